// auto-generated by cutlass_sweep.gemm — config: {"arch": "sm_100", "cluster_m": 2, "cluster_n": 1, "dtype": "mxfp4", "dtype_b": "mxfp4", "layout": "nt", "stages": 0, "tile_k": 128, "tile_m": 128, "tile_n": 128}
#include "cutlass/cutlass.h"
#include "cutlass/gemm/collective/collective_builder.hpp"
#include "cutlass/gemm/device/gemm_universal_adapter.h"
#include "cutlass/gemm/kernel/gemm_universal.hpp"
#include "cutlass/epilogue/collective/collective_builder.hpp"

using ElemA = cutlass::mx_float4_t<cutlass::float_e2m1_t>;
using ElemB = cutlass::mx_float4_t<cutlass::float_e2m1_t>;
using ElemCD = cutlass::bfloat16_t;
using Acc  = float;
using TileShape    = cute::Shape<cute::_128, cute::_128, cute::_128>;
using ClusterShape = cute::Shape<cute::_2, cute::_1, cute::_1>;

using CollectiveEpilogue = typename cutlass::epilogue::collective::CollectiveBuilder<
    cutlass::arch::Sm100, cutlass::arch::OpClassTensorOp,
    TileShape, ClusterShape,
    cutlass::epilogue::collective::EpilogueTileAuto,
    Acc, Acc,
    ElemCD, cutlass::layout::RowMajor, 128 / cutlass::sizeof_bits<ElemCD>::value,
    ElemCD, cutlass::layout::RowMajor, 128 / cutlass::sizeof_bits<ElemCD>::value,
    cutlass::epilogue::collective::EpilogueScheduleAuto
  >::CollectiveOp;

using CollectiveMainloop = typename cutlass::gemm::collective::CollectiveBuilder<
    cutlass::arch::Sm100, cutlass::arch::OpClassBlockScaledTensorOp,
    ElemA, cutlass::layout::RowMajor, 32,
    ElemB, cutlass::layout::ColumnMajor, 32,
    Acc,
    TileShape, ClusterShape,
    cutlass::gemm::collective::StageCountAutoCarveout<static_cast<int>(sizeof(typename CollectiveEpilogue::SharedStorage))>,
    cutlass::gemm::collective::KernelScheduleAuto
  >::CollectiveOp;

using GemmKernel = cutlass::gemm::kernel::GemmUniversal<
    cute::Shape<int,int,int,int>,
    CollectiveMainloop,
    CollectiveEpilogue
>;
using Gemm = cutlass::gemm::device::GemmUniversalAdapter<GemmKernel>;

// Force the device kernel symbol into the cubin without needing a host main.
auto* _anchor = &cutlass::device_kernel<GemmKernel>;


// ===== COMPILED SASS (sm_100a) =====

	.target	sm_100a

	.elftype	@"ET_EXEC"


//--------------------- .note.nv.tkinfo           --------------------------
	.section	.note.nv.tkinfo,"",@"SHT_NOTE"
	.sectionflags	@"SHF_NOTE_NV_TKINFO"
	.tkinfo
        /*0018*/ 	.word	0x00000002
        /*0030*/ 	.string	""
        /*0030*/ 	.string	"ptxas"
        /*0030*/ 	.string	"Cuda compilation tools, release 13.0, V13.0.88"
        /*0030*/ 	.string	"Build cuda_13.0.r13.0/compiler.36424714_0"
        /*0030*/ 	.string	"-arch sm_100a -m 64 "



//--------------------- .note.nv.cuinfo           --------------------------
	.section	.note.nv.cuinfo,"",@"SHT_NOTE"
	.sectionflags	@"SHF_NOTE_NV_CUINFO"
        /*0018*/ 	.short	0x0002
        /*001a*/ 	.short	0x0064
        /*001c*/ 	.short	0x0082
	.zero		2


//--------------------- .nv.info                  --------------------------
	.section	.nv.info,"",@"SHT_CUDA_INFO"
	.align	4


	//----- nvinfo : EIATTR_REGCOUNT
	.align		4
        /*0000*/ 	.byte	0x04, 0x2f
        /*0002*/ 	.short	(.L_19 - .L_18)
	.align		4
.L_18:
        /*0004*/ 	.word	index@(_ZN7cutlass13device_kernelINS_4gemm6kernel13GemmUniversalIN4cute5tupleIJiiiiEEENS1_10collective13CollectiveMmaINS1_46MainloopSm100TmaUmmaWarpSpecializedBlockScaledILi12ELi2ELi2ENS5_IJNS4_1CILi2EEENSA_ILi1EEESC_EEEEENS5_IJNSA_ILi128EEESF_SF_EEENS5_IJNS_12float_e2m1_tENS_13float_ue8m0_tEEEENS5_IJNS5_IJlSC_lEEENS4_6LayoutINS5_IJNS5_IJNS5_IJNSA_ILi32EEENSA_ILi4EEEEEEiEEESP_NS5_IJSC_iEEEEEENS5_IJNS5_IJNS5_IJNSA_ILi16EEESN_EEEiEEENS5_IJNS5_IJNSA_ILi0EEESC_EEENSA_ILi512EEEEEENS5_IJSV_iEEEEEEEEEEESJ_S12_NS4_8TiledMMAINS4_8MMA_AtomIJNS4_17SM100_MMA_MXF4_SSISH_SH_fSI_Li128ELi128ELi32ELNS4_4UMMA5MajorE0ELS17_0ELNS16_7ScaleInE0ELS18_0EEEEEENSL_INS5_IJSC_SC_SC_EEENS5_IJSV_SV_SV_EEEEENS5_IJNS4_10UnderscoreES1E_S1E_EEEEENS5_IJNS4_13SM90_TMA_LOADES1H_EEENS5_IJNS4_14ComposedLayoutINS4_7SwizzleILi2ELi4ELi3EEENS4_18smem_ptr_flag_bitsILi4EEENSL_INS5_IJNSA_ILi8EEESF_EEENS5_IJSF_SC_EEEEEEENSL_INS5_IJNS5_IJNS5_IJSO_SC_EEENS5_IJSM_SB_EEEEEESC_NS5_IJSB_SC_EEEEEENS5_IJNS5_IJNS5_IJST_SX_EEESW_EEESV_NS5_IJSB_SX_EEEEEEEEEEEvNS4_8identityENS5_IJNS4_23SM90_TMA_LOAD_MULTICASTES25_EEES23_vS24_EENS_8epilogue10collective18CollectiveEpilogueINS28_23Sm100TmaWarpSpecializedILi4ELi2ELi16ELb1ELb0EEEJNS5_IJNSA_ILi64EEESF_SF_EEENS5_IJNSL_IS2D_SC_EENSL_INS5_IJSS_SB_EEENS5_IJSC_S2D_EEEEEEEENS_10bfloat16_tESK_S2K_SK_NS28_6fusion15FusionCallbacksIS2C_NS2L_17LinearCombinationIS2K_fS2K_fLNS_15FloatRoundStyleE2EEES2E_S2J_JEEENS4_5SM1004TMEM4LOAD26SM100_TMEM_LOAD_32dp32b16xES1H_NS1J_INS1K_ILi1ELi4ELi3EEENS1M_ILi16EEENSL_INS5_IJS1O_SS_EEENS5_IJSS_SC_EEEEEEENS4_39AutoVectorizingCopyWithAssumedAlignmentILi128EEENS4_14SM90_TMA_STOREES30_S32_S32_EEEvvEEEEvNT_6ParamsE)
        /*0008*/ 	.word	0x0000007a


	//----- nvinfo : EIATTR_FRAME_SIZE
	.align		4
.L_19:
        /*000c*/ 	.byte	0x04, 0x11
        /*000e*/ 	.short	(.L_21 - .L_20)
	.align		4
.L_20:
        /*0010*/ 	.word	index@($__internal_2_$__cuda_sm10x_tcgen05_guardrail_trap_unallocated_columns_being_dealloced)
        /*0014*/ 	.word	0x00000000


	//----- nvinfo : EIATTR_FRAME_SIZE
	.align		4
.L_21:
        /*0018*/ 	.byte	0x04, 0x11
        /*001a*/ 	.short	(.L_23 - .L_22)
	.align		4
.L_22:
        /*001c*/ 	.word	index@($__internal_1_$__cuda_sm10x_tcgen05_guardrail_trap_phase_invalid_during_alloc)
        /*0020*/ 	.word	0x00000000


	//----- nvinfo : EIATTR_FRAME_SIZE
	.align		4
.L_23:
        /*0024*/ 	.byte	0x04, 0x11
        /*0026*/ 	.short	(.L_25 - .L_24)
	.align		4
.L_24:
        /*0028*/ 	.word	index@($__internal_0_$__cuda_sm10x_tcgen05_guardrail_trap_col_being_dealloced_not_returned_by_alloc)
        /*002c*/ 	.word	0x00000000


	//----- nvinfo : EIATTR_FRAME_SIZE
	.align		4
.L_25:
        /*0030*/ 	.byte	0x04, 0x11
        /*0032*/ 	.short	(.L_27 - .L_26)
	.align		4
.L_26:
        /*0034*/ 	.word	index@(_ZN7cutlass13device_kernelINS_4gemm6kernel13GemmUniversalIN4cute5tupleIJiiiiEEENS1_10collective13CollectiveMmaINS1_46MainloopSm100TmaUmmaWarpSpecializedBlockScaledILi12ELi2ELi2ENS5_IJNS4_1CILi2EEENSA_ILi1EEESC_EEEEENS5_IJNSA_ILi128EEESF_SF_EEENS5_IJNS_12float_e2m1_tENS_13float_ue8m0_tEEEENS5_IJNS5_IJlSC_lEEENS4_6LayoutINS5_IJNS5_IJNS5_IJNSA_ILi32EEENSA_ILi4EEEEEEiEEESP_NS5_IJSC_iEEEEEENS5_IJNS5_IJNS5_IJNSA_ILi16EEESN_EEEiEEENS5_IJNS5_IJNSA_ILi0EEESC_EEENSA_ILi512EEEEEENS5_IJSV_iEEEEEEEEEEESJ_S12_NS4_8TiledMMAINS4_8MMA_AtomIJNS4_17SM100_MMA_MXF4_SSISH_SH_fSI_Li128ELi128ELi32ELNS4_4UMMA5MajorE0ELS17_0ELNS16_7ScaleInE0ELS18_0EEEEEENSL_INS5_IJSC_SC_SC_EEENS5_IJSV_SV_SV_EEEEENS5_IJNS4_10UnderscoreES1E_S1E_EEEEENS5_IJNS4_13SM90_TMA_LOADES1H_EEENS5_IJNS4_14ComposedLayoutINS4_7SwizzleILi2ELi4ELi3EEENS4_18smem_ptr_flag_bitsILi4EEENSL_INS5_IJNSA_ILi8EEESF_EEENS5_IJSF_SC_EEEEEEENSL_INS5_IJNS5_IJNS5_IJSO_SC_EEENS5_IJSM_SB_EEEEEESC_NS5_IJSB_SC_EEEEEENS5_IJNS5_IJNS5_IJST_SX_EEESW_EEESV_NS5_IJSB_SX_EEEEEEEEEEEvNS4_8identityENS5_IJNS4_23SM90_TMA_LOAD_MULTICASTES25_EEES23_vS24_EENS_8epilogue10collective18CollectiveEpilogueINS28_23Sm100TmaWarpSpecializedILi4ELi2ELi16ELb1ELb0EEEJNS5_IJNSA_ILi64EEESF_SF_EEENS5_IJNSL_IS2D_SC_EENSL_INS5_IJSS_SB_EEENS5_IJSC_S2D_EEEEEEEENS_10bfloat16_tESK_S2K_SK_NS28_6fusion15FusionCallbacksIS2C_NS2L_17LinearCombinationIS2K_fS2K_fLNS_15FloatRoundStyleE2EEES2E_S2J_JEEENS4_5SM1004TMEM4LOAD26SM100_TMEM_LOAD_32dp32b16xES1H_NS1J_INS1K_ILi1ELi4ELi3EEENS1M_ILi16EEENSL_INS5_IJS1O_SS_EEENS5_IJSS_SC_EEEEEEENS4_39AutoVectorizingCopyWithAssumedAlignmentILi128EEENS4_14SM90_TMA_STOREES30_S32_S32_EEEvvEEEEvNT_6ParamsE)
        /*0038*/ 	.word	0x00000000


	//----- nvinfo : EIATTR_MIN_STACK_SIZE
	.align		4
.L_27:
        /*003c*/ 	.byte	0x04, 0x12
        /*003e*/ 	.short	(.L_29 - .L_28)
	.align		4
.L_28:
        /*0040*/ 	.word	index@(_ZN7cutlass13device_kernelINS_4gemm6kernel13GemmUniversalIN4cute5tupleIJiiiiEEENS1_10collective13CollectiveMmaINS1_46MainloopSm100TmaUmmaWarpSpecializedBlockScaledILi12ELi2ELi2ENS5_IJNS4_1CILi2EEENSA_ILi1EEESC_EEEEENS5_IJNSA_ILi128EEESF_SF_EEENS5_IJNS_12float_e2m1_tENS_13float_ue8m0_tEEEENS5_IJNS5_IJlSC_lEEENS4_6LayoutINS5_IJNS5_IJNS5_IJNSA_ILi32EEENSA_ILi4EEEEEEiEEESP_NS5_IJSC_iEEEEEENS5_IJNS5_IJNS5_IJNSA_ILi16EEESN_EEEiEEENS5_IJNS5_IJNSA_ILi0EEESC_EEENSA_ILi512EEEEEENS5_IJSV_iEEEEEEEEEEESJ_S12_NS4_8TiledMMAINS4_8MMA_AtomIJNS4_17SM100_MMA_MXF4_SSISH_SH_fSI_Li128ELi128ELi32ELNS4_4UMMA5MajorE0ELS17_0ELNS16_7ScaleInE0ELS18_0EEEEEENSL_INS5_IJSC_SC_SC_EEENS5_IJSV_SV_SV_EEEEENS5_IJNS4_10UnderscoreES1E_S1E_EEEEENS5_IJNS4_13SM90_TMA_LOADES1H_EEENS5_IJNS4_14ComposedLayoutINS4_7SwizzleILi2ELi4ELi3EEENS4_18smem_ptr_flag_bitsILi4EEENSL_INS5_IJNSA_ILi8EEESF_EEENS5_IJSF_SC_EEEEEEENSL_INS5_IJNS5_IJNS5_IJSO_SC_EEENS5_IJSM_SB_EEEEEESC_NS5_IJSB_SC_EEEEEENS5_IJNS5_IJNS5_IJST_SX_EEESW_EEESV_NS5_IJSB_SX_EEEEEEEEEEEvNS4_8identityENS5_IJNS4_23SM90_TMA_LOAD_MULTICASTES25_EEES23_vS24_EENS_8epilogue10collective18CollectiveEpilogueINS28_23Sm100TmaWarpSpecializedILi4ELi2ELi16ELb1ELb0EEEJNS5_IJNSA_ILi64EEESF_SF_EEENS5_IJNSL_IS2D_SC_EENSL_INS5_IJSS_SB_EEENS5_IJSC_S2D_EEEEEEEENS_10bfloat16_tESK_S2K_SK_NS28_6fusion15FusionCallbacksIS2C_NS2L_17LinearCombinationIS2K_fS2K_fLNS_15FloatRoundStyleE2EEES2E_S2J_JEEENS4_5SM1004TMEM4LOAD26SM100_TMEM_LOAD_32dp32b16xES1H_NS1J_INS1K_ILi1ELi4ELi3EEENS1M_ILi16EEENSL_INS5_IJS1O_SS_EEENS5_IJSS_SC_EEEEEEENS4_39AutoVectorizingCopyWithAssumedAlignmentILi128EEENS4_14SM90_TMA_STOREES30_S32_S32_EEEvvEEEEvNT_6ParamsE)
        /*0044*/ 	.word	0x00000000
.L_29:


//--------------------- .nv.compat                --------------------------
	.section	.nv.compat,"",@"SHT_CUDA_COMPAT_INFO"
	.align	4
        /*0000*/ 	.byte	0x02, 0x09, 0x01, 0x00, 0x02, 0x02, 0x02, 0x00, 0x02, 0x05, 0x05, 0x00, 0x03, 0x07, 0x01, 0x01
        /*0010*/ 	.byte	0x02, 0x03, 0x01, 0x00, 0x02, 0x06, 0x01, 0x00, 0x04, 0x0b, 0x08, 0x00, 0x09, 0x00, 0x00, 0x00
        /*0020*/ 	.byte	0x00, 0x00, 0x00, 0x00


//--------------------- .nv.info._ZN7cutlass13device_kernelINS_4gemm6kernel13GemmUniversalIN4cute5tupleIJiiiiEEENS1_10collective13CollectiveMmaINS1_46MainloopSm100TmaUmmaWarpSpecializedBlockScaledILi12ELi2ELi2ENS5_IJNS4_1CILi2EEENSA_ILi1EEESC_EEEEENS5_IJNSA_ILi128EEESF_SF_EEENS5_IJNS_12float_e2m1_tENS_13float_ue8m0_tEEEENS5_IJNS5_IJlSC_lEEENS4_6LayoutINS5_IJNS5_IJNS5_IJNSA_ILi32EEENSA_ILi4EEEEEEiEEESP_NS5_IJSC_iEEEEEENS5_IJNS5_IJNS5_IJNSA_ILi16EEESN_EEEiEEENS5_IJNS5_IJNSA_ILi0EEESC_EEENSA_ILi512EEEEEENS5_IJSV_iEEEEEEEEEEESJ_S12_NS4_8TiledMMAINS4_8MMA_AtomIJNS4_17SM100_MMA_MXF4_SSISH_SH_fSI_Li128ELi128ELi32ELNS4_4UMMA5MajorE0ELS17_0ELNS16_7ScaleInE0ELS18_0EEEEEENSL_INS5_IJSC_SC_SC_EEENS5_IJSV_SV_SV_EEEEENS5_IJNS4_10UnderscoreES1E_S1E_EEEEENS5_IJNS4_13SM90_TMA_LOADES1H_EEENS5_IJNS4_14ComposedLayoutINS4_7SwizzleILi2ELi4ELi3EEENS4_18smem_ptr_flag_bitsILi4EEENSL_INS5_IJNSA_ILi8EEESF_EEENS5_IJSF_SC_EEEEEEENSL_INS5_IJNS5_IJNS5_IJSO_SC_EEENS5_IJSM_SB_EEEEEESC_NS5_IJSB_SC_EEEEEENS5_IJNS5_IJNS5_IJST_SX_EEESW_EEESV_NS5_IJSB_SX_EEEEEEEEEEEvNS4_8identityENS5_IJNS4_23SM90_TMA_LOAD_MULTICASTES25_EEES23_vS24_EENS_8epilogue10collective18CollectiveEpilogueINS28_23Sm100TmaWarpSpecializedILi4ELi2ELi16ELb1ELb0EEEJNS5_IJNSA_ILi64EEESF_SF_EEENS5_IJNSL_IS2D_SC_EENSL_INS5_IJSS_SB_EEENS5_IJSC_S2D_EEEEEEEENS_10bfloat16_tESK_S2K_SK_NS28_6fusion15FusionCallbacksIS2C_NS2L_17LinearCombinationIS2K_fS2K_fLNS_15FloatRoundStyleE2EEES2E_S2J_JEEENS4_5SM1004TMEM4LOAD26SM100_TMEM_LOAD_32dp32b16xES1H_NS1J_INS1K_ILi1ELi4ELi3EEENS1M_ILi16EEENSL_INS5_IJS1O_SS_EEENS5_IJSS_SC_EEEEEEENS4_39AutoVectorizingCopyWithAssumedAlignmentILi128EEENS4_14SM90_TMA_STOREES30_S32_S32_EEEvvEEEEvNT_6ParamsE --------------------------
	.section	.nv.info._ZN7cutlass13device_kernelINS_4gemm6kernel13GemmUniversalIN4cute5tupleIJiiiiEEENS1_10collective13CollectiveMmaINS1_46MainloopSm100TmaUmmaWarpSpecializedBlockScaledILi12ELi2ELi2ENS5_IJNS4_1CILi2EEENSA_ILi1EEESC_EEEEENS5_IJNSA_ILi128EEESF_SF_EEENS5_IJNS_12float_e2m1_tENS_13float_ue8m0_tEEEENS5_IJNS5_IJlSC_lEEENS4_6LayoutINS5_IJNS5_IJNS5_IJNSA_ILi32EEENSA_ILi4EEEEEEiEEESP_NS5_IJSC_iEEEEEENS5_IJNS5_IJNS5_IJNSA_ILi16EEESN_EEEiEEENS5_IJNS5_IJNSA_ILi0EEESC_EEENSA_ILi512EEEEEENS5_IJSV_iEEEEEEEEEEESJ_S12_NS4_8TiledMMAINS4_8MMA_AtomIJNS4_17SM100_MMA_MXF4_SSISH_SH_fSI_Li128ELi128ELi32ELNS4_4UMMA5MajorE0ELS17_0ELNS16_7ScaleInE0ELS18_0EEEEEENSL_INS5_IJSC_SC_SC_EEENS5_IJSV_SV_SV_EEEEENS5_IJNS4_10UnderscoreES1E_S1E_EEEEENS5_IJNS4_13SM90_TMA_LOADES1H_EEENS5_IJNS4_14ComposedLayoutINS4_7SwizzleILi2ELi4ELi3EEENS4_18smem_ptr_flag_bitsILi4EEENSL_INS5_IJNSA_ILi8EEESF_EEENS5_IJSF_SC_EEEEEEENSL_INS5_IJNS5_IJNS5_IJSO_SC_EEENS5_IJSM_SB_EEEEEESC_NS5_IJSB_SC_EEEEEENS5_IJNS5_IJNS5_IJST_SX_EEESW_EEESV_NS5_IJSB_SX_EEEEEEEEEEEvNS4_8identityENS5_IJNS4_23SM90_TMA_LOAD_MULTICASTES25_EEES23_vS24_EENS_8epilogue10collective18CollectiveEpilogueINS28_23Sm100TmaWarpSpecializedILi4ELi2ELi16ELb1ELb0EEEJNS5_IJNSA_ILi64EEESF_SF_EEENS5_IJNSL_IS2D_SC_EENSL_INS5_IJSS_SB_EEENS5_IJSC_S2D_EEEEEEEENS_10bfloat16_tESK_S2K_SK_NS28_6fusion15FusionCallbacksIS2C_NS2L_17LinearCombinationIS2K_fS2K_fLNS_15FloatRoundStyleE2EEES2E_S2J_JEEENS4_5SM1004TMEM4LOAD26SM100_TMEM_LOAD_32dp32b16xES1H_NS1J_INS1K_ILi1ELi4ELi3EEENS1M_ILi16EEENSL_INS5_IJS1O_SS_EEENS5_IJSS_SC_EEEEEEENS4_39AutoVectorizingCopyWithAssumedAlignmentILi128EEENS4_14SM90_TMA_STOREES30_S32_S32_EEEvvEEEEvNT_6ParamsE,"",@"SHT_CUDA_INFO"
	.sectionflags	@""
	.align	4


	//----- nvinfo : EIATTR_CUDA_API_VERSION
	.align		4
        /*0000*/ 	.byte	0x04, 0x37
        /*0002*/ 	.short	(.L_31 - .L_30)
.L_30:
        /*0004*/ 	.word	0x00000082


	//----- nvinfo : EIATTR_KPARAM_INFO
	.align		4
.L_31:
        /*0008*/ 	.byte	0x04, 0x17
        /*000a*/ 	.short	(.L_33 - .L_32)
.L_32:
        /*000c*/ 	.word	0x00000000
        /*0010*/ 	.short	0x0000
        /*0012*/ 	.short	0x0000
        /*0014*/ 	.byte	0x00, 0xf0, 0x01, 0x30


	//----- nvinfo : EIATTR_AT_ENTRY_FRAGMENTS
	.align		4
.L_33:
        /*0018*/ 	.byte	0x04, 0x4f
        /*001a*/ 	.short	(.L_35 - .L_34)


	//   ....[0]....
.L_34:
        /*001c*/ 	.word	0x00000006


	//----- nvinfo : EIATTR_RESERVED_SMEM_USED
	.align		4
.L_35:
        /*0020*/ 	.byte	0x01, 0x41
	.zero		2


	//----- nvinfo : EIATTR_SPARSE_MMA_MASK
	.align		4
        /*0024*/ 	.byte	0x03, 0x50
        /*0026*/ 	.short	0x0000


	//----- nvinfo : EIATTR_TCGEN05_1CTA_USED
	.align		4
        /*0028*/ 	.byte	0x01, 0x51
	.zero		2


	//----- nvinfo : EIATTR_MAXREG_COUNT
	.align		4
        /*002c*/ 	.byte	0x03, 0x1b
        /*002e*/ 	.short	0x00ff


	//----- nvinfo : EIATTR_NUM_BARRIERS
	.align		4
        /*0030*/ 	.byte	0x02, 0x4c
        /*0032*/ 	.byte	0x07
	.zero		1


	//----- nvinfo : EIATTR_EXTERNS
	.align		4
        /*0034*/ 	.byte	0x04, 0x0f
        /*0036*/ 	.short	(.L_37 - .L_36)


	//   ....[0]....
	.align		4
.L_36:
        /*0038*/ 	.word	index@(__assertfail)


	//----- nvinfo : EIATTR_MERCURY_ISA_VERSION
	.align		4
.L_37:
        /*003c*/ 	.byte	0x03, 0x5f
        /*003e*/ 	.short	0x0101


	//----- nvinfo : EIATTR_INT_WARP_WIDE_INSTR_OFFSETS
	.align		4
        /*0040*/ 	.byte	0x04, 0x31
        /*0042*/ 	.short	(.L_39 - .L_38)


	//   ....[0]....
.L_38:
        /*0044*/ 	.word	0x000024b0


	//   ....[1]....
        /*0048*/ 	.word	0x00004390


	//   ....[2]....
        /*004c*/ 	.word	0x000043c0


	//   ....[3]....
        /*0050*/ 	.word	0x00004410


	//   ....[4]....
        /*0054*/ 	.word	0x00004d00


	//   ....[5]....
        /*0058*/ 	.word	0x00004d20


	//   ....[6]....
        /*005c*/ 	.word	0x00004e00


	//   ....[7]....
        /*0060*/ 	.word	0x00004ec0


	//   ....[8]....
        /*0064*/ 	.word	0x00004ee0


	//   ....[9]....
        /*0068*/ 	.word	0x00004fc0


	//   ....[10]....
        /*006c*/ 	.word	0x000050a0


	//   ....[11]....
        /*0070*/ 	.word	0x000050e0


	//   ....[12]....
        /*0074*/ 	.word	0x00005190


	//   ....[13]....
        /*0078*/ 	.word	0x00005270


	//   ....[14]....
        /*007c*/ 	.word	0x00005290


	//   ....[15]....
        /*0080*/ 	.word	0x00005380


	//   ....[16]....
        /*0084*/ 	.word	0x00005460


	//   ....[17]....
        /*0088*/ 	.word	0x000054a0


	//   ....[18]....
        /*008c*/ 	.word	0x00005560


	//   ....[19]....
        /*0090*/ 	.word	0x00005640


	//   ....[20]....
        /*0094*/ 	.word	0x00005660


	//   ....[21]....
        /*0098*/ 	.word	0x00005740


	//   ....[22]....
        /*009c*/ 	.word	0x00005820


	//   ....[23]....
        /*00a0*/ 	.word	0x00005890


	//   ....[24]....
        /*00a4*/ 	.word	0x00005960


	//   ....[25]....
        /*00a8*/ 	.word	0x00005af0


	//   ....[26]....
        /*00ac*/ 	.word	0x00005b00


	//   ....[27]....
        /*00b0*/ 	.word	0x00005be0


	//----- nvinfo : EIATTR_COOP_GROUP_MASK_REGIDS
	.align		4
.L_39:
        /*00b4*/ 	.byte	0x04, 0x29
        /*00b6*/ 	.short	(.L_41 - .L_40)


	//   ....[0]....
.L_40:
        /*00b8*/ 	.word	0xffffffff


	//   ....[1]....
        /*00bc*/ 	.word	0xffffffff


	//   ....[2]....
        /*00c0*/ 	.word	0xffffffff


	//   ....[3]....
        /*00c4*/ 	.word	0xffffffff


	//   ....[4]....
        /*00c8*/ 	.word	0xffffffff


	//   ....[5]....
        /*00cc*/ 	.word	0xffffffff


	//   ....[6]....
        /*00d0*/ 	.word	0xffffffff


	//   ....[7]....
        /*00d4*/ 	.word	0xffffffff


	//   ....[8]....
        /*00d8*/ 	.word	0xffffffff


	//   ....[9]....
        /*00dc*/ 	.word	0xffffffff


	//   ....[10]....
        /*00e0*/ 	.word	0xffffffff


	//   ....[11]....
        /*00e4*/ 	.word	0xffffffff


	//   ....[12]....
        /*00e8*/ 	.word	0xffffffff


	//   ....[13]....
        /*00ec*/ 	.word	0xffffffff


	//----- nvinfo : EIATTR_COOP_GROUP_INSTR_OFFSETS
	.align		4
.L_41:
        /*00f0*/ 	.byte	0x04, 0x28
        /*00f2*/ 	.short	(.L_43 - .L_42)


	//   ....[0]....
.L_42:
        /*00f4*/ 	.word	0x00000090


	//   ....[1]....
        /*00f8*/ 	.word	0x00000530


	//   ....[2]....
        /*00fc*/ 	.word	0x000007f0


	//   ....[3]....
        /*0100*/ 	.word	0x00000990


	//   ....[4]....
        /*0104*/ 	.word	0x00000a90


	//   ....[5]....
        /*0108*/ 	.word	0x00000c00


	//   ....[6]....
        /*010c*/ 	.word	0x00000d60


	//   ....[7]....
        /*0110*/ 	.word	0x00000f20


	//   ....[8]....
        /*0114*/ 	.word	0x00002390


	//   ....[9]....
        /*0118*/ 	.word	0x00003600


	//   ....[10]....
        /*011c*/ 	.word	0x00003810


	//   ....[11]....
        /*0120*/ 	.word	0x00003840


	//   ....[12]....
        /*0124*/ 	.word	0x00004280


	//   ....[13]....
        /*0128*/ 	.word	0x000044b0


	//----- nvinfo : EIATTR_VRC_CTA_INIT_COUNT
	.align		4
.L_43:
        /*012c*/ 	.byte	0x02, 0x4a
        /*012e*/ 	.byte	0x80
	.zero		1


	//----- nvinfo : EIATTR_SYSCALL_OFFSETS
	.align		4
        /*0130*/ 	.byte	0x04, 0x46
        /*0132*/ 	.short	(.L_45 - .L_44)


	//   ....[0]....
.L_44:
        /*0134*/ 	.word	0x000066f0


	//   ....[1]....
        /*0138*/ 	.word	0x000067e0


	//   ....[2]....
        /*013c*/ 	.word	0x000070d0


	//   ....[3]....
        /*0140*/ 	.word	0x00007240


	//   ....[4]....
        /*0144*/ 	.word	0x00007f60


	//   ....[5]....
        /*0148*/ 	.word	0x000080d0


	//   ....[6]....
        /*014c*/ 	.word	0x00008de0


	//   ....[7]....
        /*0150*/ 	.word	0x00008f50


	//   ....[8]....
        /*0154*/ 	.word	0x00009c90


	//   ....[9]....
        /*0158*/ 	.word	0x00009e00


	//   ....[10]....
        /*015c*/ 	.word	0x0000ab50


	//   ....[11]....
        /*0160*/ 	.word	0x0000acc0


	//   ....[12]....
        /*0164*/ 	.word	0x0000ba20


	//   ....[13]....
        /*0168*/ 	.word	0x0000bb90


	//   ....[14]....
        /*016c*/ 	.word	0x0000c8e0


	//   ....[15]....
        /*0170*/ 	.word	0x0000ca50


	//   ....[16]....
        /*0174*/ 	.word	0x0000d740


	//   ....[17]....
        /*0178*/ 	.word	0x0000d8b0


	//----- nvinfo : EIATTR_MBARRIER_INSTR_OFFSETS
	.align		4
.L_45:
        /*017c*/ 	.byte	0x04, 0x39
        /*017e*/ 	.short	(.L_47 - .L_46)


	//   ....[0]....
.L_46:
        /*0180*/ 	.word	0x00000650
        /*0184*/ 	.word	0x000000ff
        /*0188*/ 	.word	0x00000000
        /*018c*/ 	.short	0x0100
        /*018e*/ 	.byte	0x06
	.zero		1


	//   ....[1]....
        /*0190*/ 	.word	0x00000660
        /*0194*/ 	.word	0x000000ff
        /*0198*/ 	.word	0x00000060
        /*019c*/ 	.short	0x0100
        /*019e*/ 	.byte	0x06
	.zero		1


	//   ....[2]....
        /*01a0*/ 	.word	0x00000670
        /*01a4*/ 	.word	0x000000ff
        /*01a8*/ 	.word	0x00000008
        /*01ac*/ 	.short	0x0100
        /*01ae*/ 	.byte	0x06
	.zero		1


	//   ....[3]....
        /*01b0*/ 	.word	0x00000680
        /*01b4*/ 	.word	0x000000ff
        /*01b8*/ 	.word	0x00000068
        /*01bc*/ 	.short	0x0100
        /*01be*/ 	.byte	0x06
	.zero		1


	//   ....[4]....
        /*01c0*/ 	.word	0x00000690
        /*01c4*/ 	.word	0x000000ff
        /*01c8*/ 	.word	0x00000010
        /*01cc*/ 	.short	0x0100
        /*01ce*/ 	.byte	0x06
	.zero		1


	//   ....[5]....
        /*01d0*/ 	.word	0x000006a0
        /*01d4*/ 	.word	0x000000ff
        /*01d8*/ 	.word	0x00000070
        /*01dc*/ 	.short	0x0100
        /*01de*/ 	.byte	0x06
	.zero		1


	//   ....[6]....
        /*01e0*/ 	.word	0x000006b0
        /*01e4*/ 	.word	0x000000ff
        /*01e8*/ 	.word	0x00000018
        /*01ec*/ 	.short	0x0100
        /*01ee*/ 	.byte	0x06
	.zero		1


	//   ....[7]....
        /*01f0*/ 	.word	0x000006c0
        /*01f4*/ 	.word	0x000000ff
        /*01f8*/ 	.word	0x00000078
        /*01fc*/ 	.short	0x0100
        /*01fe*/ 	.byte	0x06
	.zero		1


	//   ....[8]....
        /*0200*/ 	.word	0x000006d0
        /*0204*/ 	.word	0x000000ff
        /*0208*/ 	.word	0x00000020
        /*020c*/ 	.short	0x0100
        /*020e*/ 	.byte	0x06
	.zero		1


	//   ....[9]....
        /*0210*/ 	.word	0x000006e0
        /*0214*/ 	.word	0x000000ff
        /*0218*/ 	.word	0x00000080
        /*021c*/ 	.short	0x0100
        /*021e*/ 	.byte	0x06
	.zero		1


	//   ....[10]....
        /*0220*/ 	.word	0x000006f0
        /*0224*/ 	.word	0x000000ff
        /*0228*/ 	.word	0x00000028
        /*022c*/ 	.short	0x0100
        /*022e*/ 	.byte	0x06
	.zero		1


	//   ....[11]....
        /*0230*/ 	.word	0x00000700
        /*0234*/ 	.word	0x000000ff
        /*0238*/ 	.word	0x00000088
        /*023c*/ 	.short	0x0100
        /*023e*/ 	.byte	0x06
	.zero		1


	//   ....[12]....
        /*0240*/ 	.word	0x00000710
        /*0244*/ 	.word	0x000000ff
        /*0248*/ 	.word	0x00000030
        /*024c*/ 	.short	0x0100
        /*024e*/ 	.byte	0x06
	.zero		1


	//   ....[13]....
        /*0250*/ 	.word	0x00000720
        /*0254*/ 	.word	0x000000ff
        /*0258*/ 	.word	0x00000090
        /*025c*/ 	.short	0x0100
        /*025e*/ 	.byte	0x06
	.zero		1


	//   ....[14]....
        /*0260*/ 	.word	0x00000730
        /*0264*/ 	.word	0x000000ff
        /*0268*/ 	.word	0x00000038
        /*026c*/ 	.short	0x0100
        /*026e*/ 	.byte	0x06
	.zero		1


	//   ....[15]....
        /*0270*/ 	.word	0x00000740
        /*0274*/ 	.word	0x000000ff
        /*0278*/ 	.word	0x00000098
        /*027c*/ 	.short	0x0100
        /*027e*/ 	.byte	0x06
	.zero		1


	//   ....[16]....
        /*0280*/ 	.word	0x00000750
        /*0284*/ 	.word	0x000000ff
        /*0288*/ 	.word	0x00000040
        /*028c*/ 	.short	0x0100
        /*028e*/ 	.byte	0x06
	.zero		1


	//   ....[17]....
        /*0290*/ 	.word	0x00000760
        /*0294*/ 	.word	0x000000ff
        /*0298*/ 	.word	0x000000a0
        /*029c*/ 	.short	0x0100
        /*029e*/ 	.byte	0x06
	.zero		1


	//   ....[18]....
        /*02a0*/ 	.word	0x00000770
        /*02a4*/ 	.word	0x000000ff
        /*02a8*/ 	.word	0x00000048
        /*02ac*/ 	.short	0x0100
        /*02ae*/ 	.byte	0x06
	.zero		1


	//   ....[19]....
        /*02b0*/ 	.word	0x00000780
        /*02b4*/ 	.word	0x000000ff
        /*02b8*/ 	.word	0x000000a8
        /*02bc*/ 	.short	0x0100
        /*02be*/ 	.byte	0x06
	.zero		1


	//   ....[20]....
        /*02c0*/ 	.word	0x00000790
        /*02c4*/ 	.word	0x000000ff
        /*02c8*/ 	.word	0x00000050
        /*02cc*/ 	.short	0x0100
        /*02ce*/ 	.byte	0x06
	.zero		1


	//   ....[21]....
        /*02d0*/ 	.word	0x000007a0
        /*02d4*/ 	.word	0x000000ff
        /*02d8*/ 	.word	0x000000b0
        /*02dc*/ 	.short	0x0100
        /*02de*/ 	.byte	0x06
	.zero		1


	//   ....[22]....
        /*02e0*/ 	.word	0x000007b0
        /*02e4*/ 	.word	0x000000ff
        /*02e8*/ 	.word	0x00000058
        /*02ec*/ 	.short	0x0100
        /*02ee*/ 	.byte	0x06
	.zero		1


	//   ....[23]....
        /*02f0*/ 	.word	0x000007c0
        /*02f4*/ 	.word	0x000000ff
        /*02f8*/ 	.word	0x000000b8
        /*02fc*/ 	.short	0x0100
        /*02fe*/ 	.byte	0x06
	.zero		1


	//   ....[24]....
        /*0300*/ 	.word	0x00000900
        /*0304*/ 	.word	0x000000ff
        /*0308*/ 	.word	0x000000c0
        /*030c*/ 	.short	0x0100
        /*030e*/ 	.byte	0x06
	.zero		1


	//   ....[25]....
        /*0310*/ 	.word	0x00000910
        /*0314*/ 	.word	0x000000ff
        /*0318*/ 	.word	0x000000e0
        /*031c*/ 	.short	0x0100
        /*031e*/ 	.byte	0x06
	.zero		1


	//   ....[26]....
        /*0320*/ 	.word	0x00000920
        /*0324*/ 	.word	0x000000ff
        /*0328*/ 	.word	0x000000c8
        /*032c*/ 	.short	0x0100
        /*032e*/ 	.byte	0x06
	.zero		1


	//   ....[27]....
        /*0330*/ 	.word	0x00000930
        /*0334*/ 	.word	0x000000ff
        /*0338*/ 	.word	0x000000e8
        /*033c*/ 	.short	0x0100
        /*033e*/ 	.byte	0x06
	.zero		1


	//   ....[28]....
        /*0340*/ 	.word	0x00000940
        /*0344*/ 	.word	0x000000ff
        /*0348*/ 	.word	0x000000d0
        /*034c*/ 	.short	0x0100
        /*034e*/ 	.byte	0x06
	.zero		1


	//   ....[29]....
        /*0350*/ 	.word	0x00000950
        /*0354*/ 	.word	0x000000ff
        /*0358*/ 	.word	0x000000f0
        /*035c*/ 	.short	0x0100
        /*035e*/ 	.byte	0x06
	.zero		1


	//   ....[30]....
        /*0360*/ 	.word	0x00000960
        /*0364*/ 	.word	0x000000ff
        /*0368*/ 	.word	0x000000d8
        /*036c*/ 	.short	0x0100
        /*036e*/ 	.byte	0x06
	.zero		1


	//   ....[31]....
        /*0370*/ 	.word	0x00000970
        /*0374*/ 	.word	0x000000ff
        /*0378*/ 	.word	0x000000f8
        /*037c*/ 	.short	0x0100
        /*037e*/ 	.byte	0x06
	.zero		1


	//   ....[32]....
        /*0380*/ 	.word	0x00000a60
        /*0384*/ 	.word	0x000000ff
        /*0388*/ 	.word	0x00000100
        /*038c*/ 	.short	0x0100
        /*038e*/ 	.byte	0x05
	.zero		1


	//   ....[33]....
        /*0390*/ 	.word	0x00000a70
        /*0394*/ 	.word	0x000000ff
        /*0398*/ 	.word	0x00000108
        /*039c*/ 	.short	0x0100
        /*039e*/ 	.byte	0x05
	.zero		1


	//   ....[34]....
        /*03a0*/ 	.word	0x00000bb0
        /*03a4*/ 	.word	0x000000ff
        /*03a8*/ 	.word	0x00000110
        /*03ac*/ 	.short	0x0100
        /*03ae*/ 	.byte	0x05
	.zero		1


	//   ....[35]....
        /*03b0*/ 	.word	0x00000bc0
        /*03b4*/ 	.word	0x000000ff
        /*03b8*/ 	.word	0x00000120
        /*03bc*/ 	.short	0x0100
        /*03be*/ 	.byte	0x05
	.zero		1


	//   ....[36]....
        /*03c0*/ 	.word	0x00000bd0
        /*03c4*/ 	.word	0x000000ff
        /*03c8*/ 	.word	0x00000118
        /*03cc*/ 	.short	0x0100
        /*03ce*/ 	.byte	0x05
	.zero		1


	//   ....[37]....
        /*03d0*/ 	.word	0x00000be0
        /*03d4*/ 	.word	0x000000ff
        /*03d8*/ 	.word	0x00000128
        /*03dc*/ 	.short	0x0100
        /*03de*/ 	.byte	0x05
	.zero		1


	//   ....[38]....
        /*03e0*/ 	.word	0x00000d10
        /*03e4*/ 	.word	0x000000ff
        /*03e8*/ 	.word	0x00000130
        /*03ec*/ 	.short	0x0100
        /*03ee*/ 	.byte	0x06
	.zero		1


	//   ....[39]....
        /*03f0*/ 	.word	0x00000d20
        /*03f4*/ 	.word	0x000000ff
        /*03f8*/ 	.word	0x00000140
        /*03fc*/ 	.short	0x0100
        /*03fe*/ 	.byte	0x06
	.zero		1


	//   ....[40]....
        /*0400*/ 	.word	0x00000d30
        /*0404*/ 	.word	0x000000ff
        /*0408*/ 	.word	0x00000138
        /*040c*/ 	.short	0x0100
        /*040e*/ 	.byte	0x06
	.zero		1


	//   ....[41]....
        /*0410*/ 	.word	0x00000d40
        /*0414*/ 	.word	0x000000ff
        /*0418*/ 	.word	0x00000148
        /*041c*/ 	.short	0x0100
        /*041e*/ 	.byte	0x06
	.zero		1


	//   ....[42]....
        /*0420*/ 	.word	0x00000e30
        /*0424*/ 	.word	0x000000ff
        /*0428*/ 	.word	0x00000150
        /*042c*/ 	.short	0x0100
        /*042e*/ 	.byte	0x05
	.zero		1


	//   ....[43]....
        /*0430*/ 	.word	0x00000e40
        /*0434*/ 	.word	0x000000ff
        /*0438*/ 	.word	0x00000160
        /*043c*/ 	.short	0x0100
        /*043e*/ 	.byte	0x05
	.zero		1


	//   ....[44]....
        /*0440*/ 	.word	0x00000e50
        /*0444*/ 	.word	0x000000ff
        /*0448*/ 	.word	0x00000158
        /*044c*/ 	.short	0x0100
        /*044e*/ 	.byte	0x05
	.zero		1


	//   ....[45]....
        /*0450*/ 	.word	0x00000e60
        /*0454*/ 	.word	0x000000ff
        /*0458*/ 	.word	0x00000168
        /*045c*/ 	.short	0x0100
        /*045e*/ 	.byte	0x05
	.zero		1


	//   ....[46]....
        /*0460*/ 	.word	0x00001980
        /*0464*/ 	.word	0x00000002
        /*0468*/ 	.word	0x00000160
        /*046c*/ 	.short	0x010a
        /*046e*/ 	.byte	0xff
	.zero		1


	//   ....[47]....
        /*0470*/ 	.word	0x000019b0
        /*0474*/ 	.word	0x00000002
        /*0478*/ 	.word	0x00000150
        /*047c*/ 	.short	0x0101
        /*047e*/ 	.byte	0xff
	.zero		1


	//   ....[48]....
        /*0480*/ 	.word	0x00001a80
        /*0484*/ 	.word	0x000000ff
        /*0488*/ 	.word	0x00000060
        /*048c*/ 	.short	0x010a
        /*048e*/ 	.byte	0x08
	.zero		1


	//   ....[49]....
        /*0490*/ 	.word	0x00001b00
        /*0494*/ 	.word	0x000000ff
        /*0498*/ 	.word	0x00000060
        /*049c*/ 	.short	0x010a
        /*049e*/ 	.byte	0x29
	.zero		1


	//   ....[50]....
        /*04a0*/ 	.word	0x00001c40
        /*04a4*/ 	.word	0x000000ff
        /*04a8*/ 	.word	0x00000060
        /*04ac*/ 	.short	0x010a
        /*04ae*/ 	.byte	0x08
	.zero		1


	//   ....[51]....
        /*04b0*/ 	.word	0x00001f00
        /*04b4*/ 	.word	0x000000ff
        /*04b8*/ 	.word	0x00000108
        /*04bc*/ 	.short	0x0101
        /*04be*/ 	.byte	0x04
	.zero		1


	//   ....[52]....
        /*04c0*/ 	.word	0x00001f20
        /*04c4*/ 	.word	0x000000ff
        /*04c8*/ 	.word	0x00000060
        /*04cc*/ 	.short	0x010a
        /*04ce*/ 	.byte	0x08
	.zero		1


	//   ....[53]....
        /*04d0*/ 	.word	0x00001fa0
        /*04d4*/ 	.word	0x000000ff
        /*04d8*/ 	.word	0x00000060
        /*04dc*/ 	.short	0x010a
        /*04de*/ 	.byte	0x29
	.zero		1


	//   ....[54]....
        /*04e0*/ 	.word	0x000020e0
        /*04e4*/ 	.word	0x000000ff
        /*04e8*/ 	.word	0x00000060
        /*04ec*/ 	.short	0x010a
        /*04ee*/ 	.byte	0x08
	.zero		1


	//   ....[55]....
        /*04f0*/ 	.word	0x000023c0
        /*04f4*/ 	.word	0x00000002
        /*04f8*/ 	.word	0x00000110
        /*04fc*/ 	.short	0x010a
        /*04fe*/ 	.byte	0xff
	.zero		1


	//   ....[56]....
        /*0500*/ 	.word	0x00002480
        /*0504*/ 	.word	0x00000002
        /*0508*/ 	.word	0x00000000
        /*050c*/ 	.short	0x0101
        /*050e*/ 	.byte	0xff
	.zero		1


	//   ....[57]....
        /*0510*/ 	.word	0x00002a00
        /*0514*/ 	.word	0x000000ff
        /*0518*/ 	.word	0x00000000
        /*051c*/ 	.short	0x010a
        /*051e*/ 	.byte	0x05
	.zero		1


	//   ....[58]....
        /*0520*/ 	.word	0x00002a90
        /*0524*/ 	.word	0x000000ff
        /*0528*/ 	.word	0x00000000
        /*052c*/ 	.short	0x010a
        /*052e*/ 	.byte	0x05
	.zero		1


	//   ....[59]....
        /*0530*/ 	.word	0x00002b20
        /*0534*/ 	.word	0x000000ff
        /*0538*/ 	.word	0x00000000
        /*053c*/ 	.short	0x010a
        /*053e*/ 	.byte	0x05
	.zero		1


	//   ....[60]....
        /*0540*/ 	.word	0x00002bb0
        /*0544*/ 	.word	0x000000ff
        /*0548*/ 	.word	0x00000000
        /*054c*/ 	.short	0x010a
        /*054e*/ 	.byte	0x05
	.zero		1


	//   ....[61]....
        /*0550*/ 	.word	0x00002c40
        /*0554*/ 	.word	0x000000ff
        /*0558*/ 	.word	0x00000000
        /*055c*/ 	.short	0x010a
        /*055e*/ 	.byte	0x05
	.zero		1


	//   ....[62]....
        /*0560*/ 	.word	0x00002cd0
        /*0564*/ 	.word	0x000000ff
        /*0568*/ 	.word	0x00000000
        /*056c*/ 	.short	0x010a
        /*056e*/ 	.byte	0x05
	.zero		1


	//   ....[63]....
        /*0570*/ 	.word	0x00002d60
        /*0574*/ 	.word	0x000000ff
        /*0578*/ 	.word	0x00000000
        /*057c*/ 	.short	0x010a
        /*057e*/ 	.byte	0x05
	.zero		1


	//   ....[64]....
        /*0580*/ 	.word	0x00002df0
        /*0584*/ 	.word	0x000000ff
        /*0588*/ 	.word	0x00000000
        /*058c*/ 	.short	0x010a
        /*058e*/ 	.byte	0x05
	.zero		1


	//   ....[65]....
        /*0590*/ 	.word	0x00002e80
        /*0594*/ 	.word	0x000000ff
        /*0598*/ 	.word	0x00000000
        /*059c*/ 	.short	0x010a
        /*059e*/ 	.byte	0x05
	.zero		1


	//   ....[66]....
        /*05a0*/ 	.word	0x00002f10
        /*05a4*/ 	.word	0x000000ff
        /*05a8*/ 	.word	0x00000000
        /*05ac*/ 	.short	0x010a
        /*05ae*/ 	.byte	0x05
	.zero		1


	//   ....[67]....
        /*05b0*/ 	.word	0x00002fa0
        /*05b4*/ 	.word	0x000000ff
        /*05b8*/ 	.word	0x00000000
        /*05bc*/ 	.short	0x010a
        /*05be*/ 	.byte	0x05
	.zero		1


	//   ....[68]....
        /*05c0*/ 	.word	0x00003040
        /*05c4*/ 	.word	0x00000000
        /*05c8*/ 	.word	0x00000000
        /*05cc*/ 	.short	0x010a
        /*05ce*/ 	.byte	0xff
	.zero		1


	//   ....[69]....
        /*05d0*/ 	.word	0x00003160
        /*05d4*/ 	.word	0x00000000
        /*05d8*/ 	.word	0x00000150
        /*05dc*/ 	.short	0x010a
        /*05de*/ 	.byte	0xff
	.zero		1


	//   ....[70]....
        /*05e0*/ 	.word	0x000031d0
        /*05e4*/ 	.word	0x00000000
        /*05e8*/ 	.word	0x00000000
        /*05ec*/ 	.short	0x0101
        /*05ee*/ 	.byte	0xff
	.zero		1


	//   ....[71]....
        /*05f0*/ 	.word	0x000031f0
        /*05f4*/ 	.word	0x000000ff
        /*05f8*/ 	.word	0x00000120
        /*05fc*/ 	.short	0x010a
        /*05fe*/ 	.byte	0x05
	.zero		1


	//   ....[72]....
        /*0600*/ 	.word	0x00003310
        /*0604*/ 	.word	0x00000000
        /*0608*/ 	.word	0x00000110
        /*060c*/ 	.short	0x010a
        /*060e*/ 	.byte	0xff
	.zero		1


	//   ....[73]....
        /*0610*/ 	.word	0x00003410
        /*0614*/ 	.word	0x00000000
        /*0618*/ 	.word	0x00000000
        /*061c*/ 	.short	0x0101
        /*061e*/ 	.byte	0xff
	.zero		1


	//   ....[74]....
        /*0620*/ 	.word	0x000034a0
        /*0624*/ 	.word	0x000000ff
        /*0628*/ 	.word	0x00000120
        /*062c*/ 	.short	0x0106
        /*062e*/ 	.byte	0x05
	.zero		1


	//   ....[75]....
        /*0630*/ 	.word	0x000034c0
        /*0634*/ 	.word	0x000000ff
        /*0638*/ 	.word	0x00000120
        /*063c*/ 	.short	0x010a
        /*063e*/ 	.byte	0x05
	.zero		1


	//   ....[76]....
        /*0640*/ 	.word	0x00003550
        /*0644*/ 	.word	0x000000ff
        /*0648*/ 	.word	0x00000120
        /*064c*/ 	.short	0x0106
        /*064e*/ 	.byte	0x04
	.zero		1


	//   ....[77]....
        /*0650*/ 	.word	0x00003590
        /*0654*/ 	.word	0x00000000
        /*0658*/ 	.word	0x00000120
        /*065c*/ 	.short	0x010a
        /*065e*/ 	.byte	0xff
	.zero		1


	//   ....[78]....
        /*0660*/ 	.word	0x00003c20
        /*0664*/ 	.word	0x00000000
        /*0668*/ 	.word	0x00000110
        /*066c*/ 	.short	0x010a
        /*066e*/ 	.byte	0xff
	.zero		1


	//   ....[79]....
        /*0670*/ 	.word	0x00003d30
        /*0674*/ 	.word	0x00000003
        /*0678*/ 	.word	0x00000000
        /*067c*/ 	.short	0x0101
        /*067e*/ 	.byte	0xff
	.zero		1


	//   ....[80]....
        /*0680*/ 	.word	0x00003d40
        /*0684*/ 	.word	0x000000ff
        /*0688*/ 	.word	0x00000000
        /*068c*/ 	.short	0x010a
        /*068e*/ 	.byte	0x0a
	.zero		1


	//   ....[81]....
        /*0690*/ 	.word	0x00003d60
        /*0694*/ 	.word	0x000000ff
        /*0698*/ 	.word	0x00000140
        /*069c*/ 	.short	0x010a
        /*069e*/ 	.byte	0x0b
	.zero		1


	//   ....[82]....
        /*06a0*/ 	.word	0x00003e30
        /*06a4*/ 	.word	0x000000ff
        /*06a8*/ 	.word	0x00000000
        /*06ac*/ 	.short	0x010a
        /*06ae*/ 	.byte	0x0a
	.zero		1


	//   ....[83]....
        /*06b0*/ 	.word	0x00003f60
        /*06b4*/ 	.word	0x000000ff
        /*06b8*/ 	.word	0x00000000
        /*06bc*/ 	.short	0x010a
        /*06be*/ 	.byte	0x1e
	.zero		1


	//   ....[84]....
        /*06c0*/ 	.word	0x000041d0
        /*06c4*/ 	.word	0x000000ff
        /*06c8*/ 	.word	0x00000000
        /*06cc*/ 	.short	0x010a
        /*06ce*/ 	.byte	0x05
	.zero		1


	//   ....[85]....
        /*06d0*/ 	.word	0x00004260
        /*06d4*/ 	.word	0x000000ff
        /*06d8*/ 	.word	0x00000000
        /*06dc*/ 	.short	0x010a
        /*06de*/ 	.byte	0x06
	.zero		1


	//   ....[86]....
        /*06e0*/ 	.word	0x000046c0
        /*06e4*/ 	.word	0x00000000
        /*06e8*/ 	.word	0x00000110
        /*06ec*/ 	.short	0x010a
        /*06ee*/ 	.byte	0xff
	.zero		1


	//   ....[87]....
        /*06f0*/ 	.word	0x000047e0
        /*06f4*/ 	.word	0x00000000
        /*06f8*/ 	.word	0x00000000
        /*06fc*/ 	.short	0x0101
        /*06fe*/ 	.byte	0xff
	.zero		1


	//   ....[88]....
        /*0700*/ 	.word	0x00004b00
        /*0704*/ 	.word	0x000000ff
        /*0708*/ 	.word	0x00000108
        /*070c*/ 	.short	0x010a
        /*070e*/ 	.byte	0x06
	.zero		1


	//   ....[89]....
        /*0710*/ 	.word	0x00004c80
        /*0714*/ 	.word	0x000000ff
        /*0718*/ 	.word	0x000000e0
        /*071c*/ 	.short	0x010a
        /*071e*/ 	.byte	0x06
	.zero		1


	//   ....[90]....
        /*0720*/ 	.word	0x00004e70
        /*0724*/ 	.word	0x000000ff
        /*0728*/ 	.word	0x000000c0
        /*072c*/ 	.short	0x010b
        /*072e*/ 	.byte	0x06
	.zero		1


	//   ....[91]....
        /*0730*/ 	.word	0x00004e80
        /*0734*/ 	.word	0x000000ff
        /*0738*/ 	.word	0x00000000
        /*073c*/ 	.short	0x0101
        /*073e*/ 	.byte	0x15
	.zero		1


	//   ....[92]....
        /*0740*/ 	.word	0x00004e90
        /*0744*/ 	.word	0x000000ff
        /*0748*/ 	.word	0x000000e8
        /*074c*/ 	.short	0x010a
        /*074e*/ 	.byte	0x06
	.zero		1


	//   ....[93]....
        /*0750*/ 	.word	0x00005050
        /*0754*/ 	.word	0x000000ff
        /*0758*/ 	.word	0x000000c8
        /*075c*/ 	.short	0x010b
        /*075e*/ 	.byte	0x06
	.zero		1


	//   ....[94]....
        /*0760*/ 	.word	0x00005060
        /*0764*/ 	.word	0x000000ff
        /*0768*/ 	.word	0x00000000
        /*076c*/ 	.short	0x0101
        /*076e*/ 	.byte	0x0f
	.zero		1


	//   ....[95]....
        /*0770*/ 	.word	0x00005070
        /*0774*/ 	.word	0x000000ff
        /*0778*/ 	.word	0x000000f0
        /*077c*/ 	.short	0x010a
        /*077e*/ 	.byte	0x06
	.zero		1


	//   ....[96]....
        /*0780*/ 	.word	0x00005220
        /*0784*/ 	.word	0x000000ff
        /*0788*/ 	.word	0x000000d0
        /*078c*/ 	.short	0x010b
        /*078e*/ 	.byte	0x06
	.zero		1


	//   ....[97]....
        /*0790*/ 	.word	0x00005230
        /*0794*/ 	.word	0x000000ff
        /*0798*/ 	.word	0x00000000
        /*079c*/ 	.short	0x0101
        /*079e*/ 	.byte	0x0e
	.zero		1


	//   ....[98]....
        /*07a0*/ 	.word	0x00005240
        /*07a4*/ 	.word	0x000000ff
        /*07a8*/ 	.word	0x000000f8
        /*07ac*/ 	.short	0x010a
        /*07ae*/ 	.byte	0x06
	.zero		1


	//   ....[99]....
        /*07b0*/ 	.word	0x00005410
        /*07b4*/ 	.word	0x000000ff
        /*07b8*/ 	.word	0x000000d8
        /*07bc*/ 	.short	0x010b
        /*07be*/ 	.byte	0x06
	.zero		1


	//   ....[100]....
        /*07c0*/ 	.word	0x00005420
        /*07c4*/ 	.word	0x000000ff
        /*07c8*/ 	.word	0x00000000
        /*07cc*/ 	.short	0x0101
        /*07ce*/ 	.byte	0x0d
	.zero		1


	//   ....[101]....
        /*07d0*/ 	.word	0x00005430
        /*07d4*/ 	.word	0x000000ff
        /*07d8*/ 	.word	0x000000e0
        /*07dc*/ 	.short	0x010a
        /*07de*/ 	.byte	0x06
	.zero		1


	//   ....[102]....
        /*07e0*/ 	.word	0x000055f0
        /*07e4*/ 	.word	0x000000ff
        /*07e8*/ 	.word	0x000000c0
        /*07ec*/ 	.short	0x010b
        /*07ee*/ 	.byte	0x06
	.zero		1


	//   ....[103]....
        /*07f0*/ 	.word	0x00005600
        /*07f4*/ 	.word	0x000000ff
        /*07f8*/ 	.word	0x00000000
        /*07fc*/ 	.short	0x0101
        /*07fe*/ 	.byte	0x15
	.zero		1


	//   ....[104]....
        /*0800*/ 	.word	0x00005610
        /*0804*/ 	.word	0x000000ff
        /*0808*/ 	.word	0x000000e8
        /*080c*/ 	.short	0x010a
        /*080e*/ 	.byte	0x06
	.zero		1


	//   ....[105]....
        /*0810*/ 	.word	0x000057c0
        /*0814*/ 	.word	0x000000ff
        /*0818*/ 	.word	0x000000c8
        /*081c*/ 	.short	0x010b
        /*081e*/ 	.byte	0x06
	.zero		1


	//   ....[106]....
        /*0820*/ 	.word	0x000057d0
        /*0824*/ 	.word	0x000000ff
        /*0828*/ 	.word	0x00000000
        /*082c*/ 	.short	0x0101
        /*082e*/ 	.byte	0x0f
	.zero		1


	//   ....[107]....
        /*0830*/ 	.word	0x000057e0
        /*0834*/ 	.word	0x000000ff
        /*0838*/ 	.word	0x000000f0
        /*083c*/ 	.short	0x010a
        /*083e*/ 	.byte	0x06
	.zero		1


	//   ....[108]....
        /*0840*/ 	.word	0x000059d0
        /*0844*/ 	.word	0x000000ff
        /*0848*/ 	.word	0x000000d0
        /*084c*/ 	.short	0x010b
        /*084e*/ 	.byte	0x06
	.zero		1


	//   ....[109]....
        /*0850*/ 	.word	0x00005a40
        /*0854*/ 	.word	0x000000ff
        /*0858*/ 	.word	0x00000000
        /*085c*/ 	.short	0x0101
        /*085e*/ 	.byte	0x0e
	.zero		1


	//   ....[110]....
        /*0860*/ 	.word	0x00005a50
        /*0864*/ 	.word	0x000000ff
        /*0868*/ 	.word	0x000000f8
        /*086c*/ 	.short	0x010a
        /*086e*/ 	.byte	0x06
	.zero		1


	//   ....[111]....
        /*0870*/ 	.word	0x00005cf0
        /*0874*/ 	.word	0x000000ff
        /*0878*/ 	.word	0x000000d8
        /*087c*/ 	.short	0x010b
        /*087e*/ 	.byte	0x06
	.zero		1


	//   ....[112]....
        /*0880*/ 	.word	0x00005d10
        /*0884*/ 	.word	0x000000ff
        /*0888*/ 	.word	0x00000000
        /*088c*/ 	.short	0x0101
        /*088e*/ 	.byte	0x0d
	.zero		1


	//   ....[113]....
        /*0890*/ 	.word	0x00005d30
        /*0894*/ 	.word	0x000000ff
        /*0898*/ 	.word	0x000000e0
        /*089c*/ 	.short	0x010a
        /*089e*/ 	.byte	0x06
	.zero		1


	//   ....[114]....
        /*08a0*/ 	.word	0x00005d50
        /*08a4*/ 	.word	0x000000ff
        /*08a8*/ 	.word	0x000000e8
        /*08ac*/ 	.short	0x010a
        /*08ae*/ 	.byte	0x06
	.zero		1


	//   ....[115]....
        /*08b0*/ 	.word	0x00005d70
        /*08b4*/ 	.word	0x000000ff
        /*08b8*/ 	.word	0x000000f0
        /*08bc*/ 	.short	0x010a
        /*08be*/ 	.byte	0x06
	.zero		1


	//   ....[116]....
        /*08c0*/ 	.word	0x00005dc0
        /*08c4*/ 	.word	0x00000002
        /*08c8*/ 	.word	0x000000f8
        /*08cc*/ 	.short	0x010a
        /*08ce*/ 	.byte	0xff
	.zero		1


	//   ....[117]....
        /*08d0*/ 	.word	0x000060d0
        /*08d4*/ 	.word	0x00000000
        /*08d8*/ 	.word	0x00000110
        /*08dc*/ 	.short	0x010a
        /*08de*/ 	.byte	0xff
	.zero		1


	//   ....[118]....
        /*08e0*/ 	.word	0x000061e0
        /*08e4*/ 	.word	0x00000000
        /*08e8*/ 	.word	0x00000000
        /*08ec*/ 	.short	0x0101
        /*08ee*/ 	.byte	0xff
	.zero		1


	//   ....[119]....
        /*08f0*/ 	.word	0x00006c20
        /*08f4*/ 	.word	0x000000ff
        /*08f8*/ 	.word	0x000000c0
        /*08fc*/ 	.short	0x010a
        /*08fe*/ 	.byte	0x2d
	.zero		1


	//   ....[120]....
        /*0900*/ 	.word	0x00006c30
        /*0904*/ 	.word	0x0000003a
        /*0908*/ 	.word	0x00000130
        /*090c*/ 	.short	0x010a
        /*090e*/ 	.byte	0xff
	.zero		1


	//   ....[121]....
        /*0910*/ 	.word	0x00006da0
        /*0914*/ 	.word	0x000000ff
        /*0918*/ 	.word	0x000000c0
        /*091c*/ 	.short	0x010a
        /*091e*/ 	.byte	0x2d
	.zero		1


	//   ....[122]....
        /*0920*/ 	.word	0x00006e80
        /*0924*/ 	.word	0x0000003a
        /*0928*/ 	.word	0x00000130
        /*092c*/ 	.short	0x010a
        /*092e*/ 	.byte	0xff
	.zero		1


	//   ....[123]....
        /*0930*/ 	.word	0x00007c70
        /*0934*/ 	.word	0x00000000
        /*0938*/ 	.word	0x00000000
        /*093c*/ 	.short	0x0101
        /*093e*/ 	.byte	0xff
	.zero		1


	//   ....[124]....
        /*0940*/ 	.word	0x00007c80
        /*0944*/ 	.word	0x00000002
        /*0948*/ 	.word	0x000000c0
        /*094c*/ 	.short	0x010a
        /*094e*/ 	.byte	0xff
	.zero		1


	//   ....[125]....
        /*0950*/ 	.word	0x00007d40
        /*0954*/ 	.word	0x00000002
        /*0958*/ 	.word	0x000000c0
        /*095c*/ 	.short	0x010a
        /*095e*/ 	.byte	0xff
	.zero		1


	//   ....[126]....
        /*0960*/ 	.word	0x00008b20
        /*0964*/ 	.word	0x0000006a
        /*0968*/ 	.word	0x00000000
        /*096c*/ 	.short	0x0101
        /*096e*/ 	.byte	0xff
	.zero		1


	//   ....[127]....
        /*0970*/ 	.word	0x00008b40
        /*0974*/ 	.word	0x00000000
        /*0978*/ 	.word	0x000000c0
        /*097c*/ 	.short	0x010a
        /*097e*/ 	.byte	0xff
	.zero		1


	//   ....[128]....
        /*0980*/ 	.word	0x00008bf0
        /*0984*/ 	.word	0x00000000
        /*0988*/ 	.word	0x000000c0
        /*098c*/ 	.short	0x010a
        /*098e*/ 	.byte	0xff
	.zero		1


	//   ....[129]....
        /*0990*/ 	.word	0x00009950
        /*0994*/ 	.word	0x0000006a
        /*0998*/ 	.word	0x00000000
        /*099c*/ 	.short	0x0101
        /*099e*/ 	.byte	0xff
	.zero		1


	//   ....[130]....
        /*09a0*/ 	.word	0x00009970
        /*09a4*/ 	.word	0x00000000
        /*09a8*/ 	.word	0x000000c0
        /*09ac*/ 	.short	0x010a
        /*09ae*/ 	.byte	0xff
	.zero		1


	//   ....[131]....
        /*09b0*/ 	.word	0x00009a30
        /*09b4*/ 	.word	0x00000000
        /*09b8*/ 	.word	0x000000c0
        /*09bc*/ 	.short	0x010a
        /*09be*/ 	.byte	0xff
	.zero		1


	//   ....[132]....
        /*09c0*/ 	.word	0x0000a840
        /*09c4*/ 	.word	0x0000006b
        /*09c8*/ 	.word	0x00000000
        /*09cc*/ 	.short	0x0101
        /*09ce*/ 	.byte	0xff
	.zero		1


	//   ....[133]....
        /*09d0*/ 	.word	0x0000a860
        /*09d4*/ 	.word	0x00000000
        /*09d8*/ 	.word	0x000000c0
        /*09dc*/ 	.short	0x010a
        /*09de*/ 	.byte	0xff
	.zero		1


	//   ....[134]....
        /*09e0*/ 	.word	0x0000a910
        /*09e4*/ 	.word	0x00000000
        /*09e8*/ 	.word	0x000000c0
        /*09ec*/ 	.short	0x010a
        /*09ee*/ 	.byte	0xff
	.zero		1


	//   ....[135]....
        /*09f0*/ 	.word	0x0000b6e0
        /*09f4*/ 	.word	0x0000006b
        /*09f8*/ 	.word	0x00000000
        /*09fc*/ 	.short	0x0101
        /*09fe*/ 	.byte	0xff
	.zero		1


	//   ....[136]....
        /*0a00*/ 	.word	0x0000b700
        /*0a04*/ 	.word	0x00000000
        /*0a08*/ 	.word	0x000000c0
        /*0a0c*/ 	.short	0x010a
        /*0a0e*/ 	.byte	0xff
	.zero		1


	//   ....[137]....
        /*0a10*/ 	.word	0x0000b7b0
        /*0a14*/ 	.word	0x00000000
        /*0a18*/ 	.word	0x000000c0
        /*0a1c*/ 	.short	0x010a
        /*0a1e*/ 	.byte	0xff
	.zero		1


	//   ....[138]....
        /*0a20*/ 	.word	0x0000c5d0
        /*0a24*/ 	.word	0x0000006b
        /*0a28*/ 	.word	0x00000000
        /*0a2c*/ 	.short	0x0101
        /*0a2e*/ 	.byte	0xff
	.zero		1


	//   ....[139]....
        /*0a30*/ 	.word	0x0000c5f0
        /*0a34*/ 	.word	0x00000000
        /*0a38*/ 	.word	0x000000c0
        /*0a3c*/ 	.short	0x010a
        /*0a3e*/ 	.byte	0xff
	.zero		1


	//   ....[140]....
        /*0a40*/ 	.word	0x0000c6a0
        /*0a44*/ 	.word	0x00000000
        /*0a48*/ 	.word	0x000000c0
        /*0a4c*/ 	.short	0x010a
        /*0a4e*/ 	.byte	0xff
	.zero		1


	//   ....[141]....
        /*0a50*/ 	.word	0x0000d450
        /*0a54*/ 	.word	0x0000006b
        /*0a58*/ 	.word	0x00000000
        /*0a5c*/ 	.short	0x0101
        /*0a5e*/ 	.byte	0xff
	.zero		1


	//   ....[142]....
        /*0a60*/ 	.word	0x0000d470
        /*0a64*/ 	.word	0x00000000
        /*0a68*/ 	.word	0x000000c0
        /*0a6c*/ 	.short	0x010a
        /*0a6e*/ 	.byte	0xff
	.zero		1


	//   ....[143]....
        /*0a70*/ 	.word	0x0000d520
        /*0a74*/ 	.word	0x00000000
        /*0a78*/ 	.word	0x000000c0
        /*0a7c*/ 	.short	0x010a
        /*0a7e*/ 	.byte	0xff
	.zero		1


	//   ....[144]....
        /*0a80*/ 	.word	0x0000dd90
        /*0a84*/ 	.word	0x000000ff
        /*0a88*/ 	.word	0x00000000
        /*0a8c*/ 	.short	0x0101
        /*0a8e*/ 	.byte	0x04
	.zero		1


	//   ....[145]....
        /*0a90*/ 	.word	0x0000e310
        /*0a94*/ 	.word	0x00000000
        /*0a98*/ 	.word	0x00000000
        /*0a9c*/ 	.short	0x0101
        /*0a9e*/ 	.byte	0xff
	.zero		1


	//   ....[146]....
        /*0aa0*/ 	.word	0x0000e5a0
        /*0aa4*/ 	.word	0x000000ff
        /*0aa8*/ 	.word	0x00000000
        /*0aac*/ 	.short	0x0101
        /*0aae*/ 	.byte	0x04
	.zero		1


	//   ....[147]....
        /*0ab0*/ 	.word	0x0000e5c0
        /*0ab4*/ 	.word	0x00000002
        /*0ab8*/ 	.word	0x00000160
        /*0abc*/ 	.short	0x010a
        /*0abe*/ 	.byte	0xff
	.zero		1


	//   ....[148]....
        /*0ac0*/ 	.word	0x0000e620
        /*0ac4*/ 	.word	0x00000002
        /*0ac8*/ 	.word	0x00000060
        /*0acc*/ 	.short	0x010a
        /*0ace*/ 	.byte	0xff
	.zero		1


	//   ....[149]....
        /*0ad0*/ 	.word	0x0000e680
        /*0ad4*/ 	.word	0x00000002
        /*0ad8*/ 	.word	0x00000060
        /*0adc*/ 	.short	0x010a
        /*0ade*/ 	.byte	0xff
	.zero		1


	//   ....[150]....
        /*0ae0*/ 	.word	0x0000e6d0
        /*0ae4*/ 	.word	0x00000002
        /*0ae8*/ 	.word	0x00000110
        /*0aec*/ 	.short	0x010a
        /*0aee*/ 	.byte	0xff
	.zero		1


	//   ....[151]....
        /*0af0*/ 	.word	0x0000e730
        /*0af4*/ 	.word	0x00000000
        /*0af8*/ 	.word	0x00000000
        /*0afc*/ 	.short	0x010a
        /*0afe*/ 	.byte	0xff
	.zero		1


	//   ....[152]....
        /*0b00*/ 	.word	0x0000e790
        /*0b04*/ 	.word	0x00000000
        /*0b08*/ 	.word	0x00000000
        /*0b0c*/ 	.short	0x010a
        /*0b0e*/ 	.byte	0xff
	.zero		1


	//   ....[153]....
        /*0b10*/ 	.word	0x0000e7f0
        /*0b14*/ 	.word	0x00000000
        /*0b18*/ 	.word	0x00000000
        /*0b1c*/ 	.short	0x010a
        /*0b1e*/ 	.byte	0xff
	.zero		1


	//   ....[154]....
        /*0b20*/ 	.word	0x0000e850
        /*0b24*/ 	.word	0x00000000
        /*0b28*/ 	.word	0x00000000
        /*0b2c*/ 	.short	0x010a
        /*0b2e*/ 	.byte	0xff
	.zero		1


	//   ....[155]....
        /*0b30*/ 	.word	0x0000e8b0
        /*0b34*/ 	.word	0x00000000
        /*0b38*/ 	.word	0x00000000
        /*0b3c*/ 	.short	0x010a
        /*0b3e*/ 	.byte	0xff
	.zero		1


	//   ....[156]....
        /*0b40*/ 	.word	0x0000e910
        /*0b44*/ 	.word	0x00000000
        /*0b48*/ 	.word	0x00000000
        /*0b4c*/ 	.short	0x010a
        /*0b4e*/ 	.byte	0xff
	.zero		1


	//   ....[157]....
        /*0b50*/ 	.word	0x0000e970
        /*0b54*/ 	.word	0x00000000
        /*0b58*/ 	.word	0x00000000
        /*0b5c*/ 	.short	0x010a
        /*0b5e*/ 	.byte	0xff
	.zero		1


	//   ....[158]....
        /*0b60*/ 	.word	0x0000e9d0
        /*0b64*/ 	.word	0x00000000
        /*0b68*/ 	.word	0x00000000
        /*0b6c*/ 	.short	0x010a
        /*0b6e*/ 	.byte	0xff
	.zero		1


	//   ....[159]....
        /*0b70*/ 	.word	0x0000ea30
        /*0b74*/ 	.word	0x00000000
        /*0b78*/ 	.word	0x00000000
        /*0b7c*/ 	.short	0x010a
        /*0b7e*/ 	.byte	0xff
	.zero		1


	//   ....[160]....
        /*0b80*/ 	.word	0x0000ea90
        /*0b84*/ 	.word	0x00000000
        /*0b88*/ 	.word	0x00000000
        /*0b8c*/ 	.short	0x010a
        /*0b8e*/ 	.byte	0xff
	.zero		1


	//   ....[161]....
        /*0b90*/ 	.word	0x0000eaf0
        /*0b94*/ 	.word	0x00000000
        /*0b98*/ 	.word	0x00000000
        /*0b9c*/ 	.short	0x010a
        /*0b9e*/ 	.byte	0xff
	.zero		1


	//   ....[162]....
        /*0ba0*/ 	.word	0x0000eb40
        /*0ba4*/ 	.word	0x00000000
        /*0ba8*/ 	.word	0x00000150
        /*0bac*/ 	.short	0x010a
        /*0bae*/ 	.byte	0xff
	.zero		1


	//   ....[163]....
        /*0bb0*/ 	.word	0x0000eba0
        /*0bb4*/ 	.word	0x00000000
        /*0bb8*/ 	.word	0x00000120
        /*0bbc*/ 	.short	0x010a
        /*0bbe*/ 	.byte	0xff
	.zero		1


	//   ....[164]....
        /*0bc0*/ 	.word	0x0000ebf0
        /*0bc4*/ 	.word	0x00000000
        /*0bc8*/ 	.word	0x00000110
        /*0bcc*/ 	.short	0x010a
        /*0bce*/ 	.byte	0xff
	.zero		1


	//   ....[165]....
        /*0bd0*/ 	.word	0x0000ec50
        /*0bd4*/ 	.word	0x00000000
        /*0bd8*/ 	.word	0x00000120
        /*0bdc*/ 	.short	0x010a
        /*0bde*/ 	.byte	0xff
	.zero		1


	//   ....[166]....
        /*0be0*/ 	.word	0x0000eca0
        /*0be4*/ 	.word	0x00000000
        /*0be8*/ 	.word	0x00000110
        /*0bec*/ 	.short	0x010a
        /*0bee*/ 	.byte	0xff
	.zero		1


	//   ....[167]....
        /*0bf0*/ 	.word	0x0000ed00
        /*0bf4*/ 	.word	0x00000002
        /*0bf8*/ 	.word	0x00000140
        /*0bfc*/ 	.short	0x010a
        /*0bfe*/ 	.byte	0xff
	.zero		1


	//   ....[168]....
        /*0c00*/ 	.word	0x0000ed60
        /*0c04*/ 	.word	0x00000000
        /*0c08*/ 	.word	0x00000000
        /*0c0c*/ 	.short	0x010a
        /*0c0e*/ 	.byte	0xff
	.zero		1


	//   ....[169]....
        /*0c10*/ 	.word	0x0000edc0
        /*0c14*/ 	.word	0x00000000
        /*0c18*/ 	.word	0x00000000
        /*0c1c*/ 	.short	0x010a
        /*0c1e*/ 	.byte	0xff
	.zero		1


	//   ....[170]....
        /*0c20*/ 	.word	0x0000ee20
        /*0c24*/ 	.word	0x00000000
        /*0c28*/ 	.word	0x00000000
        /*0c2c*/ 	.short	0x010a
        /*0c2e*/ 	.byte	0xff
	.zero		1


	//   ....[171]....
        /*0c30*/ 	.word	0x0000ee70
        /*0c34*/ 	.word	0x00000000
        /*0c38*/ 	.word	0x00000110
        /*0c3c*/ 	.short	0x010a
        /*0c3e*/ 	.byte	0xff
	.zero		1


	//   ....[172]....
        /*0c40*/ 	.word	0x0000eed0
        /*0c44*/ 	.word	0x00000000
        /*0c48*/ 	.word	0x00000108
        /*0c4c*/ 	.short	0x010a
        /*0c4e*/ 	.byte	0xff
	.zero		1


	//   ....[173]....
        /*0c50*/ 	.word	0x0000ef30
        /*0c54*/ 	.word	0x00000000
        /*0c58*/ 	.word	0x000000e0
        /*0c5c*/ 	.short	0x010a
        /*0c5e*/ 	.byte	0xff
	.zero		1


	//   ....[174]....
        /*0c60*/ 	.word	0x0000ef90
        /*0c64*/ 	.word	0x00000000
        /*0c68*/ 	.word	0x000000e8
        /*0c6c*/ 	.short	0x010a
        /*0c6e*/ 	.byte	0xff
	.zero		1


	//   ....[175]....
        /*0c70*/ 	.word	0x0000eff0
        /*0c74*/ 	.word	0x00000000
        /*0c78*/ 	.word	0x000000f0
        /*0c7c*/ 	.short	0x010a
        /*0c7e*/ 	.byte	0xff
	.zero		1


	//   ....[176]....
        /*0c80*/ 	.word	0x0000f050
        /*0c84*/ 	.word	0x00000000
        /*0c88*/ 	.word	0x000000f8
        /*0c8c*/ 	.short	0x010a
        /*0c8e*/ 	.byte	0xff
	.zero		1


	//   ....[177]....
        /*0c90*/ 	.word	0x0000f0b0
        /*0c94*/ 	.word	0x00000000
        /*0c98*/ 	.word	0x000000e0
        /*0c9c*/ 	.short	0x010a
        /*0c9e*/ 	.byte	0xff
	.zero		1


	//   ....[178]....
        /*0ca0*/ 	.word	0x0000f110
        /*0ca4*/ 	.word	0x00000000
        /*0ca8*/ 	.word	0x000000e8
        /*0cac*/ 	.short	0x010a
        /*0cae*/ 	.byte	0xff
	.zero		1


	//   ....[179]....
        /*0cb0*/ 	.word	0x0000f170
        /*0cb4*/ 	.word	0x00000000
        /*0cb8*/ 	.word	0x000000f0
        /*0cbc*/ 	.short	0x010a
        /*0cbe*/ 	.byte	0xff
	.zero		1


	//   ....[180]....
        /*0cc0*/ 	.word	0x0000f1d0
        /*0cc4*/ 	.word	0x00000000
        /*0cc8*/ 	.word	0x000000f8
        /*0ccc*/ 	.short	0x010a
        /*0cce*/ 	.byte	0xff
	.zero		1


	//   ....[181]....
        /*0cd0*/ 	.word	0x0000f230
        /*0cd4*/ 	.word	0x00000000
        /*0cd8*/ 	.word	0x000000e0
        /*0cdc*/ 	.short	0x010a
        /*0cde*/ 	.byte	0xff
	.zero		1


	//   ....[182]....
        /*0ce0*/ 	.word	0x0000f290
        /*0ce4*/ 	.word	0x00000000
        /*0ce8*/ 	.word	0x000000e8
        /*0cec*/ 	.short	0x010a
        /*0cee*/ 	.byte	0xff
	.zero		1


	//   ....[183]....
        /*0cf0*/ 	.word	0x0000f2f0
        /*0cf4*/ 	.word	0x00000002
        /*0cf8*/ 	.word	0x000000f0
        /*0cfc*/ 	.short	0x010a
        /*0cfe*/ 	.byte	0xff
	.zero		1


	//   ....[184]....
        /*0d00*/ 	.word	0x0000f340
        /*0d04*/ 	.word	0x00000000
        /*0d08*/ 	.word	0x00000110
        /*0d0c*/ 	.short	0x010a
        /*0d0e*/ 	.byte	0xff
	.zero		1


	//   ....[185]....
        /*0d10*/ 	.word	0x0000f3a0
        /*0d14*/ 	.word	0x00000004
        /*0d18*/ 	.word	0x000000c0
        /*0d1c*/ 	.short	0x010a
        /*0d1e*/ 	.byte	0xff
	.zero		1


	//   ....[186]....
        /*0d20*/ 	.word	0x0000f3f0
        /*0d24*/ 	.word	0x0000003a
        /*0d28*/ 	.word	0x00000130
        /*0d2c*/ 	.short	0x010a
        /*0d2e*/ 	.byte	0xff
	.zero		1


	//   ....[187]....
        /*0d30*/ 	.word	0x0000f440
        /*0d34*/ 	.word	0x00000002
        /*0d38*/ 	.word	0x000000c0
        /*0d3c*/ 	.short	0x010a
        /*0d3e*/ 	.byte	0xff
	.zero		1


	//   ....[188]....
        /*0d40*/ 	.word	0x0000f490
        /*0d44*/ 	.word	0x00000000
        /*0d48*/ 	.word	0x000000c0
        /*0d4c*/ 	.short	0x010a
        /*0d4e*/ 	.byte	0xff
	.zero		1


	//   ....[189]....
        /*0d50*/ 	.word	0x0000f4e0
        /*0d54*/ 	.word	0x00000000
        /*0d58*/ 	.word	0x000000c0
        /*0d5c*/ 	.short	0x010a
        /*0d5e*/ 	.byte	0xff
	.zero		1


	//   ....[190]....
        /*0d60*/ 	.word	0x0000f530
        /*0d64*/ 	.word	0x00000000
        /*0d68*/ 	.word	0x000000c0
        /*0d6c*/ 	.short	0x010a
        /*0d6e*/ 	.byte	0xff
	.zero		1


	//   ....[191]....
        /*0d70*/ 	.word	0x0000f580
        /*0d74*/ 	.word	0x00000000
        /*0d78*/ 	.word	0x000000c0
        /*0d7c*/ 	.short	0x010a
        /*0d7e*/ 	.byte	0xff
	.zero		1


	//   ....[192]....
        /*0d80*/ 	.word	0x0000f5d0
        /*0d84*/ 	.word	0x00000000
        /*0d88*/ 	.word	0x000000c0
        /*0d8c*/ 	.short	0x010a
        /*0d8e*/ 	.byte	0xff
	.zero		1


	//   ....[193]....
        /*0d90*/ 	.word	0x0000f620
        /*0d94*/ 	.word	0x00000000
        /*0d98*/ 	.word	0x000000c0
        /*0d9c*/ 	.short	0x010a
        /*0d9e*/ 	.byte	0xff
	.zero		1


	//----- nvinfo : EIATTR_NUM_MBARRIERS
	.align		4
.L_47:
        /*0da0*/ 	.byte	0x03, 0x38
        /*0da2*/ 	.short	0x002e


	//----- nvinfo : EIATTR_EXIT_INSTR_OFFSETS
	.align		4
        /*0da4*/ 	.byte	0x04, 0x1c
        /*0da6*/ 	.short	(.L_49 - .L_48)


	//   ....[0]....
.L_48:
        /*0da8*/ 	.word	0x00003070


	//   ....[1]....
        /*0dac*/ 	.word	0x00003560


	//   ....[2]....
        /*0db0*/ 	.word	0x000035c0


	//   ....[3]....
        /*0db4*/ 	.word	0x000044c0


	//   ....[4]....
        /*0db8*/ 	.word	0x00005df0


	//   ....[5]....
        /*0dbc*/ 	.word	0x00005e30


	//   ....[6]....
        /*0dc0*/ 	.word	0x0000e490


	//   ....[7]....
        /*0dc4*/ 	.word	0x0000e510


	//   ....[8]....
        /*0dc8*/ 	.word	0x0000e540


	//   ....[9]....
        /*0dcc*/ 	.word	0x0000e5b0


	//----- nvinfo : EIATTR_MAX_THREADS
	.align		4
.L_49:
        /*0dd0*/ 	.byte	0x04, 0x05
        /*0dd2*/ 	.short	(.L_51 - .L_50)
.L_50:
        /*0dd4*/ 	.word	0x00000100
        /*0dd8*/ 	.word	0x00000001
        /*0ddc*/ 	.word	0x00000001


	//----- nvinfo : EIATTR_CRS_STACK_SIZE
	.align		4
.L_51:
        /*0de0*/ 	.byte	0x04, 0x1e
        /*0de2*/ 	.short	(.L_53 - .L_52)
.L_52:
        /*0de4*/ 	.word	0x00000000


	//----- nvinfo : EIATTR_CBANK_PARAM_SIZE
	.align		4
.L_53:
        /*0de8*/ 	.byte	0x03, 0x19
        /*0dea*/ 	.short	0x0c00


	//----- nvinfo : EIATTR_PARAM_CBANK
	.align		4
        /*0dec*/ 	.byte	0x04, 0x0a
        /*0dee*/ 	.short	(.L_55 - .L_54)
	.align		4
.L_54:
        /*0df0*/ 	.word	index@(.nv.constant0._ZN7cutlass13device_kernelINS_4gemm6kernel13GemmUniversalIN4cute5tupleIJiiiiEEENS1_10collective13CollectiveMmaINS1_46MainloopSm100TmaUmmaWarpSpecializedBlockScaledILi12ELi2ELi2ENS5_IJNS4_1CILi2EEENSA_ILi1EEESC_EEEEENS5_IJNSA_ILi128EEESF_SF_EEENS5_IJNS_12float_e2m1_tENS_13float_ue8m0_tEEEENS5_IJNS5_IJlSC_lEEENS4_6LayoutINS5_IJNS5_IJNS5_IJNSA_ILi32EEENSA_ILi4EEEEEEiEEESP_NS5_IJSC_iEEEEEENS5_IJNS5_IJNS5_IJNSA_ILi16EEESN_EEEiEEENS5_IJNS5_IJNSA_ILi0EEESC_EEENSA_ILi512EEEEEENS5_IJSV_iEEEEEEEEEEESJ_S12_NS4_8TiledMMAINS4_8MMA_AtomIJNS4_17SM100_MMA_MXF4_SSISH_SH_fSI_Li128ELi128ELi32ELNS4_4UMMA5MajorE0ELS17_0ELNS16_7ScaleInE0ELS18_0EEEEEENSL_INS5_IJSC_SC_SC_EEENS5_IJSV_SV_SV_EEEEENS5_IJNS4_10UnderscoreES1E_S1E_EEEEENS5_IJNS4_13SM90_TMA_LOADES1H_EEENS5_IJNS4_14ComposedLayoutINS4_7SwizzleILi2ELi4ELi3EEENS4_18smem_ptr_flag_bitsILi4EEENSL_INS5_IJNSA_ILi8EEESF_EEENS5_IJSF_SC_EEEEEEENSL_INS5_IJNS5_IJNS5_IJSO_SC_EEENS5_IJSM_SB_EEEEEESC_NS5_IJSB_SC_EEEEEENS5_IJNS5_IJNS5_IJST_SX_EEESW_EEESV_NS5_IJSB_SX_EEEEEEEEEEEvNS4_8identityENS5_IJNS4_23SM90_TMA_LOAD_MULTICASTES25_EEES23_vS24_EENS_8epilogue10collective18CollectiveEpilogueINS28_23Sm100TmaWarpSpecializedILi4ELi2ELi16ELb1ELb0EEEJNS5_IJNSA_ILi64EEESF_SF_EEENS5_IJNSL_IS2D_SC_EENSL_INS5_IJSS_SB_EEENS5_IJSC_S2D_EEEEEEEENS_10bfloat16_tESK_S2K_SK_NS28_6fusion15FusionCallbacksIS2C_NS2L_17LinearCombinationIS2K_fS2K_fLNS_15FloatRoundStyleE2EEES2E_S2J_JEEENS4_5SM1004TMEM4LOAD26SM100_TMEM_LOAD_32dp32b16xES1H_NS1J_INS1K_ILi1ELi4ELi3EEENS1M_ILi16EEENSL_INS5_IJS1O_SS_EEENS5_IJSS_SC_EEEEEEENS4_39AutoVectorizingCopyWithAssumedAlignmentILi128EEENS4_14SM90_TMA_STOREES30_S32_S32_EEEvvEEEEvNT_6ParamsE)
        /*0df4*/ 	.short	0x0380
        /*0df6*/ 	.short	0x0c00


	//----- nvinfo : EIATTR_SW_WAR
	.align		4
.L_55:
        /*0df8*/ 	.byte	0x04, 0x36
        /*0dfa*/ 	.short	(.L_57 - .L_56)
.L_56:
        /*0dfc*/ 	.word	0x00000008
.L_57:


//--------------------- .nv.callgraph             --------------------------
	.section	.nv.callgraph,"",@"SHT_CUDA_CALLGRAPH"
	.align	4
	.sectionentsize	8
	.align		4
        /*0000*/ 	.word	0x00000000
	.align		4
        /*0004*/ 	.word	0xffffffff
	.align		4
        /*0008*/ 	.word	index@(_ZN7cutlass13device_kernelINS_4gemm6kernel13GemmUniversalIN4cute5tupleIJiiiiEEENS1_10collective13CollectiveMmaINS1_46MainloopSm100TmaUmmaWarpSpecializedBlockScaledILi12ELi2ELi2ENS5_IJNS4_1CILi2EEENSA_ILi1EEESC_EEEEENS5_IJNSA_ILi128EEESF_SF_EEENS5_IJNS_12float_e2m1_tENS_13float_ue8m0_tEEEENS5_IJNS5_IJlSC_lEEENS4_6LayoutINS5_IJNS5_IJNS5_IJNSA_ILi32EEENSA_ILi4EEEEEEiEEESP_NS5_IJSC_iEEEEEENS5_IJNS5_IJNS5_IJNSA_ILi16EEESN_EEEiEEENS5_IJNS5_IJNSA_ILi0EEESC_EEENSA_ILi512EEEEEENS5_IJSV_iEEEEEEEEEEESJ_S12_NS4_8TiledMMAINS4_8MMA_AtomIJNS4_17SM100_MMA_MXF4_SSISH_SH_fSI_Li128ELi128ELi32ELNS4_4UMMA5MajorE0ELS17_0ELNS16_7ScaleInE0ELS18_0EEEEEENSL_INS5_IJSC_SC_SC_EEENS5_IJSV_SV_SV_EEEEENS5_IJNS4_10UnderscoreES1E_S1E_EEEEENS5_IJNS4_13SM90_TMA_LOADES1H_EEENS5_IJNS4_14ComposedLayoutINS4_7SwizzleILi2ELi4ELi3EEENS4_18smem_ptr_flag_bitsILi4EEENSL_INS5_IJNSA_ILi8EEESF_EEENS5_IJSF_SC_EEEEEEENSL_INS5_IJNS5_IJNS5_IJSO_SC_EEENS5_IJSM_SB_EEEEEESC_NS5_IJSB_SC_EEEEEENS5_IJNS5_IJNS5_IJST_SX_EEESW_EEESV_NS5_IJSB_SX_EEEEEEEEEEEvNS4_8identityENS5_IJNS4_23SM90_TMA_LOAD_MULTICASTES25_EEES23_vS24_EENS_8epilogue10collective18CollectiveEpilogueINS28_23Sm100TmaWarpSpecializedILi4ELi2ELi16ELb1ELb0EEEJNS5_IJNSA_ILi64EEESF_SF_EEENS5_IJNSL_IS2D_SC_EENSL_INS5_IJSS_SB_EEENS5_IJSC_S2D_EEEEEEEENS_10bfloat16_tESK_S2K_SK_NS28_6fusion15FusionCallbacksIS2C_NS2L_17LinearCombinationIS2K_fS2K_fLNS_15FloatRoundStyleE2EEES2E_S2J_JEEENS4_5SM1004TMEM4LOAD26SM100_TMEM_LOAD_32dp32b16xES1H_NS1J_INS1K_ILi1ELi4ELi3EEENS1M_ILi16EEENSL_INS5_IJS1O_SS_EEENS5_IJSS_SC_EEEEEEENS4_39AutoVectorizingCopyWithAssumedAlignmentILi128EEENS4_14SM90_TMA_STOREES30_S32_S32_EEEvvEEEEvNT_6ParamsE)
	.align		4
        /*000c*/ 	.word	index@(__assertfail)
	.align		4
        /*0010*/ 	.word	0x00000000
	.align		4
        /*0014*/ 	.word	0xfffffffe
	.align		4
        /*0018*/ 	.word	0x00000000
	.align		4
        /*001c*/ 	.word	0xfffffffd
	.align		4
        /*0020*/ 	.word	0x00000000
	.align		4
        /*0024*/ 	.word	0xfffffffc


//--------------------- .nv.constant4             --------------------------
	.section	.nv.constant4,"a",@progbits
	.align	8
	.align		8
.nv.constant4:
        /*0000*/ 	.dword	__assertfail
	.align		8
        /*0008*/ 	.dword	__unnamed_1
	.align		8
        /*0010*/ 	.dword	__unnamed_2
	.align		8
        /*0018*/ 	.dword	_ZN40_INTERNAL_63e6d13e_4_k_cu_b23d4aef_258324cuda3std3__45__cpo5beginE
	.align		8
        /*0020*/ 	.dword	_ZN40_INTERNAL_63e6d13e_4_k_cu_b23d4aef_258324cuda3std3__45__cpo3endE
	.align		8
        /*0028*/ 	.dword	_ZN40_INTERNAL_63e6d13e_4_k_cu_b23d4aef_258324cuda3std3__45__cpo6cbeginE
	.align		8
        /*0030*/ 	.dword	_ZN40_INTERNAL_63e6d13e_4_k_cu_b23d4aef_258324cuda3std3__45__cpo4cendE
	.align		8
        /*0038*/ 	.dword	_ZN40_INTERNAL_63e6d13e_4_k_cu_b23d4aef_258324cuda3std3__442_GLOBAL__N__63e6d13e_4_k_cu_b23d4aef_258326ignoreE
	.align		8
        /*0040*/ 	.dword	_ZN40_INTERNAL_63e6d13e_4_k_cu_b23d4aef_258324cuda3std3__419piecewise_constructE
	.align		8
        /*0048*/ 	.dword	_ZN40_INTERNAL_63e6d13e_4_k_cu_b23d4aef_258324cuda3std3__48in_placeE
	.align		8
        /*0050*/ 	.dword	_ZN40_INTERNAL_63e6d13e_4_k_cu_b23d4aef_258324cuda3std6ranges3__45__cpo4swapE
	.align		8
        /*0058*/ 	.dword	_ZN40_INTERNAL_63e6d13e_4_k_cu_b23d4aef_258324cuda3std6ranges3__45__cpo9iter_moveE
	.align		8
        /*0060*/ 	.dword	_ZN40_INTERNAL_63e6d13e_4_k_cu_b23d4aef_258324cute7productE
	.align		8
        /*0068*/ 	.dword	_ZN40_INTERNAL_63e6d13e_4_k_cu_b23d4aef_258324cute1_E
	.align		8
        /*0070*/ 	.dword	$str$25
	.align		8
        /*0078*/ 	.dword	$str$26
	.align		8
        /*0080*/ 	.dword	$str$29
	.align		8
        /*0088*/ 	.dword	$str$30


//--------------------- .text._ZN7cutlass13device_kernelINS_4gemm6kernel13GemmUniversalIN4cute5tupleIJiiiiEEENS1_10collective13CollectiveMmaINS1_46MainloopSm100TmaUmmaWarpSpecializedBlockScaledILi12ELi2ELi2ENS5_IJNS4_1CILi2EEENSA_ILi1EEESC_EEEEENS5_IJNSA_ILi128EEESF_SF_EEENS5_IJNS_12float_e2m1_tENS_13float_ue8m0_tEEEENS5_IJNS5_IJlSC_lEEENS4_6LayoutINS5_IJNS5_IJNS5_IJNSA_ILi32EEENSA_ILi4EEEEEEiEEESP_NS5_IJSC_iEEEEEENS5_IJNS5_IJNS5_IJNSA_ILi16EEESN_EEEiEEENS5_IJNS5_IJNSA_ILi0EEESC_EEENSA_ILi512EEEEEENS5_IJSV_iEEEEEEEEEEESJ_S12_NS4_8TiledMMAINS4_8MMA_AtomIJNS4_17SM100_MMA_MXF4_SSISH_SH_fSI_Li128ELi128ELi32ELNS4_4UMMA5MajorE0ELS17_0ELNS16_7ScaleInE0ELS18_0EEEEEENSL_INS5_IJSC_SC_SC_EEENS5_IJSV_SV_SV_EEEEENS5_IJNS4_10UnderscoreES1E_S1E_EEEEENS5_IJNS4_13SM90_TMA_LOADES1H_EEENS5_IJNS4_14ComposedLayoutINS4_7SwizzleILi2ELi4ELi3EEENS4_18smem_ptr_flag_bitsILi4EEENSL_INS5_IJNSA_ILi8EEESF_EEENS5_IJSF_SC_EEEEEEENSL_INS5_IJNS5_IJNS5_IJSO_SC_EEENS5_IJSM_SB_EEEEEESC_NS5_IJSB_SC_EEEEEENS5_IJNS5_IJNS5_IJST_SX_EEESW_EEESV_NS5_IJSB_SX_EEEEEEEEEEEvNS4_8identityENS5_IJNS4_23SM90_TMA_LOAD_MULTICASTES25_EEES23_vS24_EENS_8epilogue10collective18CollectiveEpilogueINS28_23Sm100TmaWarpSpecializedILi4ELi2ELi16ELb1ELb0EEEJNS5_IJNSA_ILi64EEESF_SF_EEENS5_IJNSL_IS2D_SC_EENSL_INS5_IJSS_SB_EEENS5_IJSC_S2D_EEEEEEEENS_10bfloat16_tESK_S2K_SK_NS28_6fusion15FusionCallbacksIS2C_NS2L_17LinearCombinationIS2K_fS2K_fLNS_15FloatRoundStyleE2EEES2E_S2J_JEEENS4_5SM1004TMEM4LOAD26SM100_TMEM_LOAD_32dp32b16xES1H_NS1J_INS1K_ILi1ELi4ELi3EEENS1M_ILi16EEENSL_INS5_IJS1O_SS_EEENS5_IJSS_SC_EEEEEEENS4_39AutoVectorizingCopyWithAssumedAlignmentILi128EEENS4_14SM90_TMA_STOREES30_S32_S32_EEEvvEEEEvNT_6ParamsE --------------------------
	.section	.text._ZN7cutlass13device_kernelINS_4gemm6kernel13GemmUniversalIN4cute5tupleIJiiiiEEENS1_10collective13CollectiveMmaINS1_46MainloopSm100TmaUmmaWarpSpecializedBlockScaledILi12ELi2ELi2ENS5_IJNS4_1CILi2EEENSA_ILi1EEESC_EEEEENS5_IJNSA_ILi128EEESF_SF_EEENS5_IJNS_12float_e2m1_tENS_13float_ue8m0_tEEEENS5_IJNS5_IJlSC_lEEENS4_6LayoutINS5_IJNS5_IJNS5_IJNSA_ILi32EEENSA_ILi4EEEEEEiEEESP_NS5_IJSC_iEEEEEENS5_IJNS5_IJNS5_IJNSA_ILi16EEESN_EEEiEEENS5_IJNS5_IJNSA_ILi0EEESC_EEENSA_ILi512EEEEEENS5_IJSV_iEEEEEEEEEEESJ_S12_NS4_8TiledMMAINS4_8MMA_AtomIJNS4_17SM100_MMA_MXF4_SSISH_SH_fSI_Li128ELi128ELi32ELNS4_4UMMA5MajorE0ELS17_0ELNS16_7ScaleInE0ELS18_0EEEEEENSL_INS5_IJSC_SC_SC_EEENS5_IJSV_SV_SV_EEEEENS5_IJNS4_10UnderscoreES1E_S1E_EEEEENS5_IJNS4_13SM90_TMA_LOADES1H_EEENS5_IJNS4_14ComposedLayoutINS4_7SwizzleILi2ELi4ELi3EEENS4_18smem_ptr_flag_bitsILi4EEENSL_INS5_IJNSA_ILi8EEESF_EEENS5_IJSF_SC_EEEEEEENSL_INS5_IJNS5_IJNS5_IJSO_SC_EEENS5_IJSM_SB_EEEEEESC_NS5_IJSB_SC_EEEEEENS5_IJNS5_IJNS5_IJST_SX_EEESW_EEESV_NS5_IJSB_SX_EEEEEEEEEEEvNS4_8identityENS5_IJNS4_23SM90_TMA_LOAD_MULTICASTES25_EEES23_vS24_EENS_8epilogue10collective18CollectiveEpilogueINS28_23Sm100TmaWarpSpecializedILi4ELi2ELi16ELb1ELb0EEEJNS5_IJNSA_ILi64EEESF_SF_EEENS5_IJNSL_IS2D_SC_EENSL_INS5_IJSS_SB_EEENS5_IJSC_S2D_EEEEEEEENS_10bfloat16_tESK_S2K_SK_NS28_6fusion15FusionCallbacksIS2C_NS2L_17LinearCombinationIS2K_fS2K_fLNS_15FloatRoundStyleE2EEES2E_S2J_JEEENS4_5SM1004TMEM4LOAD26SM100_TMEM_LOAD_32dp32b16xES1H_NS1J_INS1K_ILi1ELi4ELi3EEENS1M_ILi16EEENSL_INS5_IJS1O_SS_EEENS5_IJSS_SC_EEEEEEENS4_39AutoVectorizingCopyWithAssumedAlignmentILi128EEENS4_14SM90_TMA_STOREES30_S32_S32_EEEvvEEEEvNT_6ParamsE,"ax",@progbits
	.align	128
.text._ZN7cutlass13device_kernelINS_4gemm6kernel13GemmUniversalIN4cute5tupleIJiiiiEEENS1_10collective13CollectiveMmaINS1_46MainloopSm100TmaUmmaWarpSpecializedBlockScaledILi12ELi2ELi2ENS5_IJNS4_1CILi2EEENSA_ILi1EEESC_EEEEENS5_IJNSA_ILi128EEESF_SF_EEENS5_IJNS_12float_e2m1_tENS_13float_ue8m0_tEEEENS5_IJNS5_IJlSC_lEEENS4_6LayoutINS5_IJNS5_IJNS5_IJNSA_ILi32EEENSA_ILi4EEEEEEiEEESP_NS5_IJSC_iEEEEEENS5_IJNS5_IJNS5_IJNSA_ILi16EEESN_EEEiEEENS5_IJNS5_IJNSA_ILi0EEESC_EEENSA_ILi512EEEEEENS5_IJSV_iEEEEEEEEEEESJ_S12_NS4_8TiledMMAINS4_8MMA_AtomIJNS4_17SM100_MMA_MXF4_SSISH_SH_fSI_Li128ELi128ELi32ELNS4_4UMMA5MajorE0ELS17_0ELNS16_7ScaleInE0ELS18_0EEEEEENSL_INS5_IJSC_SC_SC_EEENS5_IJSV_SV_SV_EEEEENS5_IJNS4_10UnderscoreES1E_S1E_EEEEENS5_IJNS4_13SM90_TMA_LOADES1H_EEENS5_IJNS4_14ComposedLayoutINS4_7SwizzleILi2ELi4ELi3EEENS4_18smem_ptr_flag_bitsILi4EEENSL_INS5_IJNSA_ILi8EEESF_EEENS5_IJSF_SC_EEEEEEENSL_INS5_IJNS5_IJNS5_IJSO_SC_EEENS5_IJSM_SB_EEEEEESC_NS5_IJSB_SC_EEEEEENS5_IJNS5_IJNS5_IJST_SX_EEESW_EEESV_NS5_IJSB_SX_EEEEEEEEEEEvNS4_8identityENS5_IJNS4_23SM90_TMA_LOAD_MULTICASTES25_EEES23_vS24_EENS_8epilogue10collective18CollectiveEpilogueINS28_23Sm100TmaWarpSpecializedILi4ELi2ELi16ELb1ELb0EEEJNS5_IJNSA_ILi64EEESF_SF_EEENS5_IJNSL_IS2D_SC_EENSL_INS5_IJSS_SB_EEENS5_IJSC_S2D_EEEEEEEENS_10bfloat16_tESK_S2K_SK_NS28_6fusion15FusionCallbacksIS2C_NS2L_17LinearCombinationIS2K_fS2K_fLNS_15FloatRoundStyleE2EEES2E_S2J_JEEENS4_5SM1004TMEM4LOAD26SM100_TMEM_LOAD_32dp32b16xES1H_NS1J_INS1K_ILi1ELi4ELi3EEENS1M_ILi16EEENSL_INS5_IJS1O_SS_EEENS5_IJSS_SC_EEEEEEENS4_39AutoVectorizingCopyWithAssumedAlignmentILi128EEENS4_14SM90_TMA_STOREES30_S32_S32_EEEvvEEEEvNT_6ParamsE:
        .type           _ZN7cutlass13device_kernelINS_4gemm6kernel13GemmUniversalIN4cute5tupleIJiiiiEEENS1_10collective13CollectiveMmaINS1_46MainloopSm100TmaUmmaWarpSpecializedBlockScaledILi12ELi2ELi2ENS5_IJNS4_1CILi2EEENSA_ILi1EEESC_EEEEENS5_IJNSA_ILi128EEESF_SF_EEENS5_IJNS_12float_e2m1_tENS_13float_ue8m0_tEEEENS5_IJNS5_IJlSC_lEEENS4_6LayoutINS5_IJNS5_IJNS5_IJNSA_ILi32EEENSA_ILi4EEEEEEiEEESP_NS5_IJSC_iEEEEEENS5_IJNS5_IJNS5_IJNSA_ILi16EEESN_EEEiEEENS5_IJNS5_IJNSA_ILi0EEESC_EEENSA_ILi512EEEEEENS5_IJSV_iEEEEEEEEEEESJ_S12_NS4_8TiledMMAINS4_8MMA_AtomIJNS4_17SM100_MMA_MXF4_SSISH_SH_fSI_Li128ELi128ELi32ELNS4_4UMMA5MajorE0ELS17_0ELNS16_7ScaleInE0ELS18_0EEEEEENSL_INS5_IJSC_SC_SC_EEENS5_IJSV_SV_SV_EEEEENS5_IJNS4_10UnderscoreES1E_S1E_EEEEENS5_IJNS4_13SM90_TMA_LOADES1H_EEENS5_IJNS4_14ComposedLayoutINS4_7SwizzleILi2ELi4ELi3EEENS4_18smem_ptr_flag_bitsILi4EEENSL_INS5_IJNSA_ILi8EEESF_EEENS5_IJSF_SC_EEEEEEENSL_INS5_IJNS5_IJNS5_IJSO_SC_EEENS5_IJSM_SB_EEEEEESC_NS5_IJSB_SC_EEEEEENS5_IJNS5_IJNS5_IJST_SX_EEESW_EEESV_NS5_IJSB_SX_EEEEEEEEEEEvNS4_8identityENS5_IJNS4_23SM90_TMA_LOAD_MULTICASTES25_EEES23_vS24_EENS_8epilogue10collective18CollectiveEpilogueINS28_23Sm100TmaWarpSpecializedILi4ELi2ELi16ELb1ELb0EEEJNS5_IJNSA_ILi64EEESF_SF_EEENS5_IJNSL_IS2D_SC_EENSL_INS5_IJSS_SB_EEENS5_IJSC_S2D_EEEEEEEENS_10bfloat16_tESK_S2K_SK_NS28_6fusion15FusionCallbacksIS2C_NS2L_17LinearCombinationIS2K_fS2K_fLNS_15FloatRoundStyleE2EEES2E_S2J_JEEENS4_5SM1004TMEM4LOAD26SM100_TMEM_LOAD_32dp32b16xES1H_NS1J_INS1K_ILi1ELi4ELi3EEENS1M_ILi16EEENSL_INS5_IJS1O_SS_EEENS5_IJSS_SC_EEEEEEENS4_39AutoVectorizingCopyWithAssumedAlignmentILi128EEENS4_14SM90_TMA_STOREES30_S32_S32_EEEvvEEEEvNT_6ParamsE,@function
        .size           _ZN7cutlass13device_kernelINS_4gemm6kernel13GemmUniversalIN4cute5tupleIJiiiiEEENS1_10collective13CollectiveMmaINS1_46MainloopSm100TmaUmmaWarpSpecializedBlockScaledILi12ELi2ELi2ENS5_IJNS4_1CILi2EEENSA_ILi1EEESC_EEEEENS5_IJNSA_ILi128EEESF_SF_EEENS5_IJNS_12float_e2m1_tENS_13float_ue8m0_tEEEENS5_IJNS5_IJlSC_lEEENS4_6LayoutINS5_IJNS5_IJNS5_IJNSA_ILi32EEENSA_ILi4EEEEEEiEEESP_NS5_IJSC_iEEEEEENS5_IJNS5_IJNS5_IJNSA_ILi16EEESN_EEEiEEENS5_IJNS5_IJNSA_ILi0EEESC_EEENSA_ILi512EEEEEENS5_IJSV_iEEEEEEEEEEESJ_S12_NS4_8TiledMMAINS4_8MMA_AtomIJNS4_17SM100_MMA_MXF4_SSISH_SH_fSI_Li128ELi128ELi32ELNS4_4UMMA5MajorE0ELS17_0ELNS16_7ScaleInE0ELS18_0EEEEEENSL_INS5_IJSC_SC_SC_EEENS5_IJSV_SV_SV_EEEEENS5_IJNS4_10UnderscoreES1E_S1E_EEEEENS5_IJNS4_13SM90_TMA_LOADES1H_EEENS5_IJNS4_14ComposedLayoutINS4_7SwizzleILi2ELi4ELi3EEENS4_18smem_ptr_flag_bitsILi4EEENSL_INS5_IJNSA_ILi8EEESF_EEENS5_IJSF_SC_EEEEEEENSL_INS5_IJNS5_IJNS5_IJSO_SC_EEENS5_IJSM_SB_EEEEEESC_NS5_IJSB_SC_EEEEEENS5_IJNS5_IJNS5_IJST_SX_EEESW_EEESV_NS5_IJSB_SX_EEEEEEEEEEEvNS4_8identityENS5_IJNS4_23SM90_TMA_LOAD_MULTICASTES25_EEES23_vS24_EENS_8epilogue10collective18CollectiveEpilogueINS28_23Sm100TmaWarpSpecializedILi4ELi2ELi16ELb1ELb0EEEJNS5_IJNSA_ILi64EEESF_SF_EEENS5_IJNSL_IS2D_SC_EENSL_INS5_IJSS_SB_EEENS5_IJSC_S2D_EEEEEEEENS_10bfloat16_tESK_S2K_SK_NS28_6fusion15FusionCallbacksIS2C_NS2L_17LinearCombinationIS2K_fS2K_fLNS_15FloatRoundStyleE2EEES2E_S2J_JEEENS4_5SM1004TMEM4LOAD26SM100_TMEM_LOAD_32dp32b16xES1H_NS1J_INS1K_ILi1ELi4ELi3EEENS1M_ILi16EEENSL_INS5_IJS1O_SS_EEENS5_IJSS_SC_EEEEEEENS4_39AutoVectorizingCopyWithAssumedAlignmentILi128EEENS4_14SM90_TMA_STOREES30_S32_S32_EEEvvEEEEvNT_6ParamsE,(.L_x_266 - _ZN7cutlass13device_kernelINS_4gemm6kernel13GemmUniversalIN4cute5tupleIJiiiiEEENS1_10collective13CollectiveMmaINS1_46MainloopSm100TmaUmmaWarpSpecializedBlockScaledILi12ELi2ELi2ENS5_IJNS4_1CILi2EEENSA_ILi1EEESC_EEEEENS5_IJNSA_ILi128EEESF_SF_EEENS5_IJNS_12float_e2m1_tENS_13float_ue8m0_tEEEENS5_IJNS5_IJlSC_lEEENS4_6LayoutINS5_IJNS5_IJNS5_IJNSA_ILi32EEENSA_ILi4EEEEEEiEEESP_NS5_IJSC_iEEEEEENS5_IJNS5_IJNS5_IJNSA_ILi16EEESN_EEEiEEENS5_IJNS5_IJNSA_ILi0EEESC_EEENSA_ILi512EEEEEENS5_IJSV_iEEEEEEEEEEESJ_S12_NS4_8TiledMMAINS4_8MMA_AtomIJNS4_17SM100_MMA_MXF4_SSISH_SH_fSI_Li128ELi128ELi32ELNS4_4UMMA5MajorE0ELS17_0ELNS16_7ScaleInE0ELS18_0EEEEEENSL_INS5_IJSC_SC_SC_EEENS5_IJSV_SV_SV_EEEEENS5_IJNS4_10UnderscoreES1E_S1E_EEEEENS5_IJNS4_13SM90_TMA_LOADES1H_EEENS5_IJNS4_14ComposedLayoutINS4_7SwizzleILi2ELi4ELi3EEENS4_18smem_ptr_flag_bitsILi4EEENSL_INS5_IJNSA_ILi8EEESF_EEENS5_IJSF_SC_EEEEEEENSL_INS5_IJNS5_IJNS5_IJSO_SC_EEENS5_IJSM_SB_EEEEEESC_NS5_IJSB_SC_EEEEEENS5_IJNS5_IJNS5_IJST_SX_EEESW_EEESV_NS5_IJSB_SX_EEEEEEEEEEEvNS4_8identityENS5_IJNS4_23SM90_TMA_LOAD_MULTICASTES25_EEES23_vS24_EENS_8epilogue10collective18CollectiveEpilogueINS28_23Sm100TmaWarpSpecializedILi4ELi2ELi16ELb1ELb0EEEJNS5_IJNSA_ILi64EEESF_SF_EEENS5_IJNSL_IS2D_SC_EENSL_INS5_IJSS_SB_EEENS5_IJSC_S2D_EEEEEEEENS_10bfloat16_tESK_S2K_SK_NS28_6fusion15FusionCallbacksIS2C_NS2L_17LinearCombinationIS2K_fS2K_fLNS_15FloatRoundStyleE2EEES2E_S2J_JEEENS4_5SM1004TMEM4LOAD26SM100_TMEM_LOAD_32dp32b16xES1H_NS1J_INS1K_ILi1ELi4ELi3EEENS1M_ILi16EEENSL_INS5_IJS1O_SS_EEENS5_IJSS_SC_EEEEEEENS4_39AutoVectorizingCopyWithAssumedAlignmentILi128EEENS4_14SM90_TMA_STOREES30_S32_S32_EEEvvEEEEvNT_6ParamsE)
        .other          _ZN7cutlass13device_kernelINS_4gemm6kernel13GemmUniversalIN4cute5tupleIJiiiiEEENS1_10collective13CollectiveMmaINS1_46MainloopSm100TmaUmmaWarpSpecializedBlockScaledILi12ELi2ELi2ENS5_IJNS4_1CILi2EEENSA_ILi1EEESC_EEEEENS5_IJNSA_ILi128EEESF_SF_EEENS5_IJNS_12float_e2m1_tENS_13float_ue8m0_tEEEENS5_IJNS5_IJlSC_lEEENS4_6LayoutINS5_IJNS5_IJNS5_IJNSA_ILi32EEENSA_ILi4EEEEEEiEEESP_NS5_IJSC_iEEEEEENS5_IJNS5_IJNS5_IJNSA_ILi16EEESN_EEEiEEENS5_IJNS5_IJNSA_ILi0EEESC_EEENSA_ILi512EEEEEENS5_IJSV_iEEEEEEEEEEESJ_S12_NS4_8TiledMMAINS4_8MMA_AtomIJNS4_17SM100_MMA_MXF4_SSISH_SH_fSI_Li128ELi128ELi32ELNS4_4UMMA5MajorE0ELS17_0ELNS16_7ScaleInE0ELS18_0EEEEEENSL_INS5_IJSC_SC_SC_EEENS5_IJSV_SV_SV_EEEEENS5_IJNS4_10UnderscoreES1E_S1E_EEEEENS5_IJNS4_13SM90_TMA_LOADES1H_EEENS5_IJNS4_14ComposedLayoutINS4_7SwizzleILi2ELi4ELi3EEENS4_18smem_ptr_flag_bitsILi4EEENSL_INS5_IJNSA_ILi8EEESF_EEENS5_IJSF_SC_EEEEEEENSL_INS5_IJNS5_IJNS5_IJSO_SC_EEENS5_IJSM_SB_EEEEEESC_NS5_IJSB_SC_EEEEEENS5_IJNS5_IJNS5_IJST_SX_EEESW_EEESV_NS5_IJSB_SX_EEEEEEEEEEEvNS4_8identityENS5_IJNS4_23SM90_TMA_LOAD_MULTICASTES25_EEES23_vS24_EENS_8epilogue10collective18CollectiveEpilogueINS28_23Sm100TmaWarpSpecializedILi4ELi2ELi16ELb1ELb0EEEJNS5_IJNSA_ILi64EEESF_SF_EEENS5_IJNSL_IS2D_SC_EENSL_INS5_IJSS_SB_EEENS5_IJSC_S2D_EEEEEEEENS_10bfloat16_tESK_S2K_SK_NS28_6fusion15FusionCallbacksIS2C_NS2L_17LinearCombinationIS2K_fS2K_fLNS_15FloatRoundStyleE2EEES2E_S2J_JEEENS4_5SM1004TMEM4LOAD26SM100_TMEM_LOAD_32dp32b16xES1H_NS1J_INS1K_ILi1ELi4ELi3EEENS1M_ILi16EEENSL_INS5_IJS1O_SS_EEENS5_IJSS_SC_EEEEEEENS4_39AutoVectorizingCopyWithAssumedAlignmentILi128EEENS4_14SM90_TMA_STOREES30_S32_S32_EEEvvEEEEvNT_6ParamsE,@"STO_CUDA_ENTRY STV_DEFAULT"
_ZN7cutlass13device_kernelINS_4gemm6kernel13GemmUniversalIN4cute5tupleIJiiiiEEENS1_10collective13CollectiveMmaINS1_46MainloopSm100TmaUmmaWarpSpecializedBlockScaledILi12ELi2ELi2ENS5_IJNS4_1CILi2EEENSA_ILi1EEESC_EEEEENS5_IJNSA_ILi128EEESF_SF_EEENS5_IJNS_12float_e2m1_tENS_13float_ue8m0_tEEEENS5_IJNS5_IJlSC_lEEENS4_6LayoutINS5_IJNS5_IJNS5_IJNSA_ILi32EEENSA_ILi4EEEEEEiEEESP_NS5_IJSC_iEEEEEENS5_IJNS5_IJNS5_IJNSA_ILi16EEESN_EEEiEEENS5_IJNS5_IJNSA_ILi0EEESC_EEENSA_ILi512EEEEEENS5_IJSV_iEEEEEEEEEEESJ_S12_NS4_8TiledMMAINS4_8MMA_AtomIJNS4_17SM100_MMA_MXF4_SSISH_SH_fSI_Li128ELi128ELi32ELNS4_4UMMA5MajorE0ELS17_0ELNS16_7ScaleInE0ELS18_0EEEEEENSL_INS5_IJSC_SC_SC_EEENS5_IJSV_SV_SV_EEEEENS5_IJNS4_10UnderscoreES1E_S1E_EEEEENS5_IJNS4_13SM90_TMA_LOADES1H_EEENS5_IJNS4_14ComposedLayoutINS4_7SwizzleILi2ELi4ELi3EEENS4_18smem_ptr_flag_bitsILi4EEENSL_INS5_IJNSA_ILi8EEESF_EEENS5_IJSF_SC_EEEEEEENSL_INS5_IJNS5_IJNS5_IJSO_SC_EEENS5_IJSM_SB_EEEEEESC_NS5_IJSB_SC_EEEEEENS5_IJNS5_IJNS5_IJST_SX_EEESW_EEESV_NS5_IJSB_SX_EEEEEEEEEEEvNS4_8identityENS5_IJNS4_23SM90_TMA_LOAD_MULTICASTES25_EEES23_vS24_EENS_8epilogue10collective18CollectiveEpilogueINS28_23Sm100TmaWarpSpecializedILi4ELi2ELi16ELb1ELb0EEEJNS5_IJNSA_ILi64EEESF_SF_EEENS5_IJNSL_IS2D_SC_EENSL_INS5_IJSS_SB_EEENS5_IJSC_S2D_EEEEEEEENS_10bfloat16_tESK_S2K_SK_NS28_6fusion15FusionCallbacksIS2C_NS2L_17LinearCombinationIS2K_fS2K_fLNS_15FloatRoundStyleE2EEES2E_S2J_JEEENS4_5SM1004TMEM4LOAD26SM100_TMEM_LOAD_32dp32b16xES1H_NS1J_INS1K_ILi1ELi4ELi3EEENS1M_ILi16EEENSL_INS5_IJS1O_SS_EEENS5_IJSS_SC_EEEEEEENS4_39AutoVectorizingCopyWithAssumedAlignmentILi128EEENS4_14SM90_TMA_STOREES30_S32_S32_EEEvvEEEEvNT_6ParamsE:
[----:B------:R-:W1:Y:S01]  /*0000*/  LDC R1, c[0x0][0x37c] ;  /* 0x0000df00ff017b82 */ /* 0x000e620000000800 */
[----:B------:R-:W2:Y:S01]  /*0010*/  S2R R3, SR_TID.X ;  /* 0x0000000000037919 */ /* 0x000ea20000002100 */
[----:B------:R-:W3:Y:S01]  /*0020*/  LDCU.64 UR4, c[0x0][0xc90] ;  /* 0x00019200ff0477ac */ /* 0x000ee20008000a00 */
[----:B------:R-:W-:Y:S02]  /*0030*/  PRMT R86, RZ, 0x7610, R86 ;  /* 0x00007610ff567816 */ /* 0x000fe40000000056 */
[----:B------:R-:W-:Y:S01]  /*0040*/  ELECT P5, URZ, PT ;  /* 0x0000000000ff782f */ /* 0x000fe200038a0000 */
[----:B------:R-:W4:Y:S01]  /*0050*/  LDCU.64 UR46, c[0x0][0x358] ;  /* 0x00006b00ff2e77ac */ /* 0x000f220008000a00 */
[----:B---3--:R-:W-:-:S04]  /*0060*/  UISETP.NE.U32.AND UP0, UPT, UR4, URZ, UPT ;  /* 0x000000ff0400728c */ /* 0x008fc8000bf05070 */
[----:B------:R-:W-:Y:S01]  /*0070*/  UISETP.NE.AND.EX UP0, UPT, UR5, URZ, UPT, UP0 ;  /* 0x000000ff0500728c */ /* 0x000fe2000bf05300 */
[----:B--2---:R-:W-:-:S05]  /*0080*/  SHF.R.U32.HI R99, RZ, 0x5, R3 ;  /* 0x00000005ff637819 */ /* 0x004fca0000011603 */
[----:B------:R-:W2:Y:S02]  /*0090*/  SHFL.IDX PT, R0, R99, RZ, 0x1f ;  /* 0x00001fff63007589 */ /* 0x000ea400000e0000 */
[----:B--2---:R-:W-:Y:S01]  /*00a0*/  R2UR UR12, R0 ;  /* 0x00000000000c72ca */ /* 0x004fe200000e0000 */
[----:B-1--4-:R-:W-:-:S14]  /*00b0*/  BRA.U UP0, `(.L_x_0) ;  /* 0x00000001002c7547 */ /* 0x012fdc000b800000 */
[----:B------:R-:W1:Y:S02]  /*00c0*/  LDCU.64 UR6, c[0x0][0xc88] ;  /* 0x00019100ff0677ac */ /* 0x000e640008000a00 */
[----:B-1----:R-:W-:-:S04]  /*00d0*/  UISETP.NE.U32.AND UP0, UPT, UR6, URZ, UPT ;  /* 0x000000ff0600728c */ /* 0x002fc8000bf05070 */
[----:B------:R-:W-:-:S09]  /*00e0*/  UISETP.NE.AND.EX UP0, UPT, UR7, URZ, UPT, UP0 ;  /* 0x000000ff0700728c */ /* 0x000fd2000bf05300 */
[----:B------:R-:W-:Y:S05]  /*00f0*/  BRA.U !UP0, `(.L_x_1) ;  /* 0x0000000108107547 */ /* 0x000fea000b800000 */
[----:B------:R-:W1:Y:S02]  /*0100*/  LDC.64 R4, c[0x0][0xc88] ;  /* 0x00032200ff047b82 */ /* 0x000e640000000a00 */
[----:B-1----:R1:W5:Y:S01]  /*0110*/  LDG.E R53, desc[UR46][R4.64] ;  /* 0x0000002e04357981 */ /* 0x002362000c1e1900 */
[----:B------:R-:W-:Y:S01]  /*0120*/  HFMA2 R86, -RZ, RZ, 0, 5.9604644775390625e-08 ;  /* 0x00000001ff567431 */ /* 0x000fe200000001ff */
[----:B------:R-:W-:Y:S05]  /*0130*/  BRA `(.L_x_0) ;  /* 0x00000000000c7947 */ /* 0x000fea0003800000 */
.L_x_1:
[----:B------:R-:W1:Y:S01]  /*0140*/  LDCU UR6, c[0x0][0xc80] ;  /* 0x00019000ff0677ac */ /* 0x000e620008000800 */
[----:B------:R-:W-:Y:S01]  /*0150*/  HFMA2 R86, -RZ, RZ, 0, 5.9604644775390625e-08 ;  /* 0x00000001ff567431 */ /* 0x000fe200000001ff */
[----:B-1----:R-:W-:-:S07]  /*0160*/  MOV R53, UR6 ;  /* 0x0000000600357c02 */ /* 0x002fce0008000f00 */
.L_x_0:
[----:B------:R-:W2:Y:S02]  /*0170*/  LDCU.64 UR6, c[0x0][0xcb0] ;  /* 0x00019600ff0677ac */ /* 0x000ea40008000a00 */
[----:B--2---:R-:W-:-:S04]  /*0180*/  UISETP.NE.U32.AND UP0, UPT, UR6, URZ, UPT ;  /* 0x000000ff0600728c */ /* 0x004fc8000bf05070 */
[----:B------:R-:W-:-:S09]  /*0190*/  UISETP.NE.AND.EX UP0, UPT, UR7, URZ, UPT, UP0 ;  /* 0x000000ff0700728c */ /* 0x000fd2000bf05300 */
[----:B------:R-:W-:Y:S05]  /*01a0*/  BRA.U UP0, `(.L_x_2) ;  /* 0x0000000100247547 */ /* 0x000fea000b800000 */
[----:B------:R-:W2:Y:S02]  /*01b0*/  LDCU.64 UR6, c[0x0][0xca8] ;  /* 0x00019500ff0677ac */ /* 0x000ea40008000a00 */
[----:B--2---:R-:W-:-:S04]  /*01c0*/  UISETP.NE.U32.AND UP0, UPT, UR6, URZ, UPT ;  /* 0x000000ff0600728c */ /* 0x004fc8000bf05070 */
[----:B------:R-:W-:-:S09]  /*01d0*/  UISETP.NE.AND.EX UP0, UPT, UR7, URZ, UPT, UP0 ;  /* 0x000000ff0700728c */ /* 0x000fd2000bf05300 */
[----:B------:R-:W-:Y:S05]  /*01e0*/  BRA.U !UP0, `(.L_x_3) ;  /* 0x00000001080c7547 */ /* 0x000fea000b800000 */
[----:B-1----:R-:W1:Y:S02]  /*01f0*/  LDC.64 R4, c[0x0][0xca8] ;  /* 0x00032a00ff047b82 */ /* 0x002e640000000a00 */
[----:B-1----:R2:W5:Y:S01]  /*0200*/  LDG.E R52, desc[UR46][R4.64] ;  /* 0x0000002e04347981 */ /* 0x002562000c1e1900 */
[----:B------:R-:W-:Y:S05]  /*0210*/  BRA `(.L_x_2) ;  /* 0x0000000000087947 */ /* 0x000fea0003800000 */
.L_x_3:
[----:B------:R-:W2:Y:S02]  /*0220*/  LDCU UR6, c[0x0][0xca0] ;  /* 0x00019400ff0677ac */ /* 0x000ea40008000800 */
[----:B--2---:R-:W-:Y:S02]  /*0230*/  MOV R52, UR6 ;  /* 0x0000000600347c02 */ /* 0x004fe40008000f00 */
.L_x_2:
[----:B------:R-:W-:Y:S01]  /*0240*/  IMAD.U32 R0, RZ, RZ, UR12 ;  /* 0x0000000cff007e24 */ /* 0x000fe2000f8e00ff */
[----:B------:R-:W-:Y:S04]  /*0250*/  BSSY.RECONVERGENT B0, `(.L_x_4) ;  /* 0x0000012000007945 */ /* 0x000fe80003800200 */
[C---:B------:R-:W-:Y:S02]  /*0260*/  ISETP.NE.OR P1, PT, R0.reuse, 0x1, !P5 ;  /* 0x000000010000780c */ /* 0x040fe40006f25670 */
[----:B------:R-:W-:-:S11]  /*0270*/  ISETP.NE.OR P0, PT, R0, 0x3, !P5 ;  /* 0x000000030000780c */ /* 0x000fd60006f05670 */
[----:B------:R-:W-:Y:S05]  /*0280*/  @P1 BRA `(.L_x_5) ;  /* 0x0000000000381947 */ /* 0x000fea0003800000 */
[----:B------:R-:W3:Y:S02]  /*0290*/  LDCU.64 UR6, c[0x0][0x348] ;  /* 0x00006900ff0677ac */ /* 0x000ee40008000a00 */
[----:B---3--:R-:W-:Y:S02]  /*02a0*/  UIADD3 UR14, UP3, UPT, UR6, 0x80, URZ ;  /* 0x00000080060e7890 */ /* 0x008fe4000ff7e0ff */
[----:B------:R-:W-:Y:S02]  /*02b0*/  UIADD3 UR10, UP2, UPT, UR6, 0x180, URZ ;  /* 0x00000180060a7890 */ /* 0x000fe4000ff5e0ff */
[----:B------:R-:W-:Y:S02]  /*02c0*/  UIADD3 UR8, UP1, UPT, UR6, 0x280, URZ ;  /* 0x0000028006087890 */ /* 0x000fe4000ff3e0ff */
[----:B------:R-:W-:Y:S02]  /*02d0*/  UIADD3 UR6, UP0, UPT, UR6, 0x380, URZ ;  /* 0x0000038006067890 */ /* 0x000fe4000ff1e0ff */
[----:B------:R-:W-:-:S02]  /*02e0*/  UIADD3.X UR15, UPT, UPT, URZ, UR7, URZ, UP3, !UPT ;  /* 0x00000007ff0f7290 */ /* 0x000fc40009ffe4ff */
[----:B------:R-:W-:Y:S02]  /*02f0*/  UIADD3.X UR11, UPT, UPT, URZ, UR7, URZ, UP2, !UPT ;  /* 0x00000007ff0b7290 */ /* 0x000fe400097fe4ff */
[----:B------:R-:W-:Y:S02]  /*0300*/  UIADD3.X UR9, UPT, UPT, URZ, UR7, URZ, UP1, !UPT ;  /* 0x00000007ff097290 */ /* 0x000fe40008ffe4ff */
[----:B------:R-:W-:-:S03]  /*0310*/  UIADD3.X UR7, UPT, UPT, URZ, UR7, URZ, UP0, !UPT ;  /* 0x00000007ff077290 */ /* 0x000fc600087fe4ff */
[----:B------:R3:W-:Y:S02]  /*0320*/  UTMACCTL.PF [UR14] ;  /* 0x000000000e0079b9 */ /* 0x0007e40008040000 */
[----:B------:R3:W-:Y:S02]  /*0330*/  UTMACCTL.PF [UR10] ;  /* 0x000000000a0079b9 */ /* 0x0007e40008040000 */
[----:B------:R3:W-:Y:S02]  /*0340*/  UTMACCTL.PF [UR8] ;  /* 0x00000000080079b9 */ /* 0x0007e40008040000 */
[----:B------:R3:W-:Y:S02]  /*0350*/  UTMACCTL.PF [UR6] ;  /* 0x00000000060079b9 */ /* 0x0007e40008040000 */
[----:B---3--:R-:W-:Y:S01]  /*0360*/  NOP ;  /* 0x0000000000007918 */ /* 0x008fe20000000000 */
.L_x_5:
[----:B------:R-:W-:Y:S05]  /*0370*/  BSYNC.RECONVERGENT B0 ;  /* 0x0000000000007941 */ /* 0x000fea0003800200 */
.L_x_4:
[----:B------:R-:W-:Y:S04]  /*0380*/  BSSY.RECONVERGENT B0, `(.L_x_6) ;  /* 0x000000a000007945 */ /* 0x000fe80003800200 */
[----:B------:R-:W-:Y:S05]  /*0390*/  @P0 BRA `(.L_x_7) ;  /* 0x0000000000200947 */ /* 0x000fea0003800000 */
[----:B------:R-:W3:Y:S02]  /*03a0*/  LDCU.64 UR6, c[0x0][0x348] ;  /* 0x00006900ff0677ac */ /* 0x000ee40008000a00 */
[----:B---3--:R-:W-:Y:S02]  /*03b0*/  UIADD3 UR8, UP1, UPT, UR6, 0x980, URZ ;  /* 0x0000098006087890 */ /* 0x008fe4000ff3e0ff */
[----:B------:R-:W-:Y:S02]  /*03c0*/  UIADD3 UR6, UP0, UPT, UR6, 0xa80, URZ ;  /* 0x00000a8006067890 */ /* 0x000fe4000ff1e0ff */
[----:B------:R-:W-:Y:S02]  /*03d0*/  UIADD3.X UR9, UPT, UPT, URZ, UR7, URZ, UP1, !UPT ;  /* 0x00000007ff097290 */ /* 0x000fe40008ffe4ff */
[----:B------:R-:W-:-:S07]  /*03e0*/  UIADD3.X UR7, UPT, UPT, URZ, UR7, URZ, UP0, !UPT ;  /* 0x00000007ff077290 */ /* 0x000fce00087fe4ff */
[----:B------:R3:W-:Y:S02]  /*03f0*/  UTMACCTL.PF [UR8] ;  /* 0x00000000080079b9 */ /* 0x0007e40008040000 */
[----:B------:R3:W-:Y:S02]  /*0400*/  UTMACCTL.PF [UR6] ;  /* 0x00000000060079b9 */ /* 0x0007e40008040000 */
[----:B---3--:R-:W-:Y:S01]  /*0410*/  NOP ;  /* 0x0000000000007918 */ /* 0x008fe20000000000 */
.L_x_7:
[----:B------:R-:W-:Y:S05]  /*0420*/  BSYNC.RECONVERGENT B0 ;  /* 0x0000000000007941 */ /* 0x000fea0003800200 */
.L_x_6:
[----:B------:R-:W3:Y:S01]  /*0430*/  LDCU.64 UR6, c[0x0][0xc88] ;  /* 0x00019100ff0677ac */ /* 0x000ee20008000a00 */
[----:B------:R-:W-:Y:S02]  /*0440*/  UISETP.EQ.U32.AND UP1, UPT, UR4, URZ, UPT ;  /* 0x000000ff0400728c */ /* 0x000fe4000bf22070 */
[----:B------:R-:W-:Y:S02]  /*0450*/  UPLOP3.LUT UP6, UPT, UPT, UPT, UPT, 0x80, 0x8 ;  /* 0x000000000008789c */ /* 0x000fe40003fcf070 */
[----:B---3--:R-:W-:-:S04]  /*0460*/  UISETP.NE.U32.AND UP0, UPT, UR6, URZ, UPT ;  /* 0x000000ff0600728c */ /* 0x008fc8000bf05070 */
[----:B------:R-:W-:-:S04]  /*0470*/  UISETP.NE.AND.EX UP0, UPT, UR7, URZ, UPT, UP0 ;  /* 0x000000ff0700728c */ /* 0x000fc8000bf05300 */
[----:B------:R-:W-:-:S04]  /*0480*/  UISETP.EQ.OR.EX UP2, UPT, UR5, URZ, !UP0, UP1 ;  /* 0x000000ff0500728c */ /* 0x000fc8000c742710 */
[----:B------:R-:W-:-:S05]  /*0490*/  UP2UR UR36, UPR, URZ, 0x4 ;  /* 0x00000004ff247883 */ /* 0x000fca0008000000 */
[----:B------:R-:W-:Y:S07]  /*04a0*/  BRA.U !UP2, `(.L_x_8) ;  /* 0x000000010a207547 */ /* 0x000fee000b800000 */
[----:B------:R-:W-:Y:S01]  /*04b0*/  UISETP.NE.U32.AND UP2, UPT, UR4, URZ, UPT ;  /* 0x000000ff0400728c */ /* 0x000fe2000bf45070 */
[----:B-----5:R-:W-:Y:S01]  /*04c0*/  FSETP.NEU.AND P0, PT, R53, RZ, PT ;  /* 0x000000ff3500720b */ /* 0x020fe20003f0d000 */
[----:B------:R-:W-:Y:S02]  /*04d0*/  USEL UR4, URZ, 0xffffffff, UP0 ;  /* 0xffffffffff047887 */ /* 0x000fe40008000000 */
[----:B------:R-:W-:-:S10]  /*04e0*/  UISETP.NE.AND.EX UP2, UPT, UR5, URZ, UPT, UP2 ;  /* 0x000000ff0500728c */ /* 0x000fd4000bf45320 */
[----:B------:R-:W-:Y:S01]  /*04f0*/  VOTEU.ANY UP1, P0 ;  /* 0x0000000000ff7886 */ /* 0x000fe20000020100 */
[----:B------:R-:W-:-:S04]  /*0500*/  @!UP2 USEL UR4, URZ, 0xffffffff, UP1 ;  /* 0xffffffffff04a887 */ /* 0x000fc80008800000 */
[----:B------:R-:W-:-:S04]  /*0510*/  ULOP3.LUT UR4, UR4, 0x1, URZ, 0xc0, !UPT ;  /* 0x0000000104047892 */ /* 0x000fc8000f8ec0ff */
[----:B------:R-:W-:-:S11]  /*0520*/  UISETP.NE.U32.AND UP6, UPT, UR4, 0x1, UPT ;  /* 0x000000010400788c */ /* 0x000fd6000bfc5070 */
.L_x_8:
[----:B------:R-:W3:Y:S02]  /*0530*/  SHFL.IDX PT, R2, R99, RZ, 0x1f ;  /* 0x00001fff63027589 */ /* 0x000ee400000e0000 */
[----:B---3--:R-:W-:-:S13]  /*0540*/  ISETP.NE.AND P0, PT, R2, RZ, PT ;  /* 0x000000ff0200720c */ /* 0x008fda0003f05270 */
[----:B------:R-:W-:Y:S05]  /*0550*/  @P0 BRA `(.L_x_9) ;  /* 0x0000000000a40947 */ /* 0x000fea0003800000 */
[----:B------:R-:W-:Y:S01]  /*0560*/  ELECT P0, URZ, PT ;  /* 0x0000000000ff782f */ /* 0x000fe20003800000 */
[----:B------:R-:W-:-:S12]  /*0570*/  BSSY.RECONVERGENT B0, `(.L_x_9) ;  /* 0x0000027000007945 */ /* 0x000fd80003800200 */
[----:B------:R-:W-:Y:S05]  /*0580*/  @!P0 BRA `(.L_x_10) ;  /* 0x0000000000948947 */ /* 0x000fea0003800000 */
[----:B------:R-:W3:Y:S01]  /*0590*/  S2UR UR6, SR_CgaCtaId ;  /* 0x00000000000679c3 */ /* 0x000ee20000008800 */
[----:B------:R-:W-:Y:S01]  /*05a0*/  UMOV UR7, 0x400 ;  /* 0x0000040000077882 */ /* 0x000fe20000000000 */
[----:B------:R-:W-:Y:S01]  /*05b0*/  UMOV UR5, 0x1 ;  /* 0x0000000100057882 */ /* 0x000fe20000000000 */
[----:B------:R-:W-:Y:S01]  /*05c0*/  UMOV UR4, 0x2 ;  /* 0x0000000200047882 */ /* 0x000fe20000000000 */
[----:B------:R-:W-:-:S04]  /*05d0*/  UIADD3 UR8, UPT, UPT, -UR5, 0x100000, URZ ;  /* 0x0010000005087890 */ /* 0x000fc8000fffe1ff */
[----:B------:R-:W-:Y:S02]  /*05e0*/  USHF.L.U32 UR9, UR8, 0xb, URZ ;  /* 0x0000000b08097899 */ /* 0x000fe400080006ff */
[----:B------:R-:W-:Y:S02]  /*05f0*/  USHF.L.U32 UR8, UR8, 0x1, URZ ;  /* 0x0000000108087899 */ /* 0x000fe400080006ff */
[----:B------:R-:W-:-:S04]  /*0600*/  UIADD3 UR4, UPT, UPT, -UR4, 0x100000, URZ ;  /* 0x0010000004047890 */ /* 0x000fc8000fffe1ff */
[----:B------:R-:W-:Y:S02]  /*0610*/  USHF.L.U32 UR5, UR4, 0xb, URZ ;  /* 0x0000000b04057899 */ /* 0x000fe400080006ff */
[----:B------:R-:W-:Y:S02]  /*0620*/  USHF.L.U32 UR4, UR4, 0x1, URZ ;  /* 0x0000000104047899 */ /* 0x000fe400080006ff */
[----:B---3--:R-:W-:Y:S01]  /*0630*/  ULEA UR6, UR6, UR7, 0x18 ;  /* 0x0000000706067291 */ /* 0x008fe2000f8ec0ff */
[----:B------:R-:W3:Y:S11]  /*0640*/  FENCE.VIEW.ASYNC.S ;  /* 0x00000000000073c6 */ /* 0x000ef60000000000 */
[----:B---3--:R3:W4:Y:S01]  /*0650*/  SYNCS.EXCH.64 URZ, [UR6], UR8 ;  /* 0x0000000806ff75b2 */ /* 0x0087220008000100 */
[----:B------:R3:W1:Y:S01]  /*0660*/  SYNCS.EXCH.64 URZ, [UR6+0x60], UR4 ;  /* 0x0000600406ff75b2 */ /* 0x0006620008000100 */
        /* <DEDUP_REMOVED lines=21> */
[----:B------:R3:W1:Y:S02]  /*07c0*/  SYNCS.EXCH.64 URZ, [UR6+0xb8], UR4 ;  /* 0x0000b80406ff75b2 */ /* 0x0006640008000100 */
[----:B---34-:R-:W-:Y:S01]  /*07d0*/  NOP ;  /* 0x0000000000007918 */ /* 0x018fe20000000000 */
.L_x_10:
[----:B------:R-:W-:Y:S05]  /*07e0*/  BSYNC.RECONVERGENT B0 ;  /* 0x0000000000007941 */ /* 0x000fea0003800200 */
.L_x_9:
[----:B------:R-:W3:Y:S01]  /*07f0*/  SHFL.IDX PT, R2, R99, RZ, 0x1f ;  /* 0x00001fff63027589 */ /* 0x000ee200000e0000 */
[----:B------:R-:W-:Y:S01]  /*0800*/  NOP ;  /* 0x0000000000007918 */ /* 0x000fe20000000000 */
[----:B---3--:R-:W-:-:S13]  /*0810*/  ISETP.NE.AND P0, PT, R2, 0x1, PT ;  /* 0x000000010200780c */ /* 0x008fda0003f05270 */
[----:B------:R-:W-:Y:S05]  /*0820*/  @P0 BRA `(.L_x_11) ;  /* 0x0000000000580947 */ /* 0x000fea0003800000 */
        /* <DEDUP_REMOVED lines=9> */
[----:B------:R-:W-:Y:S01]  /*08c0*/  USHF.L.U32 UR4, UR4, 0x1, URZ ;  /* 0x0000000104047899 */ /* 0x000fe200080006ff */
[----:B------:R-:W-:Y:S01]  /*08d0*/  ELECT P0, URZ, PT ;  /* 0x0000000000ff782f */ /* 0x000fe20003800000 */
[----:B---3--:R-:W-:Y:S01]  /*08e0*/  ULEA UR6, UR6, UR7, 0x18 ;  /* 0x0000000706067291 */ /* 0x008fe2000f8ec0ff */
[----:B------:R-:W3:Y:S11]  /*08f0*/  FENCE.VIEW.ASYNC.S ;  /* 0x00000000000073c6 */ /* 0x000ef60000000000 */
[----:B---3--:R3:W4:Y:S01]  /*0900*/  SYNCS.EXCH.64 URZ, [UR6+0xc0], UR8 ;  /* 0x0000c00806ff75b2 */ /* 0x0087220008000100 */
[----:B------:R3:W1:Y:S01]  /*0910*/  SYNCS.EXCH.64 URZ, [UR6+0xe0], UR4 ;  /* 0x0000e00406ff75b2 */ /* 0x0006620008000100 */
[----:B------:R3:W1:Y:S01]  /*0920*/  SYNCS.EXCH.64 URZ, [UR6+0xc8], UR8 ;  /* 0x0000c80806ff75b2 */ /* 0x0006620008000100 */
[----:B------:R3:W1:Y:S01]  /*0930*/  SYNCS.EXCH.64 URZ, [UR6+0xe8], UR4 ;  /* 0x0000e80406ff75b2 */ /* 0x0006620008000100 */
[----:B------:R3:W1:Y:S01]  /*0940*/  SYNCS.EXCH.64 URZ, [UR6+0xd0], UR8 ;  /* 0x0000d00806ff75b2 */ /* 0x0006620008000100 */
[----:B------:R3:W1:Y:S01]  /*0950*/  SYNCS.EXCH.64 URZ, [UR6+0xf0], UR4 ;  /* 0x0000f00406ff75b2 */ /* 0x0006620008000100 */
[----:B------:R3:W1:Y:S01]  /*0960*/  SYNCS.EXCH.64 URZ, [UR6+0xd8], UR8 ;  /* 0x0000d80806ff75b2 */ /* 0x0006620008000100 */
[----:B------:R3:W1:Y:S01]  /*0970*/  SYNCS.EXCH.64 URZ, [UR6+0xf8], UR4 ;  /* 0x0000f80406ff75b2 */ /* 0x0006620008000100 */
[----:B------:R-:W-:Y:S01]  /*0980*/  NOP ;  /* 0x0000000000007918 */ /* 0x000fe20000000000 */
.L_x_11:
[----:B------:R-:W2:Y:S01]  /*0990*/  SHFL.IDX PT, R2, R99, RZ, 0x1f ;  /* 0x00001fff63027589 */ /* 0x000ea200000e0000 */
[----:B------:R-:W-:Y:S01]  /*09a0*/  NOP ;  /* 0x0000000000007918 */ /* 0x000fe20000000000 */
[----:B--2---:R-:W-:-:S13]  /*09b0*/  ISETP.NE.AND P0, PT, R2, 0x3, PT ;  /* 0x000000030200780c */ /* 0x004fda0003f05270 */
[----:B------:R-:W-:Y:S05]  /*09c0*/  @P0 BRA `(.L_x_12) ;  /* 0x0000000000300947 */ /* 0x000fea0003800000 */
[----:B---3--:R-:W2:Y:S01]  /*09d0*/  S2UR UR5, SR_CgaCtaId ;  /* 0x00000000000579c3 */ /* 0x008ea20000008800 */
[----:B------:R-:W-:Y:S01]  /*09e0*/  UMOV UR6, 0x400 ;  /* 0x0000040000067882 */ /* 0x000fe20000000000 */
[----:B------:R-:W-:Y:S01]  /*09f0*/  UMOV UR4, 0x20 ;  /* 0x0000002000047882 */ /* 0x000fe20000000000 */
[----:B------:R-:W-:Y:S01]  /*0a00*/  ELECT P0, URZ, PT ;  /* 0x0000000000ff782f */ /* 0x000fe20003800000 */
[----:B--2---:R-:W-:Y:S02]  /*0a10*/  ULEA UR5, UR5, UR6, 0x18 ;  /* 0x0000000605057291 */ /* 0x004fe4000f8ec0ff */
[----:B------:R-:W-:-:S04]  /*0a20*/  UIADD3 UR6, UPT, UPT, -UR4, 0x100000, URZ ;  /* 0x0010000004067890 */ /* 0x000fc8000fffe1ff */
[----:B------:R-:W-:Y:S02]  /*0a30*/  USHF.L.U32 UR7, UR6, 0xb, URZ ;  /* 0x0000000b06077899 */ /* 0x000fe400080006ff */
[----:B------:R-:W-:Y:S01]  /*0a40*/  USHF.L.U32 UR6, UR6, 0x1, URZ ;  /* 0x0000000106067899 */ /* 0x000fe200080006ff */
[----:B------:R-:W2:Y:S11]  /*0a50*/  FENCE.VIEW.ASYNC.S ;  /* 0x00000000000073c6 */ /* 0x000eb60000000000 */
[----:B--2---:R2:W3:Y:S01]  /*0a60*/  SYNCS.EXCH.64 URZ, [UR5+0x100], UR6 ;  /* 0x0001000605ff75b2 */ /* 0x0044e20008000100 */
[----:B------:R2:W1:Y:S01]  /*0a70*/  SYNCS.EXCH.64 URZ, [UR5+0x108], UR6 ;  /* 0x0001080605ff75b2 */ /* 0x0004620008000100 */
[----:B------:R-:W-:Y:S01]  /*0a80*/  NOP ;  /* 0x0000000000007918 */ /* 0x000fe20000000000 */
.L_x_12:
[----:B------:R-:W4:Y:S01]  /*0a90*/  SHFL.IDX PT, R2, R99, RZ, 0x1f ;  /* 0x00001fff63027589 */ /* 0x000f2200000e0000 */
[----:B------:R-:W-:Y:S01]  /*0aa0*/  NOP ;  /* 0x0000000000007918 */ /* 0x000fe20000000000 */
[----:B----4-:R-:W-:-:S13]  /*0ab0*/  ISETP.NE.AND P0, PT, R2, 0x4, PT ;  /* 0x000000040200780c */ /* 0x010fda0003f05270 */
[----:B------:R-:W-:Y:S05]  /*0ac0*/  @P0 BRA `(.L_x_13) ;  /* 0x00000000004c0947 */ /* 0x000fea0003800000 */
[----:B--23--:R-:W2:Y:S01]  /*0ad0*/  S2UR UR5, SR_CgaCtaId ;  /* 0x00000000000579c3 */ /* 0x00cea20000008800 */
[----:B------:R-:W-:Y:S01]  /*0ae0*/  UMOV UR7, 0x1e0 ;  /* 0x000001e000077882 */ /* 0x000fe20000000000 */
[----:B------:R-:W-:Y:S01]  /*0af0*/  UMOV UR6, 0x400 ;  /* 0x0000040000067882 */ /* 0x000fe20000000000 */
[----:B------:R-:W-:Y:S01]  /*0b00*/  USEL UR7, UR7, 0x1a0, UP6 ;  /* 0x000001a007077887 */ /* 0x000fe2000b000000 */
[----:B------:R-:W-:Y:S01]  /*0b10*/  UMOV UR4, 0x1 ;  /* 0x0000000100047882 */ /* 0x000fe20000000000 */
[----:B------:R-:W-:Y:S01]  /*0b20*/  ELECT P0, URZ, PT ;  /* 0x0000000000ff782f */ /* 0x000fe20003800000 */
[----:B------:R-:W-:-:S04]  /*0b30*/  UIADD3 UR8, UPT, UPT, -UR4, 0x100000, URZ ;  /* 0x0010000004087890 */ /* 0x000fc8000fffe1ff */
[----:B------:R-:W-:Y:S02]  /*0b40*/  USHF.L.U32 UR9, UR8, 0xb, URZ ;  /* 0x0000000b08097899 */ /* 0x000fe400080006ff */
[----:B------:R-:W-:Y:S02]  /*0b50*/  USHF.L.U32 UR8, UR8, 0x1, URZ ;  /* 0x0000000108087899 */ /* 0x000fe400080006ff */
[----:B--2---:R-:W-:Y:S02]  /*0b60*/  ULEA UR5, UR5, UR6, 0x18 ;  /* 0x0000000605057291 */ /* 0x004fe4000f8ec0ff */
[----:B------:R-:W-:-:S04]  /*0b70*/  UIADD3 UR6, UPT, UPT, -UR7, 0x100000, URZ ;  /* 0x0010000007067890 */ /* 0x000fc8000fffe1ff */
[----:B------:R-:W-:Y:S02]  /*0b80*/  USHF.L.U32 UR7, UR6, 0xb, URZ ;  /* 0x0000000b06077899 */ /* 0x000fe400080006ff */
[----:B------:R-:W-:Y:S01]  /*0b90*/  USHF.L.U32 UR6, UR6, 0x1, URZ ;  /* 0x0000000106067899 */ /* 0x000fe200080006ff */
[----:B------:R-:W2:Y:S03]  /*0ba0*/  FENCE.VIEW.ASYNC.S ;  /* 0x00000000000073c6 */ /* 0x000ea60000000000 */
[----:B--2---:R4:W2:Y:S08]  /*0bb0*/  SYNCS.EXCH.64 URZ, [UR5+0x110], UR8 ;  /* 0x0001100805ff75b2 */ /* 0x0048b00008000100 */
[----:B------:R4:W3:Y:S01]  /*0bc0*/  SYNCS.EXCH.64 URZ, [UR5+0x120], UR6 ;  /* 0x0001200605ff75b2 */ /* 0x0008e20008000100 */
[----:B------:R4:W1:Y:S01]  /*0bd0*/  SYNCS.EXCH.64 URZ, [UR5+0x118], UR8 ;  /* 0x0001180805ff75b2 */ /* 0x0008620008000100 */
[----:B------:R4:W1:Y:S02]  /*0be0*/  SYNCS.EXCH.64 URZ, [UR5+0x128], UR6 ;  /* 0x0001280605ff75b2 */ /* 0x0008640008000100 */
[----:B----4-:R-:W-:Y:S01]  /*0bf0*/  NOP ;  /* 0x0000000000007918 */ /* 0x010fe20000000000 */
.L_x_13:
[----:B------:R-:W4:Y:S01]  /*0c00*/  SHFL.IDX PT, R2, R99, RZ, 0x1f ;  /* 0x00001fff63027589 */ /* 0x000f2200000e0000 */
[----:B------:R-:W-:Y:S01]  /*0c10*/  NOP ;  /* 0x0000000000007918 */ /* 0x000fe20000000000 */
[----:B----4-:R-:W-:-:S13]  /*0c20*/  ISETP.NE.AND P0, PT, R2, 0x5, PT ;  /* 0x000000050200780c */ /* 0x010fda0003f05270 */
[----:B------:R-:W-:Y:S05]  /*0c30*/  @P0 BRA `(.L_x_14) ;  /* 0x0000000000480947 */ /* 0x000fea0003800000 */
[----:B--23--:R-:W2:Y:S01]  /*0c40*/  S2UR UR6, SR_CgaCtaId ;  /* 0x00000000000679c3 */ /* 0x00cea20000008800 */
        /* <DEDUP_REMOVED lines=10> */
[----:B--2---:R-:W-:Y:S01]  /*0cf0*/  ULEA UR6, UR6, UR7, 0x18 ;  /* 0x0000000706067291 */ /* 0x004fe2000f8ec0ff */
[----:B------:R-:W2:Y:S11]  /*0d00*/  FENCE.VIEW.ASYNC.S ;  /* 0x00000000000073c6 */ /* 0x000eb60000000000 */
[----:B--2---:R4:W2:Y:S01]  /*0d10*/  SYNCS.EXCH.64 URZ, [UR6+0x130], UR8 ;  /* 0x0001300806ff75b2 */ /* 0x0048a20008000100 */
[----:B------:R4:W3:Y:S01]  /*0d20*/  SYNCS.EXCH.64 URZ, [UR6+0x140], UR4 ;  /* 0x0001400406ff75b2 */ /* 0x0008e20008000100 */
[----:B------:R4:W1:Y:S01]  /*0d30*/  SYNCS.EXCH.64 URZ, [UR6+0x138], UR8 ;  /* 0x0001380806ff75b2 */ /* 0x0008620008000100 */
[----:B------:R4:W1:Y:S02]  /*0d40*/  SYNCS.EXCH.64 URZ, [UR6+0x148], UR4 ;  /* 0x0001480406ff75b2 */ /* 0x0008640008000100 */
[----:B----4-:R-:W-:Y:S01]  /*0d50*/  NOP ;  /* 0x0000000000007918 */ /* 0x010fe20000000000 */
.L_x_14:
[----:B------:R-:W4:Y:S01]  /*0d60*/  SHFL.IDX PT, R2, R99, RZ, 0x1f ;  /* 0x00001fff63027589 */ /* 0x000f2200000e0000 */
[----:B------:R-:W1:Y:S01]  /*0d70*/  S2UR UR37, SR_CgaCtaId ;  /* 0x00000000002579c3 */ /* 0x000e620000008800 */
[----:B------:R-:W-:Y:S01]  /*0d80*/  NOP ;  /* 0x0000000000007918 */ /* 0x000fe20000000000 */
[----:B----4-:R-:W-:-:S13]  /*0d90*/  ISETP.NE.AND P0, PT, R2, 0x3, PT ;  /* 0x000000030200780c */ /* 0x010fda0003f05270 */
[----:B-1----:R-:W-:Y:S05]  /*0da0*/  @P0 BRA `(.L_x_15) ;  /* 0x0000000000340947 */ /* 0x002fea0003800000 */
[----:B--23--:R-:W-:Y:S01]  /*0db0*/  UMOV UR5, 0x400 ;  /* 0x0000040000057882 */ /* 0x00cfe20000000000 */
[----:B------:R-:W-:Y:S01]  /*0dc0*/  UMOV UR4, 0x20 ;  /* 0x0000002000047882 */ /* 0x000fe20000000000 */
[----:B------:R-:W-:Y:S02]  /*0dd0*/  ULEA UR5, UR37, UR5, 0x18 ;  /* 0x0000000525057291 */ /* 0x000fe4000f8ec0ff */
[----:B------:R-:W-:-:S04]  /*0de0*/  UIADD3 UR6, UPT, UPT, -UR4, 0x100000, URZ ;  /* 0x0010000004067890 */ /* 0x000fc8000fffe1ff */
[----:B------:R-:W-:Y:S02]  /*0df0*/  USHF.L.U32 UR7, UR6, 0xb, URZ ;  /* 0x0000000b06077899 */ /* 0x000fe400080006ff */
[----:B------:R-:W-:Y:S01]  /*0e00*/  USHF.L.U32 UR6, UR6, 0x1, URZ ;  /* 0x0000000106067899 */ /* 0x000fe200080006ff */
[----:B------:R-:W-:Y:S01]  /*0e10*/  ELECT P0, URZ, PT ;  /* 0x0000000000ff782f */ /* 0x000fe20003800000 */
[----:B------:R-:W1:Y:S10]  /*0e20*/  FENCE.VIEW.ASYNC.S ;  /* 0x00000000000073c6 */ /* 0x000e740000000000 */
[----:B-1----:R1:W4:Y:S01]  /*0e30*/  SYNCS.EXCH.64 URZ, [UR5+0x150], UR6 ;  /* 0x0001500605ff75b2 */ /* 0x0023220008000100 */
[----:B------:R1:W2:Y:S01]  /*0e40*/  SYNCS.EXCH.64 URZ, [UR5+0x160], UR6 ;  /* 0x0001600605ff75b2 */ /* 0x0002a20008000100 */
[----:B------:R1:W3:Y:S01]  /*0e50*/  SYNCS.EXCH.64 URZ, [UR5+0x158], UR6 ;  /* 0x0001580605ff75b2 */ /* 0x0002e20008000100 */
[----:B------:R1:W1:Y:S01]  /*0e60*/  SYNCS.EXCH.64 URZ, [UR5+0x168], UR6 ;  /* 0x0001680605ff75b2 */ /* 0x0002620008000100 */
[----:B------:R-:W-:Y:S01]  /*0e70*/  NOP ;  /* 0x0000000000007918 */ /* 0x000fe20000000000 */
.L_x_15:
[----:B---3--:R-:W3:Y:S01]  /*0e80*/  LDCU UR4, c[0x0][0x36c] ;  /* 0x00006d80ff0477ac */ /* 0x008ee20008000800 */
[----:B------:R-:W-:Y:S01]  /*0e90*/  ISETP.NE.OR P5, PT, R0, 0x2, !P5 ;  /* 0x000000020000780c */ /* 0x000fe20006fa5670 */
[----:B------:R-:W-:Y:S01]  /*0ea0*/  NOP ;  /* 0x0000000000007918 */ /* 0x000fe20000000000 */
[----:B------:R-:W-:Y:S01]  /*0eb0*/  LOP3.LUT R2, R3, 0x1f, RZ, 0xc0, !PT ;  /* 0x0000001f03027812 */ /* 0x000fe200078ec0ff */
[----:B------:R-:W-:Y:S02]  /*0ec0*/  UISETP.NE.AND UP4, UPT, UR12, 0x2, UPT ;  /* 0x000000020c00788c */ /* 0x000fe4000bf85270 */
[----:B------:R-:W-:Y:S02]  /*0ed0*/  UISETP.NE.AND UP3, UPT, UR12, URZ, UPT ;  /* 0x000000ff0c00728c */ /* 0x000fe4000bf65270 */
[----:B---3--:R-:W-:-:S09]  /*0ee0*/  UISETP.EQ.U32.AND UP1, UPT, UR4, 0x1, UPT ;  /* 0x000000010400788c */ /* 0x008fd2000bf22070 */
[----:B------:R-:W-:Y:S05]  /*0ef0*/  BRA.U !UP1, `(.L_x_16) ;  /* 0x0000000109087547 */ /* 0x000fea000b800000 */
[----:B-12-4-:R-:W-:Y:S01]  /*0f00*/  UCGABAR_ARV ;  /* 0x00000000000079c7 */ /* 0x016fe20008000000 */
[----:B------:R-:W-:Y:S05]  /*0f10*/  BRA `(.L_x_17) ;  /* 0x0000000000047947 */ /* 0x000fea0003800000 */
.L_x_16:
[----:B-12-4-:R-:W-:Y:S01]  /*0f20*/  NOP ;  /* 0x0000000000007918 */ /* 0x016fe20000000000 */
.L_x_17:
[----:B------:R-:W1:Y:S01]  /*0f30*/  S2UR UR27, SR_CTAID.X ;  /* 0x00000000001b79c3 */ /* 0x000e620000002500 */
[----:B------:R-:W-:-:S05]  /*0f40*/  CS2R.32 R43, SR_CgaSize ;  /* 0x00000000002b7805 */ /* 0x000fca0000008a00 */
[----:B------:R-:W-:-:S05]  /*0f50*/  IMAD R43, R43, -0xa0, RZ ;  /* 0xffffff602b2b7824 */ /* 0x000fca00078e02ff */
[----:B------:R-:W-:-:S14]  /*0f60*/  R2UR UR5, R43 ;  /* 0x000000002b0572ca */ /* 0x000fdc00000e0000 */
[----:B------:R-:W2:Y:S01]  /*0f70*/  LDCU UR5, c[0x0][UR5+0x2b0] ;  /* 0x00005600050577ac */ /* 0x000ea20008000800 */
[----:B------:R-:W-:-:S05]  /*0f80*/  CS2R.32 R43, SR_CgaSize ;  /* 0x00000000002b7805 */ /* 0x000fca0000008a00 */
[----:B------:R-:W-:-:S05]  /*0f90*/  IMAD R43, R43, -0xa0, RZ ;  /* 0xffffff602b2b7824 */ /* 0x000fca00078e02ff */
[----:B------:R-:W-:-:S14]  /*0fa0*/  R2UR UR4, R43 ;  /* 0x000000002b0472ca */ /* 0x000fdc00000e0000 */
[----:B------:R-:W3:Y:S01]  /*0fb0*/  LDCU UR4, c[0x0][UR4+0x2b4] ;  /* 0x00005680040477ac */ /* 0x000ee20008000800 */
[----:B------:R-:W4:Y:S01]  /*0fc0*/  S2UR UR11, SR_CTAID.Y ;  /* 0x00000000000b79c3 */ /* 0x000f220000002600 */
[----:B------:R-:W-:Y:S02]  /*0fd0*/  USHF.L.U32 UR14, UR37, 0x8, URZ ;  /* 0x00000008250e7899 */ /* 0x000fe400080006ff */
[----:B------:R-:W-:Y:S02]  /*0fe0*/  USHF.L.U32 UR15, UR37, 0xc, URZ ;  /* 0x0000000c250f7899 */ /* 0x000fe400080006ff */
[----:B------:R-:W-:Y:S01]  /*0ff0*/  ULOP3.LUT UR14, UR14, 0x100, URZ, 0xc0, !UPT ;  /* 0x000001000e0e7892 */ /* 0x000fe2000f8ec0ff */
[----:B------:R-:W3:Y:S02]  /*1000*/  LDCU UR18, c[0x0][0xf24] ;  /* 0x0001e480ff1277ac */ /* 0x000ee40008000800 */
[----:B------:R-:W3:Y:S01]  /*1010*/  LDC R43, c[0x0][0xf24] ;  /* 0x0003c900ff2b7b82 */ /* 0x000ee20000000800 */
[----:B------:R-:W3:Y:S01]  /*1020*/  LDCU UR13, c[0x0][0xf30] ;  /* 0x0001e600ff0d77ac */ /* 0x000ee20008000800 */
[----:B------:R-:W-:Y:S01]  /*1030*/  ULOP3.LUT UR15, UR15, 0x1000, URZ, 0xc0, !UPT ;  /* 0x000010000f0f7892 */ /* 0x000fe2000f8ec0ff */
[----:B-1----:R-:W-:Y:S01]  /*1040*/  I2FP.F32.U32 R4, UR27 ;  /* 0x0000001b00047c45 */ /* 0x002fe20008201000 */
[----:B------:R-:W-:-:S04]  /*1050*/  USHF.R.U32.HI UR10, URZ, 0x1, UR14 ;  /* 0x00000001ff0a7899 */ /* 0x000fc8000801160e */
[----:B--2---:R-:W-:Y:S01]  /*1060*/  FMUL R4, R4, UR5 ;  /* 0x0000000504047c20 */ /* 0x004fe20008400000 */
[----:B------:R-:W-:-:S05]  /*1070*/  CS2R.32 R0, SR_CgaSize ;  /* 0x0000000000007805 */ /* 0x000fca0000008a00 */
[----:B------:R-:W-:-:S05]  /*1080*/  IMAD R0, R0, -0xa0, RZ ;  /* 0xffffff6000007824 */ /* 0x000fca00078e02ff */
[----:B------:R-:W-:-:S14]  /*1090*/  R2UR UR5, R0 ;  /* 0x00000000000572ca */ /* 0x000fdc00000e0000 */
[----:B------:R-:W1:Y:S01]  /*10a0*/  LDCU UR5, c[0x0][UR5+0x2a0] ;  /* 0x00005400050577ac */ /* 0x000e620008000800 */
[----:B----4-:R-:W-:Y:S01]  /*10b0*/  I2FP.F32.U32 R0, UR11 ;  /* 0x0000000b00007c45 */ /* 0x010fe20008201000 */
[----:B------:R-:W2:Y:S04]  /*10c0*/  F2I.U32.TRUNC.NTZ R4, R4 ;  /* 0x0000000400047305 */ /* 0x000ea8000020f000 */
[----:B---3--:R-:W-:Y:S01]  /*10d0*/  FMUL R0, R0, UR4 ;  /* 0x0000000400007c20 */ /* 0x008fe20008400000 */
[----:B------:R-:W-:-:S06]  /*10e0*/  RPCMOV.32 Rpc.LO, R2 ;  /* 0x0000000200007352 */ /* 0x000fcc0000000000 */
[----:B------:R-:W-:-:S05]  /*10f0*/  CS2R.32 R2, SR_CgaSize ;  /* 0x0000000000027805 */ /* 0x000fca0000008a00 */
[----:B------:R-:W-:-:S05]  /*1100*/  IMAD R2, R2, -0xa0, RZ ;  /* 0xffffff6002027824 */ /* 0x000fca00078e02ff */
[----:B------:R-:W-:Y:S02]  /*1110*/  R2UR UR4, R2 ;  /* 0x00000000020472ca */ /* 0x000fe400000e0000 */
[----:B------:R-:W-:-:S12]  /*1120*/  RPCMOV.32 R2, Rpc.LO ;  /* 0x0000000000027353 */ /* 0x000fd80000000000 */
[----:B------:R-:W3:Y:S01]  /*1130*/  LDCU UR4, c[0x0][UR4+0x2a4] ;  /* 0x00005480040477ac */ /* 0x000ee20008000800 */
[----:B------:R-:W4:Y:S01]  /*1140*/  F2I.U32.TRUNC.NTZ R0, R0 ;  /* 0x0000000000007305 */ /* 0x000f22000020f000 */
[----:B--2---:R-:W-:Y:S02]  /*1150*/  R2UR UR39, R4 ;  /* 0x00000000042772ca */ /* 0x004fe400000e0000 */
[----:B----4-:R-:W-:Y:S02]  /*1160*/  R2UR UR38, R0 ;  /* 0x00000000002672ca */ /* 0x010fe400000e0000 */
[----:B------:R-:W-:-:S09]  /*1170*/  PRMT R0, RZ, 0x7610, R0 ;  /* 0x00007610ff007816 */ /* 0x000fd20000000000 */
[----:B------:R-:W-:-:S04]  /*1180*/  UIADD3 UR39, UPT, UPT, -UR39, URZ, URZ ;  /* 0x000000ff27277290 */ /* 0x000fc8000fffe1ff */
[----:B-1----:R-:W-:Y:S02]  /*1190*/  UIMAD UR39, UR5, UR39, UR27 ;  /* 0x00000027052772a4 */ /* 0x002fe4000f8e021b */
[----:B------:R-:W-:-:S04]  /*11a0*/  UIADD3 UR38, UPT, UPT, -UR38, URZ, URZ ;  /* 0x000000ff26267290 */ /* 0x000fc8000fffe1ff */
[----:B---3--:R-:W-:Y:S01]  /*11b0*/  UIMAD UR38, UR4, UR38, UR11 ;  /* 0x00000026042672a4 */ /* 0x008fe2000f8e020b */
[----:B------:R-:W-:Y:S11]  /*11c0*/  BRA.U UP3, `(.L_x_18) ;  /* 0x0000000103247547 */ /* 0x000ff6000b800000 */
[----:B------:R-:W-:-:S04]  /*11d0*/  UISETP.NE.AND UP2, UPT, UR38, URZ, UPT ;  /* 0x000000ff2600728c */ /* 0x000fc8000bf45270 */
[----:B------:R-:W-:-:S04]  /*11e0*/  UISETP.EQ.OR UP2, UPT, UR39, URZ, !UP2 ;  /* 0x000000ff2700728c */ /* 0x000fc8000d742670 */
[----:B------:R-:W-:Y:S02]  /*11f0*/  USEL UR5, URZ, 0x1, !UP2 ;  /* 0x00000001ff057887 */ /* 0x000fe4000d000000 */
[----:B------:R-:W-:-:S04]  /*1200*/  UISETP.NE.AND UP2, UPT, UR38, URZ, UPT ;  /* 0x000000ff2600728c */ /* 0x000fc8000bf45270 */
[----:B------:R-:W-:Y:S02]  /*1210*/  USEL UR4, URZ, 0x2, UP2 ;  /* 0x00000002ff047887 */ /* 0x000fe40009000000 */
[----:B------:R-:W-:-:S04]  /*1220*/  UISETP.NE.AND UP2, UPT, UR39, 0x1, UPT ;  /* 0x000000012700788c */ /* 0x000fc8000bf45270 */
[----:B------:R-:W-:-:S04]  /*1230*/  USEL UR4, UR4, 0x2, UP2 ;  /* 0x0000000204047887 */ /* 0x000fc80009000000 */
[----:B------:R-:W-:-:S06]  /*1240*/  UIADD3 UR4, UPT, UPT, UR5, UR4, URZ ;  /* 0x0000000405047290 */ /* 0x000fcc000fffe0ff */
[----:B------:R-:W-:-:S07]  /*1250*/  MOV R0, UR4 ;  /* 0x0000000400007c02 */ /* 0x000fce0008000f00 */
.L_x_18:
[----:B------:R-:W1:Y:S01]  /*1260*/  S2UR UR44, SR_CTAID.Z ;  /* 0x00000000002c79c3 */ /* 0x000e620000002700 */
[----:B------:R-:W-:-:S09]  /*1270*/  UISETP.GE.AND UP2, UPT, UR18, 0x1, UPT ;  /* 0x000000011200788c */ /* 0x000fd2000bf46270 */
[----:B------:R-:W-:Y:S05]  /*1280*/  BRA.U !UP2, `(.L_x_19) ;  /* 0x000000010ac07547 */ /* 0x000fea000b800000 */
[----:B------:R-:W2:Y:S01]  /*1290*/  LDCU.128 UR4, c[0x0][0xf10] ;  /* 0x0001e200ff0477ac */ /* 0x000ea20008000c00 */
[----:B------:R-:W3:Y:S01]  /*12a0*/  LDCU UR17, c[0x0][0xf0c] ;  /* 0x0001e180ff1177ac */ /* 0x000ee20008000800 */
[----:B------:R-:W4:Y:S01]  /*12b0*/  LDCU UR20, c[0x0][0x370] ;  /* 0x00006e00ff1477ac */ /* 0x000f220008000800 */
[----:B------:R-:W1:Y:S01]  /*12c0*/  LDCU UR19, c[0x0][0x374] ;  /* 0x00006e80ff1377ac */ /* 0x000e620008000800 */
[----:B------:R-:W1:Y:S01]  /*12d0*/  LDCU UR16, c[0x0][0xf20] ;  /* 0x0001e400ff1077ac */ /* 0x000e620008000800 */
[----:B--2---:R-:W-:Y:S02]  /*12e0*/  UIMAD.WIDE.U32 UR8, UR27, UR4, URZ ;  /* 0x000000041b0872a5 */ /* 0x004fe4000f8e00ff */
[----:B---3--:R-:W-:Y:S02]  /*12f0*/  UISETP.NE.AND UP2, UPT, UR17, 0x1, UPT ;  /* 0x000000011100788c */ /* 0x008fe4000bf45270 */
[----:B------:R-:W-:Y:S02]  /*1300*/  UIMAD.WIDE.U32 UR22, UR11, UR7, URZ ;  /* 0x000000070b1672a5 */ /* 0x000fe4000f8e00ff */
[----:B----4-:R-:W-:-:S02]  /*1310*/  UIMAD.WIDE.U32 UR24, UR20, UR4, URZ ;  /* 0x00000004141872a5 */ /* 0x010fc4000f8e00ff */
[----:B------:R-:W-:-:S03]  /*1320*/  USHF.R.U32.HI UR4, URZ, UR5, UR9 ;  /* 0x00000005ff047299 */ /* 0x000fc60008011609 */
[----:B------:R-:W2:Y:S02]  /*1330*/  LDCU.64 UR8, c[0x0][0xf28] ;  /* 0x0001e500ff0877ac */ /* 0x000ea40008000a00 */
[----:B------:R-:W-:Y:S01]  /*1340*/  UMOV UR21, UR25 ;  /* 0x0000001900157c82 */ /* 0x000fe20008000000 */
[----:B------:R-:W-:Y:S02]  /*1350*/  USEL UR4, UR27, UR4, !UP2 ;  /* 0x000000041b047287 */ /* 0x000fe4000d000000 */
[----:B------:R-:W-:Y:S02]  /*1360*/  @UP2 USHF.R.U32.HI UR20, URZ, UR5, UR21 ;  /* 0x00000005ff142299 */ /* 0x000fe40008011615 */
[----:B------:R-:W-:Y:S02]  /*1370*/  UISETP.NE.AND UP2, UPT, UR6, 0x1, UPT ;  /* 0x000000010600788c */ /* 0x000fe4000bf45270 */
[----:B-1----:R-:W-:Y:S02]  /*1380*/  UIMAD.WIDE.U32 UR24, UR19, UR7, URZ ;  /* 0x00000007131872a5 */ /* 0x002fe4000f8e00ff */
[----:B------:R-:W-:-:S04]  /*1390*/  USHF.R.U32.HI UR5, URZ, UR16, UR23 ;  /* 0x00000010ff057299 */ /* 0x000fc80008011617 */
[----:B------:R-:W-:Y:S02]  /*13a0*/  USEL UR5, UR11, UR5, !UP2 ;  /* 0x000000050b057287 */ /* 0x000fe4000d000000 */
[----:B--2---:R-:W-:Y:S02]  /*13b0*/  UIMAD.WIDE.U32 UR22, UR20, UR8, URZ ;  /* 0x00000008141672a5 */ /* 0x004fe4000f8e00ff */
[----:B------:R-:W-:Y:S02]  /*13c0*/  @UP2 USHF.R.U32.HI UR19, URZ, UR16, UR25 ;  /* 0x00000010ff132299 */ /* 0x000fe40008011619 */
[----:B------:R-:W-:Y:S02]  /*13d0*/  UISETP.NE.AND UP2, UPT, UR18, 0x1, UPT ;  /* 0x000000011200788c */ /* 0x000fe4000bf45270 */
[----:B------:R-:W-:Y:S02]  /*13e0*/  UIMAD.WIDE.U32 UR24, UR19, UR8, URZ ;  /* 0x00000008131872a5 */ /* 0x000fe4000f8e00ff */
[----:B------:R-:W-:-:S04]  /*13f0*/  UIADD3 UR16, UPT, UPT, -UR4, URZ, URZ ;  /* 0x000000ff04107290 */ /* 0x000fc8000fffe1ff */
[----:B------:R-:W-:Y:S01]  /*1400*/  UIMAD UR16, UR17, UR16, UR27 ;  /* 0x00000010111072a4 */ /* 0x000fe2000f8e021b */
[----:B------:R-:W-:Y:S02]  /*1410*/  UMOV UR7, UR25 ;  /* 0x0000001900077c82 */ /* 0x000fe40008000000 */
[----:B------:R-:W-:Y:S02]  /*1420*/  @UP2 USHF.R.U32.HI UR20, URZ, UR9, UR23 ;  /* 0x00000009ff142299 */ /* 0x000fe40008011617 */
[----:B------:R-:W-:Y:S02]  /*1430*/  @UP2 USHF.R.U32.HI UR19, URZ, UR9, UR7 ;  /* 0x00000009ff132299 */ /* 0x000fe40008011607 */
[----:B------:R-:W-:Y:S02]  /*1440*/  UIMAD UR7, UR20, UR18, URZ ;  /* 0x00000012140772a4 */ /* 0x000fe4000f8e02ff */
[----:B------:R-:W-:Y:S02]  /*1450*/  UIMAD UR19, UR19, UR18, URZ ;  /* 0x00000012131372a4 */ /* 0x000fe4000f8e02ff */
[----:B------:R-:W-:-:S02]  /*1460*/  UIMAD.WIDE.U32 UR24, UR5, UR8, URZ ;  /* 0x00000008051872a5 */ /* 0x000fc4000f8e00ff */
[----:B------:R-:W-:Y:S02]  /*1470*/  UISETP.GE.AND UP5, UPT, UR5, UR19, UPT ;  /* 0x000000130500728c */ /* 0x000fe4000bfa6270 */
[----:B------:R-:W-:Y:S02]  /*1480*/  UIMAD.WIDE.U32 UR22, UR4, UR8, URZ ;  /* 0x00000008041672a5 */ /* 0x000fe4000f8e00ff */
[----:B------:R-:W-:-:S03]  /*1490*/  UISETP.GE.OR UP5, UPT, UR4, UR7, UP5 ;  /* 0x000000070400728c */ /* 0x000fc6000afa6670 */
[----:B------:R-:W-:Y:S02]  /*14a0*/  UMOV UR7, UR25 ;  /* 0x0000001900077c82 */ /* 0x000fe40008000000 */
[----:B------:R-:W-:-:S04]  /*14b0*/  USHF.R.U32.HI UR7, URZ, UR9, UR7 ;  /* 0x00000009ff077299 */ /* 0x000fc80008011607 */
[----:B------:R-:W-:Y:S02]  /*14c0*/  USEL UR7, UR5, UR7, !UP2 ;  /* 0x0000000705077287 */ /* 0x000fe4000d000000 */
[----:B------:R-:W-:Y:S02]  /*14d0*/  @!UP5 USHF.R.U32.HI UR19, URZ, UR9, UR23 ;  /* 0x00000009ff13d299 */ /* 0x000fe40008011617 */
[----:B------:R-:W-:Y:S02]  /*14e0*/  UIADD3 UR8, UPT, UPT, -UR7, URZ, URZ ;  /* 0x000000ff07087290 */ /* 0x000fe4000fffe1ff */
[----:B------:R-:W-:Y:S02]  /*14f0*/  @!UP5 USEL UR19, UR4, UR19, !UP2 ;  /* 0x000000130413d287 */ /* 0x000fe4000d000000 */
[----:B------:R-:W-:Y:S02]  /*1500*/  UIMAD UR8, UR18, UR8, UR5 ;  /* 0x00000008120872a4 */ /* 0x000fe4000f8e0205 */
[----:B------:R-:W-:-:S02]  /*1510*/  UIADD3 UR9, UPT, UPT, -UR5, URZ, URZ ;  /* 0x000000ff05097290 */ /* 0x000fc4000fffe1ff */
[----:B------:R-:W-:Y:S02]  /*1520*/  @!UP5 UIMAD UR8, UR8, UR20, UR19 ;  /* 0x000000140808d2a4 */ /* 0x000fe4000f8e0213 */
[----:B------:R-:W-:Y:S02]  /*1530*/  @!UP5 UIADD3 UR7, UPT, UPT, UR7, -UR19, URZ ;  /* 0x800000130707d290 */ /* 0x000fe4000fffe0ff */
[----:B------:R-:W-:Y:S02]  /*1540*/  UIMAD UR9, UR6, UR9, UR11 ;  /* 0x00000009060972a4 */ /* 0x000fe4000f8e020b */
[----:B------:R-:W-:-:S03]  /*1550*/  @!UP5 UIMAD UR5, UR7, UR18, UR4 ;  /* 0x000000120705d2a4 */ /* 0x000fc6000f8e0204 */
[----:B------:R-:W-:Y:S01]  /*1560*/  @!UP5 UMOV UR4, UR8 ;  /* 0x000000080004dc82 */ /* 0x000fe20008000000 */
[----:B------:R-:W-:Y:S02]  /*1570*/  UIMAD UR11, UR5, UR6, UR9 ;  /* 0x00000006050b72a4 */ /* 0x000fe4000f8e0209 */
[----:B------:R-:W-:-:S12]  /*1580*/  UIMAD UR27, UR4, UR17, UR16 ;  /* 0x00000011041b72a4 */ /* 0x000fd8000f8e0210 */
.L_x_19:
[----:B------:R-:W-:-:S09]  /*1590*/  UISETP.NE.AND UP2, UPT, UR13, 0x1, UPT ;  /* 0x000000010d00788c */ /* 0x000fd2000bf45270 */
[----:B------:R-:W-:Y:S05]  /*15a0*/  BRA.U UP2, `(.L_x_20) ;  /* 0x0000000102407547 */ /* 0x000fea000b800000 */
[----:B------:R-:W2:Y:S01]  /*15b0*/  LDCU.128 UR4, c[0x0][0xf10] ;  /* 0x0001e200ff0477ac */ /* 0x000ea20008000c00 */
[----:B------:R-:W3:Y:S01]  /*15c0*/  LDCU UR9, c[0x0][0xf0c] ;  /* 0x0001e180ff0977ac */ /* 0x000ee20008000800 */
[----:B------:R-:W4:Y:S01]  /*15d0*/  LDCU UR8, c[0x0][0xf20] ;  /* 0x0001e400ff0877ac */ /* 0x000f220008000800 */
[----:B--2---:R-:W-:Y:S02]  /*15e0*/  UIMAD.WIDE.U32 UR18, UR27, UR4, URZ ;  /* 0x000000041b1272a5 */ /* 0x004fe4000f8e00ff */
[----:B------:R-:W-:Y:S02]  /*15f0*/  UIMAD.WIDE.U32 UR16, UR11, UR7, URZ ;  /* 0x000000070b1072a5 */ /* 0x000fe4000f8e00ff */
[----:B---3--:R-:W-:-:S03]  /*1600*/  UISETP.NE.AND UP2, UPT, UR9, 0x1, UPT ;  /* 0x000000010900788c */ /* 0x008fc6000bf45270 */
[----:B------:R-:W-:Y:S02]  /*1610*/  UMOV UR7, UR19 ;  /* 0x0000001300077c82 */ /* 0x000fe40008000000 */
[----:B------:R-:W-:Y:S02]  /*1620*/  USHF.R.U32.HI UR4, URZ, UR5, UR7 ;  /* 0x00000005ff047299 */ /* 0x000fe40008011607 */
[----:B----4-:R-:W-:Y:S02]  /*1630*/  USHF.R.U32.HI UR5, URZ, UR8, UR17 ;  /* 0x00000008ff057299 */ /* 0x010fe40008011611 */
[----:B------:R-:W-:Y:S02]  /*1640*/  USEL UR4, UR27, UR4, !UP2 ;  /* 0x000000041b047287 */ /* 0x000fe4000d000000 */
[----:B------:R-:W-:-:S04]  /*1650*/  UISETP.NE.AND UP2, UPT, UR6, 0x1, UPT ;  /* 0x000000010600788c */ /* 0x000fc8000bf45270 */
[----:B------:R-:W-:-:S04]  /*1660*/  USEL UR5, UR11, UR5, !UP2 ;  /* 0x000000050b057287 */ /* 0x000fc8000d000000 */
[----:B------:R-:W-:Y:S02]  /*1670*/  UIADD3 UR7, UPT, UPT, UR4, -UR5, URZ ;  /* 0x8000000504077290 */ /* 0x000fe4000fffe0ff */
[----:B------:R-:W-:Y:S02]  /*1680*/  UIADD3 UR4, UPT, UPT, -UR4, UR5, URZ ;  /* 0x0000000504047290 */ /* 0x000fe4000fffe1ff */
[----:B------:R-:W-:Y:S02]  /*1690*/  UIMAD UR11, UR7, UR6, UR11 ;  /* 0x00000006070b72a4 */ /* 0x000fe4000f8e020b */
[----:B------:R-:W-:-:S12]  /*16a0*/  UIMAD UR27, UR4, UR9, UR27 ;  /* 0x00000009041b72a4 */ /* 0x000fd8000f8e021b */
.L_x_20:
[----:B------:R-:W-:Y:S01]  /*16b0*/  UISETP.NE.AND UP2, UPT, UR12, 0x2, UPT ;  /* 0x000000020c00788c */ /* 0x000fe2000bf45270 */
[----:B------:R-:W-:Y:S09]  /*16c0*/  BRA.U !UP1, `(.L_x_21) ;  /* 0x00000001090c7547 */ /* 0x000ff2000b800000 */
[----:B------:R-:W-:Y:S01]  /*16d0*/  UCGABAR_WAIT ;  /* 0x0000000000007dc7 */ /* 0x000fe20008000000 */
[----:B------:R-:W-:Y:S01]  /*16e0*/  CCTL.IVALL ;  /* 0x00000000ff00798f */ /* 0x000fe20002000000 */
[----:B------:R-:W-:Y:S05]  /*16f0*/  BRA `(.L_x_22) ;  /* 0x0000000000047947 */ /* 0x000fea0003800000 */
.L_x_21:
[----:B------:R-:W-:Y:S06]  /*1700*/  BAR.SYNC.DEFER_BLOCKING 0x0 ;  /* 0x0000000000007b1d */ /* 0x000fec0000010000 */
.L_x_22:
[----:B------:R-:W-:Y:S05]  /*1710*/  BRA.U UP2, `(.L_x_23) ;  /* 0x00000019025c7547 */ /* 0x000fea000b800000 */
[----:B------:R-:W2:Y:S01]  /*1720*/  LDCU UR30, c[0x0][0x38c] ;  /* 0x00007180ff1e77ac */ /* 0x000ea20008000800 */
[----:B------:R-:W3:Y:S01]  /*1730*/  LDC R8, c[0x0][0x370] ;  /* 0x0000dc00ff087b82 */ /* 0x000ee20000000800 */
[----:B------:R-:W-:Y:S01]  /*1740*/  PLOP3.LUT P1, PT, PT, PT, UP6, 0x80, 0x8 ;  /* 0x000000000008781c */ /* 0x000fe20003f2f068 */
[----:B------:R-:W-:Y:S01]  /*1750*/  IMAD.MOV.U32 R15, RZ, RZ, 0x1 ;  /* 0x00000001ff0f7424 */ /* 0x000fe200078e00ff */
[----:B------:R-:W-:Y:S01]  /*1760*/  USHF.L.U32 UR22, UR37, 0x6, URZ ;  /* 0x0000000625167899 */ /* 0x000fe200080006ff */
[----:B------:R-:W-:Y:S01]  /*1770*/  ISETP.EQ.OR P4, PT, R2, RZ, P5 ;  /* 0x000000ff0200720c */ /* 0x000fe20002f82670 */
[----:B------:R-:W-:Y:S01]  /*1780*/  UISETP.NE.AND UP0, UPT, UR12, URZ, UPT ;  /* 0x000000ff0c00728c */ /* 0x000fe2000bf05270 */
[----:B------:R-:W-:Y:S01]  /*1790*/  PLOP3.LUT P1, PT, P1, PT, PT, 0x8, 0x80 ;  /* 0x000000000080781c */ /* 0x000fe20000f2e170 */
[----:B------:R-:W-:Y:S01]  /*17a0*/  USEL UR6, URZ, 0x1, UP4 ;  /* 0x00000001ff067887 */ /* 0x000fe2000a000000 */
[----:B------:R-:W4:Y:S01]  /*17b0*/  LDC R0, c[0x0][0x374] ;  /* 0x0000dd00ff007b82 */ /* 0x000f220000000800 */
[----:B------:R-:W-:Y:S01]  /*17c0*/  IMAD.MOV.U32 R14, RZ, RZ, RZ ;  /* 0x000000ffff0e7224 */ /* 0x000fe200078e00ff */
[----:B------:R-:W-:Y:S01]  /*17d0*/  CS2R R12, SRZ ;  /* 0x00000000000c7805 */ /* 0x000fe2000001ff00 */
[----:B------:R-:W-:Y:S01]  /*17e0*/  IMAD.MOV.U32 R11, RZ, RZ, 0x1 ;  /* 0x00000001ff0b7424 */ /* 0x000fe200078e00ff */
[----:B------:R-:W1:Y:S01]  /*17f0*/  LDCU.64 UR46, c[0x0][0x348] ;  /* 0x00006900ff2e77ac */ /* 0x000e620008000a00 */
[----:B------:R-:W-:-:S02]  /*1800*/  ULOP3.LUT UR22, UR22, 0x40, URZ, 0xe2, !UPT ;  /* 0x0000004016167892 */ /* 0x000fc4000f8ee2ff */
[----:B--2---:R-:W-:Y:S02]  /*1810*/  UIADD3 UR4, UPT, UPT, UR30, 0x7f, URZ ;  /* 0x0000007f1e047890 */ /* 0x004fe4000fffe0ff */
[----:B------:R-:W-:Y:S02]  /*1820*/  USEL UR6, UR6, 0x2, UP0 ;  /* 0x0000000206067887 */ /* 0x000fe40008000000 */
[----:B------:R-:W-:Y:S01]  /*1830*/  USHF.R.S32.HI UR45, URZ, 0x1f, UR4 ;  /* 0x0000001fff2d7899 */ /* 0x000fe20008011404 */
[----:B------:R-:W-:-:S03]  /*1840*/  UMOV UR7, URZ ;  /* 0x000000ff00077c82 */ /* 0x000fc60008000000 */
[----:B------:R-:W-:Y:S02]  /*1850*/  ULEA.HI UR45, UR45, UR4, URZ, 0x7 ;  /* 0x000000042d2d7291 */ /* 0x000fe4000f8f38ff */
[----:B------:R-:W-:Y:S02]  /*1860*/  UIADD3 UR4, UPT, UPT, UR30, -0x1, URZ ;  /* 0xffffffff1e047890 */ /* 0x000fe4000fffe0ff */
[----:B------:R-:W-:Y:S02]  /*1870*/  USHF.R.S32.HI UR45, URZ, 0x7, UR45 ;  /* 0x00000007ff2d7899 */ /* 0x000fe4000801142d */
[----:B------:R-:W-:Y:S02]  /*1880*/  UISETP.GE.U32.AND UP2, UPT, UR4, -0xff, UPT ;  /* 0xffffff010400788c */ /* 0x000fe4000bf46070 */
[----:B------:R-:W-:Y:S02]  /*1890*/  UISETP.LT.U32.AND UP1, UPT, UR45, 0xc, UPT ;  /* 0x0000000c2d00788c */ /* 0x000fe4000bf21070 */
[----:B------:R-:W-:-:S02]  /*18a0*/  UIADD3 UR30, UPT, UPT, UR30, 0xfe, URZ ;  /* 0x000000fe1e1e7890 */ /* 0x000fc4000fffe0ff */
[----:B------:R-:W-:-:S04]  /*18b0*/  USEL UR31, UR45, 0xc, UP1 ;  /* 0x0000000c2d1f7887 */ /* 0x000fc80008800000 */
[----:B------:R-:W-:Y:S02]  /*18c0*/  UIADD3 UR5, UPT, UPT, UR31, -0x1, URZ ;  /* 0xffffffff1f057890 */ /* 0x000fe4000fffe0ff */
[----:B------:R-:W-:Y:S02]  /*18d0*/  @UP2 UIADD3 UR5, UPT, UPT, UR31, URZ, URZ ;  /* 0x000000ff1f052290 */ /* 0x000fe4000fffe0ff */
[----:B------:R-:W-:Y:S02]  /*18e0*/  UIADD3 UR23, UPT, UPT, UR45, -UR31, URZ ;  /* 0x8000001f2d177290 */ /* 0x000fe4000fffe0ff */
[----:B-1----:R-:W-:-:S12]  /*18f0*/  UIADD3 UR5, UPT, UPT, UR5, 0x1, URZ ;  /* 0x0000000105057890 */ /* 0x002fd8000fffe0ff */
.L_x_47:
[----:B------:R-:W-:Y:S01]  /*1900*/  UISETP.NE.AND UP0, UPT, UR37, URZ, UPT ;  /* 0x000000ff2500728c */ /* 0x000fe2000bf05270 */
[----:B------:R-:W1:Y:S08]  /*1910*/  S2UR UR37, SR_CgaCtaId ;  /* 0x00000000002579c3 */ /* 0x000e700000008800 */
[----:B------:R-:W-:Y:S05]  /*1920*/  BRA.U UP0, `(.L_x_24) ;  /* 0x0000000100347547 */ /* 0x000fea000b800000 */
[----:B------:R-:W2:Y:S01]  /*1930*/  S2R R2, SR_CgaCtaId ;  /* 0x0000000000027919 */ /* 0x000ea20000008800 */
[----:B------:R-:W-:-:S04]  /*1940*/  MOV R3, 0x400 ;  /* 0x0000040000037802 */ /* 0x000fc80000000f00 */
[----:B--2---:R-:W-:Y:S02]  /*1950*/  LEA R2, R2, R3, 0x18 ;  /* 0x0000000302027211 */ /* 0x004fe400078ec0ff */
[----:B------:R-:W-:-:S03]  /*1960*/  SHF.L.U32 R3, R11, 0x1f, RZ ;  /* 0x0000001f0b037819 */ /* 0x000fc600000006ff */
[----:B------:R-:W-:-:S04]  /*1970*/  IMAD R2, R12, 0x8, R2 ;  /* 0x000000080c027824 */ /* 0x000fc800078e0202 */
[----:B------:R-:W2:Y:S02]  /*1980*/  SYNCS.PHASECHK.TRANS64.TRYWAIT P0, [R2+URZ+0x160], R3 ;  /* 0x00016003020075a7 */ /* 0x000ea400080011ff */
[----:B--2---:R-:W-:Y:S05]  /*1990*/  @!P0 BRA `(.L_x_25) ;  /* 0x000000cc00088947 */ /* 0x004fea0003800000 */
.L_x_201:
[----:B------:R-:W-:Y:S01]  /*19a0*/  VIADD R12, R12, 0x1 ;  /* 0x000000010c0c7836 */ /* 0x000fe20000000000 */
[----:B------:R2:W-:Y:S04]  /*19b0*/  SYNCS.ARRIVE.TRANS64.A1T0 RZ, [R2+URZ+0x150], RZ ;  /* 0x000150ff02ff79a7 */ /* 0x0005e800081000ff */
[----:B------:R-:W-:-:S04]  /*19c0*/  ISETP.NE.AND P0, PT, R12, 0x2, PT ;  /* 0x000000020c00780c */ /* 0x000fc80003f05270 */
[----:B------:R-:W-:Y:S02]  /*19d0*/  SEL R12, R12, RZ, P0 ;  /* 0x000000ff0c0c7207 */ /* 0x000fe40000000000 */
[----:B--2---:R-:W-:-:S04]  /*19e0*/  SEL R2, RZ, 0x1, P0 ;  /* 0x00000001ff027807 */ /* 0x004fc80000000000 */
[----:B------:R-:W-:-:S07]  /*19f0*/  LOP3.LUT R11, R11, R2, RZ, 0x3c, !PT ;  /* 0x000000020b0b7212 */ /* 0x000fce00078e3cff */
.L_x_24:
[----:B------:R-:W-:Y:S01]  /*1a00*/  UMOV UR4, 0x400 ;  /* 0x0000040000047882 */ /* 0x000fe20000000000 */
[----:B------:R-:W-:Y:S01]  /*1a10*/  SHF.L.U32 R2, R15, 0x1f, RZ ;  /* 0x0000001f0f027819 */ /* 0x000fe200000006ff */
[----:B-1----:R-:W-:Y:S02]  /*1a20*/  ULEA UR4, UR37, UR4, 0x18 ;  /* 0x0000000425047291 */ /* 0x002fe4000f8ec0ff */
[----:B------:R-:W-:Y:S02]  /*1a30*/  UISETP.GE.U32.AND UP0, UPT, UR30, 0xff, UPT ;  /* 0x000000ff1e00788c */ /* 0x000fe4000bf06070 */
[----:B------:R-:W-:Y:S02]  /*1a40*/  ULEA UR8, UR7, UR4, 0x3 ;  /* 0x0000000407087291 */ /* 0x000fe4000f8e18ff */
[----:B------:R-:W-:Y:S02]  /*1a50*/  USHF.L.U32 UR43, UR27, 0x7, URZ ;  /* 0x000000071b2b7899 */ /* 0x000fe400080006ff */
[----:B------:R-:W-:Y:S01]  /*1a60*/  ULEA UR35, UR11, UR22, 0x7 ;  /* 0x000000160b237291 */ /* 0x000fe2000f8e38ff */
[----:B------:R-:W-:-:S04]  /*1a70*/  UMOV UR20, URZ ;  /* 0x000000ff00147c82 */ /* 0x000fc80008000000 */
[----:B------:R1:W2:Y:S01]  /*1a80*/  SYNCS.PHASECHK.TRANS64.TRYWAIT P2, [UR8+0x60], R2 ;  /* 0x00006002ff0075a7 */ /* 0x0002a20008041108 */
[----:B------:R-:W-:Y:S06]  /*1a90*/  BRA.U !UP0, `(.L_x_26) ;  /* 0x0000000508107547 */ /* 0x000fec000b800000 */
[----:B------:R-:W-:Y:S01]  /*1aa0*/  UMOV UR16, UR7 ;  /* 0x0000000700107c82 */ /* 0x000fe20008000000 */
[----:B------:R-:W-:-:S05]  /*1ab0*/  UMOV UR28, URZ ;  /* 0x000000ff001c7c82 */ /* 0x000fca0008000000 */
.L_x_34:
[----:B------:R-:W-:Y:S01]  /*1ac0*/  ULEA UR41, UR16, UR4, 0x3 ;  /* 0x0000000410297291 */ /* 0x000fe2000f8e18ff */
[----:B--2---:R-:W-:Y:S01]  /*1ad0*/  @!P5 MOV R3, 0x4400 ;  /* 0x000044000003d802 */ /* 0x004fe20000000f00 */
[----:B--2---:R-:W-:Y:S10]  /*1ae0*/  @P2 BRA `(.L_x_27) ;  /* 0x00000000000c2947 */ /* 0x004ff40003800000 */
[----:B------:R-:W-:-:S04]  /*1af0*/  SHF.L.U32 R4, R15, 0x1f, RZ ;  /* 0x0000001f0f047819 */ /* 0x000fc800000006ff */
[----:B------:R-:W2:Y:S02]  /*1b00*/  SYNCS.PHASECHK.TRANS64.TRYWAIT P0, [UR41+0x60], R4 ;  /* 0x00006004ff0075a7 */ /* 0x000ea40008001129 */
[----:B--2---:R-:W-:Y:S05]  /*1b10*/  @!P0 BRA `(.L_x_28) ;  /* 0x000000c800bc8947 */ /* 0x004fea0003800000 */
.L_x_27:
[----:B------:R2:W-:Y:S01]  /*1b20*/  @!P5 SYNCS.ARRIVE.TRANS64 RZ, [UR41], R3 ;  /* 0x00000003ffffd9a7 */ /* 0x0005e20008000029 */
[----:B------:R-:W-:-:S04]  /*1b30*/  ULOP3.LUT UR7, UR6, 0x2, URZ, 0xfc, !UPT ;  /* 0x0000000206077892 */ /* 0x000fc8000f8efcff */
[----:B------:R-:W-:-:S09]  /*1b40*/  UISETP.NE.AND UP0, UPT, UR7, 0x2, UPT ;  /* 0x000000020700788c */ /* 0x000fd2000bf05270 */
[----:B------:R-:W-:Y:S05]  /*1b50*/  BRA.U UP0, `(.L_x_29) ;  /* 0x0000000100047547 */ /* 0x000fea000b800000 */
[----:B------:R-:W-:Y:S05]  /*1b60*/  BPT.TRAP 0x1 ;  /* 0x000000040000795c */ /* 0x000fea0000300000 */
.L_x_29:
[----:B------:R-:W-:Y:S04]  /*1b70*/  BSSY.RECONVERGENT B0, `(.L_x_30) ;  /* 0x0000003000007945 */ /* 0x000fe80003800200 */
[----:B------:R-:W-:Y:S05]  /*1b80*/  @P4 BRA `(.L_x_31) ;  /* 0x0000000000044947 */ /* 0x000fea0003800000 */
[----:B------:R-:W-:Y:S05]  /*1b90*/  BPT.TRAP 0x1 ;  /* 0x000000040000795c */ /* 0x000fea0000300000 */
.L_x_31:
[----:B------:R-:W-:Y:S05]  /*1ba0*/  BSYNC.RECONVERGENT B0 ;  /* 0x0000000000007941 */ /* 0x000fea0003800200 */
.L_x_30:
[----:B------:R-:W-:Y:S01]  /*1bb0*/  UIADD3 UR7, UPT, UPT, UR16, 0x1, URZ ;  /* 0x0000000110077890 */ /* 0x000fe2000fffe0ff */
[----:B------:R-:W-:Y:S01]  /*1bc0*/  BSSY.RECONVERGENT B0, `(.L_x_32) ;  /* 0x000002c000007945 */ /* 0x000fe20003800200 */
[----:B------:R-:W-:Y:S02]  /*1bd0*/  ELECT P0, URZ, PT ;  /* 0x0000000000ff782f */ /* 0x000fe40003800000 */
[----:B------:R-:W-:-:S04]  /*1be0*/  UISETP.NE.AND UP0, UPT, UR7, 0xc, UPT ;  /* 0x0000000c0700788c */ /* 0x000fc8000bf05270 */
[----:B------:R-:W-:Y:S02]  /*1bf0*/  USEL UR9, URZ, 0x1, UP0 ;  /* 0x00000001ff097887 */ /* 0x000fe40008000000 */
[----:B------:R-:W-:-:S04]  /*1c00*/  USEL UR7, UR7, URZ, UP0 ;  /* 0x000000ff07077287 */ /* 0x000fc80008000000 */
[----:B------:R-:W-:Y:S01]  /*1c10*/  ULEA UR8, UR7, UR4, 0x3 ;  /* 0x0000000407087291 */ /* 0x000fe2000f8e18ff */
[----:B------:R-:W-:-:S04]  /*1c20*/  LOP3.LUT R15, R15, UR9, RZ, 0x3c, !PT ;  /* 0x000000090f0f7c12 */ /* 0x000fc8000f8e3cff */
[----:B-1----:R-:W-:-:S04]  /*1c30*/  SHF.L.U32 R2, R15, 0x1f, RZ ;  /* 0x0000001f0f027819 */ /* 0x002fc800000006ff */
[----:B------:R1:W1:Y:S01]  /*1c40*/  SYNCS.PHASECHK.TRANS64.TRYWAIT P2, [UR8+0x60], R2 ;  /* 0x00006002ff0075a7 */ /* 0x0002620008041108 */
[----:B------:R-:W-:Y:S05]  /*1c50*/  @!P0 BRA `(.L_x_33) ;  /* 0x0000000000888947 */ /* 0x000fea0003800000 */
[----:B------:R-:W-:Y:S02]  /*1c60*/  USHF.L.U32 UR40, UR16, 0xd, URZ ;  /* 0x0000000d10287899 */ /* 0x000fe400080006ff */
[----:B------:R-:W-:Y:S02]  /*1c70*/  USHF.L.U32 UR24, UR16, 0x9, URZ ;  /* 0x0000000910187899 */ /* 0x000fe400080006ff */
[----:B------:R-:W-:Y:S02]  /*1c80*/  UIADD3 UR52, UP3, UPT, UR46, 0x80, URZ ;  /* 0x000000802e347890 */ /* 0x000fe4000ff7e0ff */
[----:B------:R-:W-:Y:S02]  /*1c90*/  UIADD3 UR50, UP2, UPT, UR46, 0x180, URZ ;  /* 0x000001802e327890 */ /* 0x000fe4000ff5e0ff */
[----:B------:R-:W-:Y:S02]  /*1ca0*/  ULOP3.LUT UR32, UR40, UR15, URZ, 0xfc, !UPT ;  /* 0x0000000f28207292 */ /* 0x000fe4000f8efcff */
[----:B------:R-:W-:-:S02]  /*1cb0*/  UIADD3 UR48, UP1, UPT, UR46, 0x280, URZ ;  /* 0x000002802e307890 */ /* 0x000fc4000ff3e0ff */
[----:B------:R-:W-:Y:S02]  /*1cc0*/  UIADD3 UR20, UP0, UPT, UR46, 0x380, URZ ;  /* 0x000003802e147890 */ /* 0x000fe4000ff1e0ff */
[----:B------:R-:W-:Y:S02]  /*1cd0*/  ULOP3.LUT UR8, UR24, UR14, URZ, 0xfc, !UPT ;  /* 0x0000000e18087292 */ /* 0x000fe4000f8efcff */
[----:B------:R-:W-:Y:S02]  /*1ce0*/  USHF.L.U32 UR42, UR28, 0x7, URZ ;  /* 0x000000071c2a7899 */ /* 0x000fe400080006ff */
[----:B------:R-:W-:Y:S02]  /*1cf0*/  UIADD3.X UR53, UPT, UPT, URZ, UR47, URZ, UP3, !UPT ;  /* 0x0000002fff357290 */ /* 0x000fe40009ffe4ff */
[----:B------:R-:W-:Y:S02]  /*1d00*/  UIADD3 UR40, UPT, UPT, UR4, 0x4300, UR40 ;  /* 0x0000430004287890 */ /* 0x000fe4000fffe028 */
[----:B------:R-:W-:-:S02]  /*1d10*/  UIADD3.X UR51, UPT, UPT, URZ, UR47, URZ, UP2, !UPT ;  /* 0x0000002fff337290 */ /* 0x000fc400097fe4ff */
[----:B------:R-:W-:Y:S02]  /*1d20*/  UIADD3 UR32, UPT, UPT, UR4, 0x1c300, UR32 ;  /* 0x0001c30004207890 */ /* 0x000fe4000fffe020 */
[----:B------:R-:W-:Y:S02]  /*1d30*/  UIADD3.X UR49, UPT, UPT, URZ, UR47, URZ, UP1, !UPT ;  /* 0x0000002fff317290 */ /* 0x000fe40008ffe4ff */
[----:B------:R-:W-:Y:S02]  /*1d40*/  UIADD3 UR24, UPT, UPT, UR4, 0x34300, UR24 ;  /* 0x0003430004187890 */ /* 0x000fe4000fffe018 */
[----:B------:R-:W-:Y:S02]  /*1d50*/  UIADD3.X UR21, UPT, UPT, URZ, UR47, URZ, UP0, !UPT ;  /* 0x0000002fff157290 */ /* 0x000fe400087fe4ff */
[----:B------:R-:W-:Y:S01]  /*1d60*/  UIADD3 UR8, UPT, UPT, UR4, 0x35b00, UR8 ;  /* 0x00035b0004087890 */ /* 0x000fe2000fffe008 */
[----:B------:R-:W-:Y:S01]  /*1d70*/  UMOV UR18, 0x0 ;  /* 0x0000000000127882 */ /* 0x000fe20000000000 */
[----:B------:R-:W-:Y:S01]  /*1d80*/  UMOV UR19, 0x10000000 ;  /* 0x1000000000137882 */ /* 0x000fe20000000000 */
[----:B------:R-:W-:Y:S01]  /*1d90*/  UMOV UR17, 0x30000 ;  /* 0x0003000000117882 */ /* 0x000fe20000000000 */
[----:B------:R-:W-:Y:S01]  /*1da0*/  UMOV UR33, UR41 ;  /* 0x0000002900217c82 */ /* 0x000fe20008000000 */
[----:B------:R-:W-:Y:S01]  /*1db0*/  UMOV UR36, UR44 ;  /* 0x0000002c00247c82 */ /* 0x000fe20008000000 */
[----:B------:R-:W-:Y:S01]  /*1dc0*/  UMOV UR34, UR42 ;  /* 0x0000002a00227c82 */ /* 0x000fe20008000000 */
[----:B------:R-:W-:Y:S01]  /*1dd0*/  UMOV UR26, URZ ;  /* 0x000000ff001a7c82 */ /* 0x000fe20008000000 */
[----:B------:R-:W-:Y:S01]  /*1de0*/  UMOV UR25, UR41 ;  /* 0x0000002900197c82 */ /* 0x000fe20008000000 */
[----:B------:R-:W-:Y:S01]  /*1df0*/  UMOV UR29, UR44 ;  /* 0x0000002c001d7c82 */ /* 0x000fe20008000000 */
[----:B------:R1:W-:Y:S01]  /*1e00*/  UTMALDG.3D [UR40], [UR52], desc[UR18] ;  /* 0x00001228340075b4 */ /* 0x0003e20008011000 */
[----:B------:R-:W-:Y:S01]  /*1e10*/  UMOV UR9, UR41 ;  /* 0x0000002900097c82 */ /* 0x000fe20008000000 */
[----:B------:R-:W-:Y:S01]  /*1e20*/  UMOV UR12, UR28 ;  /* 0x0000001c000c7c82 */ /* 0x000fe20008000000 */
[----:B------:R-:W-:Y:S01]  /*1e30*/  UMOV UR13, UR44 ;  /* 0x0000002c000d7c82 */ /* 0x000fe20008000000 */
[----:B------:R1:W-:Y:S01]  /*1e40*/  UTMALDG.3D.MULTICAST [UR32], [UR50], UR17, desc[UR18] ;  /* 0x00001220320073b4 */ /* 0x0003e20008011811 */
[----:B------:R1:W-:Y:S01]  /*1e50*/  UTMALDG.4D [UR24], [UR48], desc[UR18] ;  /* 0x00001218300075b4 */ /* 0x0003e20008019000 */
[----:B------:R1:W-:Y:S01]  /*1e60*/  UTMALDG.4D.MULTICAST [UR8], [UR20], UR17, desc[UR18] ;  /* 0x00001208140073b4 */ /* 0x0003e20008019811 */
[----:B------:R-:W-:Y:S01]  /*1e70*/  NOP ;  /* 0x0000000000007918 */ /* 0x000fe20000000000 */
.L_x_33:
[----:B-1----:R-:W-:Y:S05]  /*1e80*/  BSYNC.RECONVERGENT B0 ;  /* 0x0000000000007941 */ /* 0x002fea0003800200 */
.L_x_32:
[----:B------:R-:W-:Y:S01]  /*1e90*/  UIADD3 UR28, UPT, UPT, UR28, 0x1, URZ ;  /* 0x000000011c1c7890 */ /* 0x000fe2000fffe0ff */
[----:B------:R-:W-:Y:S01]  /*1ea0*/  UMOV UR16, UR7 ;  /* 0x0000000700107c82 */ /* 0x000fe20008000000 */
[----:B------:R-:W-:Y:S02]  /*1eb0*/  UMOV UR20, UR5 ;  /* 0x0000000500147c82 */ /* 0x000fe40008000000 */
[----:B------:R-:W-:-:S09]  /*1ec0*/  UISETP.NE.AND UP0, UPT, UR28, UR5, UPT ;  /* 0x000000051c00728c */ /* 0x000fd2000bf05270 */
[----:B------:R-:W-:Y:S05]  /*1ed0*/  BRA.U UP0, `(.L_x_34) ;  /* 0xfffffff900f87547 */ /* 0x000fea000b83ffff */
.L_x_26:
[----:B------:R-:W-:Y:S01]  /*1ee0*/  ULEA UR8, UR7, UR4, 0x3 ;  /* 0x0000000407087291 */ /* 0x000fe2000f8e18ff */
[----:B-1----:R-:W-:Y:S01]  /*1ef0*/  SHF.L.U32 R2, R15, 0x1f, RZ ;  /* 0x0000001f0f027819 */ /* 0x002fe200000006ff */
[----:B------:R-:W-:Y:S01]  /*1f00*/  @!P1 SYNCS.ARRIVE.TRANS64.A1T0 RZ, [UR4+0x108], RZ ;  /* 0x000108ffffff99a7 */ /* 0x000fe20008100004 */
[----:B------:R-:W-:-:S06]  /*1f10*/  UISETP.GT.AND UP0, UPT, UR45, UR31, UPT ;  /* 0x0000001f2d00728c */ /* 0x000fcc000bf04270 */
[----:B------:R1:W1:Y:S03]  /*1f20*/  SYNCS.PHASECHK.TRANS64.TRYWAIT P1, [UR8+0x60], R2 ;  /* 0x00006002ff0075a7 */ /* 0x0002660008021108 */
[----:B------:R-:W-:Y:S05]  /*1f30*/  BRA.U !UP0, `(.L_x_35) ;  /* 0x0000000508107547 */ /* 0x000fea000b800000 */
[----:B------:R-:W-:Y:S01]  /*1f40*/  UIADD3 UR25, UPT, UPT, UR23, UR20, URZ ;  /* 0x0000001417197290 */ /* 0x000fe2000fffe0ff */
[----:B------:R-:W-:-:S11]  /*1f50*/  UMOV UR26, UR7 ;  /* 0x00000007001a7c82 */ /* 0x000fd60008000000 */
.L_x_43:
[----:B------:R-:W-:Y:S01]  /*1f60*/  ULEA UR41, UR26, UR4, 0x3 ;  /* 0x000000041a297291 */ /* 0x000fe2000f8e18ff */
[----:B--2---:R-:W-:Y:S01]  /*1f70*/  @!P5 MOV R3, 0x4400 ;  /* 0x000044000003d802 */ /* 0x004fe20000000f00 */
[----:B-1----:R-:W-:Y:S10]  /*1f80*/  @P1 BRA `(.L_x_36) ;  /* 0x00000000000c1947 */ /* 0x002ff40003800000 */
[----:B------:R-:W-:-:S04]  /*1f90*/  SHF.L.U32 R4, R15, 0x1f, RZ ;  /* 0x0000001f0f047819 */ /* 0x000fc800000006ff */
[----:B------:R-:W1:Y:S02]  /*1fa0*/  SYNCS.PHASECHK.TRANS64.TRYWAIT P0, [UR41+0x60], R4 ;  /* 0x00006004ff0075a7 */ /* 0x000e640008001129 */
[----:B-1----:R-:W-:Y:S05]  /*1fb0*/  @!P0 BRA `(.L_x_37) ;  /* 0x000000c400ac8947 */ /* 0x002fea0003800000 */
.L_x_36:
[----:B------:R2:W-:Y:S01]  /*1fc0*/  @!P5 SYNCS.ARRIVE.TRANS64 RZ, [UR41], R3 ;  /* 0x00000003ffffd9a7 */ /* 0x0005e20008000029 */
[----:B------:R-:W-:-:S04]  /*1fd0*/  ULOP3.LUT UR7, UR6, 0x2, URZ, 0xfc, !UPT ;  /* 0x0000000206077892 */ /* 0x000fc8000f8efcff */
[----:B------:R-:W-:-:S09]  /*1fe0*/  UISETP.NE.AND UP0, UPT, UR7, 0x2, UPT ;  /* 0x000000020700788c */ /* 0x000fd2000bf05270 */
[----:B------:R-:W-:Y:S05]  /*1ff0*/  BRA.U UP0, `(.L_x_38) ;  /* 0x0000000100047547 */ /* 0x000fea000b800000 */
[----:B------:R-:W-:Y:S05]  /*2000*/  BPT.TRAP 0x1 ;  /* 0x000000040000795c */ /* 0x000fea0000300000 */
.L_x_38:
[----:B------:R-:W-:Y:S04]  /*2010*/  BSSY.RECONVERGENT B0, `(.L_x_39) ;  /* 0x0000003000007945 */ /* 0x000fe80003800200 */
[----:B------:R-:W-:Y:S05]  /*2020*/  @P4 BRA `(.L_x_40) ;  /* 0x0000000000044947 */ /* 0x000fea0003800000 */
[----:B------:R-:W-:Y:S05]  /*2030*/  BPT.TRAP 0x1 ;  /* 0x000000040000795c */ /* 0x000fea0000300000 */
.L_x_40:
[----:B------:R-:W-:Y:S05]  /*2040*/  BSYNC.RECONVERGENT B0 ;  /* 0x0000000000007941 */ /* 0x000fea0003800200 */
.L_x_39:
        /* <DEDUP_REMOVED lines=26> */
[----:B------:R-:W-:Y:S02]  /*21f0*/  UIADD3 UR8, UPT, UPT, UR4, 0x35b00, UR8 ;  /* 0x00035b0004087890 */ /* 0x000fe4000fffe008 */
[----:B------:R-:W-:Y:S01]  /*2200*/  UIADD3.X UR49, UPT, UPT, URZ, UR47, URZ, UP0, !UPT ;  /* 0x0000002fff317290 */ /* 0x000fe200087fe4ff */
        /* <DEDUP_REMOVED lines=18> */
.L_x_42:
[----:B-1----:R-:W-:Y:S05]  /*2330*/  BSYNC.RECONVERGENT B0 ;  /* 0x0000000000007941 */ /* 0x002fea0003800200 */
.L_x_41:
[----:B------:R-:W-:Y:S01]  /*2340*/  UIADD3 UR20, UPT, UPT, UR20, 0x1, URZ ;  /* 0x0000000114147890 */ /* 0x000fe2000fffe0ff */
[----:B------:R-:W-:-:S03]  /*2350*/  UMOV UR26, UR7 ;  /* 0x00000007001a7c82 */ /* 0x000fc60008000000 */
[----:B------:R-:W-:-:S09]  /*2360*/  UISETP.NE.AND UP0, UPT, UR20, UR25, UPT ;  /* 0x000000191400728c */ /* 0x000fd2000bf05270 */
[----:B------:R-:W-:Y:S05]  /*2370*/  BRA.U UP0, `(.L_x_43) ;  /* 0xfffffff900f87547 */ /* 0x000fea000b83ffff */
.L_x_35:
[C---:B-1----:R-:W-:Y:S01]  /*2380*/  LEA R2, R14.reuse, UR4, 0x3 ;  /* 0x000000040e027c11 */ /* 0x042fe2000f8e18ff */
[----:B------:R-:W-:Y:S01]  /*2390*/  NOP ;  /* 0x0000000000007918 */ /* 0x000fe20000000000 */
[----:B--2---:R-:W-:Y:S02]  /*23a0*/  SHF.L.U32 R3, R13, 0x1f, RZ ;  /* 0x0000001f0d037819 */ /* 0x004fe400000006ff */
[----:B------:R-:W-:Y:S02]  /*23b0*/  LEA R4, R14, UR4, 0x4 ;  /* 0x000000040e047c11 */ /* 0x000fe4000f8e20ff */
[----:B------:R-:W1:Y:S02]  /*23c0*/  SYNCS.PHASECHK.TRANS64.TRYWAIT P0, [R2+URZ+0x110], R3 ;  /* 0x00011003020075a7 */ /* 0x000e6400080011ff */
[----:B-1----:R-:W-:Y:S05]  /*23d0*/  @!P0 BRA `(.L_x_44) ;  /* 0x000000c000bc8947 */ /* 0x002fea0003800000 */
.L_x_204:
[----:B------:R-:W2:Y:S01]  /*23e0*/  LDS.128 R4, [R4+0x180] ;  /* 0x0001800004047984 */ /* 0x000ea20000000c00 */
[----:B------:R-:W-:Y:S01]  /*23f0*/  ISETP.GE.AND P0, PT, R43, 0x1, PT ;  /* 0x000000012b00780c */ /* 0x000fe20003f06270 */
[----:B-1----:R-:W-:Y:S01]  /*2400*/  VIADD R2, R2, 0x120 ;  /* 0x0000012002027836 */ /* 0x002fe20000000000 */
[----:B------:R-:W-:Y:S01]  /*2410*/  @!PT LDS RZ, [RZ] ;  /* 0x00000000fffff984 */ /* 0x000fe20000000800 */
[----:B------:R-:W-:Y:S01]  /*2420*/  @!PT LDS RZ, [RZ] ;  /* 0x00000000fffff984 */ /* 0x000fe20000000800 */
[----:B------:R-:W-:Y:S01]  /*2430*/  @!PT LDS RZ, [RZ] ;  /* 0x00000000fffff984 */ /* 0x000fe20000000800 */
[----:B------:R-:W-:Y:S01]  /*2440*/  @!PT LDS RZ, [RZ] ;  /* 0x00000000fffff984 */ /* 0x000fe20000000800 */
[----:B------:R1:W-:Y:S06]  /*2450*/  MEMBAR.ALL.CTA ;  /* 0x0000000000007992 */ /* 0x0003ec0000008000 */
[----:B-1----:R-:W1:Y:S01]  /*2460*/  FENCE.VIEW.ASYNC.S ;  /* 0x00000000000073c6 */ /* 0x002e620000000000 */
[----:B------:R-:W-:-:S04]  /*2470*/  PRMT R2, RZ, 0x654, R2 ;  /* 0x00000654ff027816 */ /* 0x000fc80000000002 */
[----:B-1----:R1:W-:Y:S01]  /*2480*/  SYNCS.ARRIVE.TRANS64.RED.A1T0 RZ, [R2+URZ], RZ ;  /* 0x000000ff02ff79a7 */ /* 0x0023e200081004ff */
[----:B--2---:R-:W-:-:S13]  /*2490*/  LOP3.LUT P2, RZ, R6, 0x1, RZ, 0xc0, !PT ;  /* 0x0000000106ff7812 */ /* 0x004fda000784c0ff */
[----:B------:R-:W-:Y:S01]  /*24a0*/  @P2 SHF.R.U32.HI R3, RZ, 0x10, R5 ;  /* 0x00000010ff032819 */ /* 0x000fe20000011605 */
[----:B------:R-:W-:Y:S01]  /*24b0*/  VOTEU.ANY UP0, P2 ;  /* 0x0000000000ff7886 */ /* 0x000fe20001000100 */
[----:B------:R-:W-:Y:S02]  /*24c0*/  @P2 MOV R10, R4 ;  /* 0x00000004000a2202 */ /* 0x000fe40000000f00 */
[----:B------:R-:W-:Y:S02]  /*24d0*/  @P2 R2UR.BROADCAST UR8, R3 ;  /* 0x00000000030822ca */ /* 0x000fe400008e0000 */
[----:B------:R-:W-:-:S11]  /*24e0*/  @P2 LOP3.LUT R9, R5, 0xffff, RZ, 0xc0, !PT ;  /* 0x0000ffff05092812 */ /* 0x000fd600078ec0ff */
[----:B------:R-:W-:Y:S01]  /*24f0*/  @UP0 UMOV UR44, UR8 ;  /* 0x00000008002c0c82 */ /* 0x000fe20008000000 */
[----:B-1----:R-:W-:Y:S05]  /*2500*/  @!P0 BRA `(.L_x_45) ;  /* 0x0000000000b88947 */ /* 0x002fea0003800000 */
[----:B------:R-:W4:Y:S01]  /*2510*/  LDC.64 R4, c[0x0][0xf18] ;  /* 0x0003c600ff047b82 */ /* 0x000f220000000a00 */
[----:B------:R-:W-:-:S07]  /*2520*/  ISETP.NE.AND P3, PT, R43, 0x1, PT ;  /* 0x000000012b00780c */ /* 0x000fce0003f65270 */
[----:B------:R-:W3:Y:S08]  /*2530*/  LDC.64 R6, c[0x0][0xf10] ;  /* 0x0003c400ff067b82 */ /* 0x000ef00000000a00 */
[----:B------:R-:W1:Y:S08]  /*2540*/  LDC R16, c[0x0][0xf20] ;  /* 0x0003c800ff107b82 */ /* 0x000e700000000800 */
[----:B------:R-:W2:Y:S01]  /*2550*/  LDC R17, c[0x0][0xf0c] ;  /* 0x0003c300ff117b82 */ /* 0x000ea20000000800 */
[----:B----4-:R-:W-:Y:S01]  /*2560*/  IMAD.HI.U32 R19, R0, R5, RZ ;  /* 0x0000000500137227 */ /* 0x010fe200078e00ff */
[----:B------:R-:W-:-:S03]  /*2570*/  ISETP.NE.AND P0, PT, R4, 0x1, PT ;  /* 0x000000010400780c */ /* 0x000fc60003f05270 */
[----:B------:R-:W-:-:S03]  /*2580*/  IMAD.HI.U32 R5, R9, R5, RZ ;  /* 0x0000000509057227 */ /* 0x000fc600078e00ff */
[----:B------:R-:W4:Y:S01]  /*2590*/  LDC.64 R2, c[0x0][0xf28] ;  /* 0x0003ca00ff027b82 */ /* 0x000f220000000a00 */
[----:B---3--:R-:W-:-:S04]  /*25a0*/  IMAD.HI.U32 R20, R8, R6, RZ ;  /* 0x0000000608147227 */ /* 0x008fc800078e00ff */
[----:B------:R-:W-:Y:S01]  /*25b0*/  IMAD.HI.U32 R21, R10, R6, RZ ;  /* 0x000000060a157227 */ /* 0x000fe200078e00ff */
[----:B------:R-:W-:Y:S02]  /*25c0*/  SHF.R.U32.HI R20, RZ, R7, R20 ;  /* 0x00000007ff147219 */ /* 0x000fe40000011614 */
[-C--:B-1----:R-:W-:Y:S02]  /*25d0*/  SHF.R.U32.HI R19, RZ, R16.reuse, R19 ;  /* 0x00000010ff137219 */ /* 0x082fe40000011613 */
[----:B------:R-:W-:Y:S02]  /*25e0*/  SHF.R.U32.HI R5, RZ, R16, R5 ;  /* 0x00000010ff057219 */ /* 0x000fe40000011605 */
[----:B------:R-:W-:Y:S02]  /*25f0*/  SEL R19, R0, R19, !P0 ;  /* 0x0000001300137207 */ /* 0x000fe40004000000 */
[----:B------:R-:W-:Y:S02]  /*2600*/  SHF.R.U32.HI R21, RZ, R7, R21 ;  /* 0x00000007ff157219 */ /* 0x000fe40000011615 */
[----:B--2---:R-:W-:-:S02]  /*2610*/  ISETP.NE.AND P1, PT, R17, 0x1, PT ;  /* 0x000000011100780c */ /* 0x004fc40003f25270 */
[----:B------:R-:W-:Y:S02]  /*2620*/  SEL R5, R9, R5, !P0 ;  /* 0x0000000509057207 */ /* 0x000fe40004000000 */
[----:B------:R-:W-:Y:S02]  /*2630*/  SEL R20, R8, R20, !P1 ;  /* 0x0000001408147207 */ /* 0x000fe40004800000 */
[----:B------:R-:W-:Y:S01]  /*2640*/  SEL R21, R10, R21, !P1 ;  /* 0x000000150a157207 */ /* 0x000fe20004800000 */
[----:B----4-:R-:W-:-:S04]  /*2650*/  IMAD.HI.U32 R18, R19, R2, RZ ;  /* 0x0000000213127227 */ /* 0x010fc800078e00ff */
[----:B------:R-:W-:Y:S01]  /*2660*/  IMAD.HI.U32 R6, R20, R2, RZ ;  /* 0x0000000214067227 */ /* 0x000fe200078e00ff */
[----:B------:R-:W-:-:S04]  /*2670*/  @P3 SHF.R.U32.HI R19, RZ, R3, R18 ;  /* 0x00000003ff133219 */ /* 0x000fc80000011612 */
[----:B------:R-:W-:Y:S01]  /*2680*/  @P3 SHF.R.U32.HI R20, RZ, R3, R6 ;  /* 0x00000003ff143219 */ /* 0x000fe20000011606 */
[----:B------:R-:W-:-:S04]  /*2690*/  IMAD R19, R43, R19, RZ ;  /* 0x000000132b137224 */ /* 0x000fc800078e02ff */
[----:B------:R-:W-:Y:S01]  /*26a0*/  IMAD R6, R43, R20, RZ ;  /* 0x000000142b067224 */ /* 0x000fe200078e02ff */
[----:B------:R-:W-:-:S04]  /*26b0*/  ISETP.GE.AND P0, PT, R5, R19, PT ;  /* 0x000000130500720c */ /* 0x000fc80003f06270 */
[----:B------:R-:W-:Y:S01]  /*26c0*/  ISETP.GE.OR P0, PT, R21, R6, P0 ;  /* 0x000000061500720c */ /* 0x000fe20000706670 */
[----:B------:R-:W-:-:S05]  /*26d0*/  IMAD.HI.U32 R6, R5, R2, RZ ;  /* 0x0000000205067227 */ /* 0x000fca00078e00ff */
[----:B------:R-:W-:-:S04]  /*26e0*/  SHF.R.U32.HI R6, RZ, R3, R6 ;  /* 0x00000003ff067219 */ /* 0x000fc80000011606 */
[----:B------:R-:W-:-:S03]  /*26f0*/  SEL R6, R5, R6, !P3 ;  /* 0x0000000605067207 */ /* 0x000fc60005800000 */
[----:B------:R-:W-:-:S04]  /*2700*/  @!P0 IMAD.HI.U32 R7, R21, R2, RZ ;  /* 0x0000000215078227 */ /* 0x000fc800078e00ff */
[----:B------:R-:W-:Y:S01]  /*2710*/  IMAD.MOV R2, RZ, RZ, -R6 ;  /* 0x000000ffff027224 */ /* 0x000fe200078e0a06 */
[----:B------:R-:W-:Y:S02]  /*2720*/  @!P0 SHF.R.U32.HI R3, RZ, R3, R7 ;  /* 0x00000003ff038219 */ /* 0x000fe40000011607 */
[----:B------:R-:W-:Y:S01]  /*2730*/  IADD3 R7, PT, PT, -R5, RZ, RZ ;  /* 0x000000ff05077210 */ /* 0x000fe20007ffe1ff */
[----:B------:R-:W-:Y:S01]  /*2740*/  IMAD R2, R43, R2, R5 ;  /* 0x000000022b027224 */ /* 0x000fe200078e0205 */
[----:B------:R-:W-:-:S03]  /*2750*/  @!P0 SEL R3, R21, R3, !P3 ;  /* 0x0000000315038207 */ /* 0x000fc60005800000 */
[----:B------:R-:W-:Y:S02]  /*2760*/  IMAD R7, R4, R7, R9 ;  /* 0x0000000704077224 */ /* 0x000fe400078e0209 */
[--C-:B------:R-:W-:Y:S02]  /*2770*/  @!P0 IMAD.IADD R6, R6, 0x1, -R3.reuse ;  /* 0x0000000106068824 */ /* 0x100fe400078e0a03 */
[----:B------:R-:W-:Y:S01]  /*2780*/  @!P0 IMAD R3, R2, R20, R3 ;  /* 0x0000001402038224 */ /* 0x000fe200078e0203 */
[----:B------:R-:W-:Y:S01]  /*2790*/  IADD3 R2, PT, PT, -R21, RZ, RZ ;  /* 0x000000ff15027210 */ /* 0x000fe20007ffe1ff */
[----:B------:R-:W-:Y:S02]  /*27a0*/  @!P0 IMAD R5, R43, R6, R21 ;  /* 0x000000062b058224 */ /* 0x000fe400078e0215 */
[----:B------:R-:W-:Y:S02]  /*27b0*/  @!P0 IMAD.MOV.U32 R21, RZ, RZ, R3 ;  /* 0x000000ffff158224 */ /* 0x000fe400078e0003 */
[----:B------:R-:W-:-:S02]  /*27c0*/  IMAD R2, R17, R2, R10 ;  /* 0x0000000211027224 */ /* 0x000fc400078e020a */
[----:B------:R-:W-:Y:S02]  /*27d0*/  IMAD R9, R5, R4, R7 ;  /* 0x0000000405097224 */ /* 0x000fe400078e0207 */
[----:B------:R-:W-:Y:S02]  /*27e0*/  IMAD R10, R21, R17, R2 ;  /* 0x00000011150a7224 */ /* 0x000fe400078e0202 */
.L_x_45:
[----:B------:R-:W1:Y:S02]  /*27f0*/  LDCU UR8, c[0x0][0xf30] ;  /* 0x0001e600ff0877ac */ /* 0x000e640008000800 */
[----:B-1----:R-:W-:-:S09]  /*2800*/  UISETP.NE.AND UP0, UPT, UR8, 0x1, UPT ;  /* 0x000000010800788c */ /* 0x002fd2000bf05270 */
[----:B------:R-:W-:Y:S05]  /*2810*/  BRA.U UP0, `(.L_x_46) ;  /* 0x0000000100407547 */ /* 0x000fea000b800000 */
[----:B------:R-:W1:Y:S08]  /*2820*/  LDC.64 R4, c[0x0][0xf10] ;  /* 0x0003c400ff047b82 */ /* 0x000e700000000a00 */
[----:B------:R-:W2:Y:S08]  /*2830*/  LDC.64 R2, c[0x0][0xf18] ;  /* 0x0003c600ff027b82 */ /* 0x000eb00000000a00 */
[----:B------:R-:W3:Y:S08]  /*2840*/  LDC R6, c[0x0][0xf20] ;  /* 0x0003c800ff067b82 */ /* 0x000ef00000000800 */
[----:B------:R-:W4:Y:S01]  /*2850*/  LDC R7, c[0x0][0xf0c] ;  /* 0x0003c300ff077b82 */ /* 0x000f220000000800 */
[----:B-1----:R-:W-:-:S05]  /*2860*/  IMAD.HI.U32 R4, R10, R4, RZ ;  /* 0x000000040a047227 */ /* 0x002fca00078e00ff */
[----:B------:R-:W-:Y:S01]  /*2870*/  SHF.R.U32.HI R4, RZ, R5, R4 ;  /* 0x00000005ff047219 */ /* 0x000fe20000011604 */
[----:B--2---:R-:W-:Y:S01]  /*2880*/  IMAD.HI.U32 R3, R9, R3, RZ ;  /* 0x0000000309037227 */ /* 0x004fe200078e00ff */
[----:B------:R-:W-:-:S04]  /*2890*/  ISETP.NE.AND P0, PT, R2, 0x1, PT ;  /* 0x000000010200780c */ /* 0x000fc80003f05270 */
[----:B---3--:R-:W-:-:S04]  /*28a0*/  SHF.R.U32.HI R3, RZ, R6, R3 ;  /* 0x00000006ff037219 */ /* 0x008fc80000011603 */
[----:B------:R-:W-:Y:S02]  /*28b0*/  SEL R3, R9, R3, !P0 ;  /* 0x0000000309037207 */ /* 0x000fe40004000000 */
[----:B----4-:R-:W-:-:S04]  /*28c0*/  ISETP.NE.AND P1, PT, R7, 0x1, PT ;  /* 0x000000010700780c */ /* 0x010fc80003f25270 */
[----:B------:R-:W-:-:S05]  /*28d0*/  SEL R4, R10, R4, !P1 ;  /* 0x000000040a047207 */ /* 0x000fca0004800000 */
[----:B------:R-:W-:Y:S02]  /*28e0*/  IMAD.IADD R5, R3, 0x1, -R4 ;  /* 0x0000000103057824 */ /* 0x000fe400078e0a04 */
[----:B------:R-:W-:Y:S02]  /*28f0*/  IMAD.IADD R3, R4, 0x1, -R3 ;  /* 0x0000000104037824 */ /* 0x000fe400078e0a03 */
[----:B------:R-:W-:Y:S02]  /*2900*/  IMAD R10, R5, R7, R10 ;  /* 0x00000007050a7224 */ /* 0x000fe400078e020a */
[----:B------:R-:W-:-:S07]  /*2910*/  IMAD R9, R3, R2, R9 ;  /* 0x0000000203097224 */ /* 0x000fce00078e0209 */
.L_x_46:
[----:B------:R-:W-:Y:S01]  /*2920*/  VIADD R14, R14, 0x1 ;  /* 0x000000010e0e7836 */ /* 0x000fe20000000000 */
[----:B------:R-:W-:Y:S01]  /*2930*/  PLOP3.LUT P1, PT, PT, PT, PT, 0x80, 0x8 ;  /* 0x000000000008781c */ /* 0x000fe20003f2f070 */
[----:B------:R-:W-:Y:S02]  /*2940*/  VIADD R2, R10, UR39 ;  /* 0x000000270a027c36 */ /* 0x000fe40008000000 */
[----:B------:R-:W-:Y:S01]  /*2950*/  VIADD R3, R9, UR38 ;  /* 0x0000002609037c36 */ /* 0x000fe20008000000 */
[----:B------:R-:W-:Y:S02]  /*2960*/  ISETP.NE.AND P0, PT, R14, 0x2, PT ;  /* 0x000000020e00780c */ /* 0x000fe40003f05270 */
[----:B------:R-:W-:Y:S02]  /*2970*/  R2UR UR27, R2 ;  /* 0x00000000021b72ca */ /* 0x000fe400000e0000 */
[----:B------:R-:W-:Y:S02]  /*2980*/  SEL R2, RZ, 0x1, P0 ;  /* 0x00000001ff027807 */ /* 0x000fe40000000000 */
[----:B------:R-:W-:-:S02]  /*2990*/  R2UR UR11, R3 ;  /* 0x00000000030b72ca */ /* 0x000fc400000e0000 */
[----:B------:R-:W-:Y:S02]  /*29a0*/  LOP3.LUT R13, R13, R2, RZ, 0x3c, !PT ;  /* 0x000000020d0d7212 */ /* 0x000fe400078e3cff */
[----:B------:R-:W-:Y:S01]  /*29b0*/  SEL R14, R14, RZ, P0 ;  /* 0x000000ff0e0e7207 */ /* 0x000fe20000000000 */
[----:B------:R-:W-:Y:S10]  /*29c0*/  @P2 BRA `(.L_x_47) ;  /* 0xffffffec00cc2947 */ /* 0x000ff4000383ffff */
[----:B------:R-:W-:Y:S01]  /*29d0*/  UIADD3 UR4, UPT, UPT, UR4, 0x60, URZ ;  /* 0x0000006004047890 */ /* 0x000fe2000fffe0ff */
[----:B------:R-:W-:-:S03]  /*29e0*/  SHF.L.U32 R2, R15, 0x1f, RZ ;  /* 0x0000001f0f027819 */ /* 0x000fc600000006ff */
[----:B------:R-:W-:-:S09]  /*29f0*/  ULEA UR5, UR7, UR4, 0x3 ;  /* 0x0000000407057291 */ /* 0x000fd2000f8e18ff */
[----:B------:R-:W1:Y:S02]  /*2a00*/  SYNCS.PHASECHK.TRANS64.TRYWAIT P0, [UR5], R2 ;  /* 0x00000002ff0075a7 */ /* 0x000e640008001105 */
[----:B-1----:R-:W-:Y:S05]  /*2a10*/  @!P0 BRA `(.L_x_48) ;  /* 0x000000bc00408947 */ /* 0x002fea0003800000 */
.L_x_206:
[----:B------:R-:W-:-:S04]  /*2a20*/  UIADD3 UR6, UPT, UPT, UR7, 0x1, URZ ;  /* 0x0000000107067890 */ /* 0x000fc8000fffe0ff */
[----:B------:R-:W-:-:S04]  /*2a30*/  UISETP.NE.AND UP0, UPT, UR6, 0xc, UPT ;  /* 0x0000000c0600788c */ /* 0x000fc8000bf05270 */
[----:B------:R-:W-:Y:S02]  /*2a40*/  USEL UR7, URZ, 0x1, UP0 ;  /* 0x00000001ff077887 */ /* 0x000fe40008000000 */
[----:B------:R-:W-:-:S04]  /*2a50*/  USEL UR6, UR6, URZ, UP0 ;  /* 0x000000ff06067287 */ /* 0x000fc80008000000 */
[----:B------:R-:W-:Y:S01]  /*2a60*/  ULEA UR5, UR6, UR4, 0x3 ;  /* 0x0000000406057291 */ /* 0x000fe2000f8e18ff */
[----:B-1----:R-:W-:-:S04]  /*2a70*/  LOP3.LUT R2, R15, UR7, RZ, 0x3c, !PT ;  /* 0x000000070f027c12 */ /* 0x002fc8000f8e3cff */
[----:B------:R-:W-:-:S04]  /*2a80*/  SHF.L.U32 R3, R2, 0x1f, RZ ;  /* 0x0000001f02037819 */ /* 0x000fc800000006ff */
[----:B------:R-:W1:Y:S02]  /*2a90*/  SYNCS.PHASECHK.TRANS64.TRYWAIT P0, [UR5], R3 ;  /* 0x00000003ff0075a7 */ /* 0x000e640008001105 */
[----:B-1----:R-:W-:Y:S05]  /*2aa0*/  @!P0 BRA `(.L_x_49) ;  /* 0x000000bc00348947 */ /* 0x002fea0003800000 */
.L_x_208:
[----:B------:R-:W-:-:S04]  /*2ab0*/  UIADD3 UR6, UPT, UPT, UR6, 0x1, URZ ;  /* 0x0000000106067890 */ /* 0x000fc8000fffe0ff */
[----:B------:R-:W-:-:S04]  /*2ac0*/  UISETP.NE.AND UP0, UPT, UR6, 0xc, UPT ;  /* 0x0000000c0600788c */ /* 0x000fc8000bf05270 */
[----:B------:R-:W-:Y:S02]  /*2ad0*/  USEL UR7, URZ, 0x1, UP0 ;  /* 0x00000001ff077887 */ /* 0x000fe40008000000 */
[----:B------:R-:W-:-:S04]  /*2ae0*/  USEL UR6, UR6, URZ, UP0 ;  /* 0x000000ff06067287 */ /* 0x000fc80008000000 */
[----:B------:R-:W-:Y:S01]  /*2af0*/  ULEA UR5, UR6, UR4, 0x3 ;  /* 0x0000000406057291 */ /* 0x000fe2000f8e18ff */
[----:B------:R-:W-:-:S04]  /*2b00*/  LOP3.LUT R2, R2, UR7, RZ, 0x3c, !PT ;  /* 0x0000000702027c12 */ /* 0x000fc8000f8e3cff */
[----:B-1----:R-:W-:-:S04]  /*2b10*/  SHF.L.U32 R3, R2, 0x1f, RZ ;  /* 0x0000001f02037819 */ /* 0x002fc800000006ff */
[----:B------:R-:W1:Y:S02]  /*2b20*/  SYNCS.PHASECHK.TRANS64.TRYWAIT P0, [UR5], R3 ;  /* 0x00000003ff0075a7 */ /* 0x000e640008001105 */
[----:B-1----:R-:W-:Y:S05]  /*2b30*/  @!P0 BRA `(.L_x_50) ;  /* 0x000000bc00288947 */ /* 0x002fea0003800000 */
.L_x_210:
        /* <DEDUP_REMOVED lines=9> */
.L_x_212:
        /* <DEDUP_REMOVED lines=9> */
.L_x_214:
        /* <DEDUP_REMOVED lines=9> */
.L_x_216:
        /* <DEDUP_REMOVED lines=9> */
.L_x_218:
        /* <DEDUP_REMOVED lines=9> */
.L_x_220:
        /* <DEDUP_REMOVED lines=9> */
.L_x_222:
        /* <DEDUP_REMOVED lines=9> */
.L_x_224:
        /* <DEDUP_REMOVED lines=9> */
.L_x_226:
[----:B------:R-:W-:-:S04]  /*2fc0*/  UIADD3 UR6, UPT, UPT, UR6, 0x1, URZ ;  /* 0x0000000106067890 */ /* 0x000fc8000fffe0ff */
[----:B------:R-:W-:-:S04]  /*2fd0*/  UISETP.NE.AND UP0, UPT, UR6, 0xc, UPT ;  /* 0x0000000c0600788c */ /* 0x000fc8000bf05270 */
[----:B------:R-:W-:Y:S02]  /*2fe0*/  USEL UR5, URZ, 0x1, UP0 ;  /* 0x00000001ff057887 */ /* 0x000fe40008000000 */
[----:B------:R-:W-:-:S04]  /*2ff0*/  USEL UR6, UR6, URZ, UP0 ;  /* 0x000000ff06067287 */ /* 0x000fc80008000000 */
[----:B------:R-:W-:Y:S01]  /*3000*/  ULEA UR6, UR6, UR4, 0x3 ;  /* 0x0000000406067291 */ /* 0x000fe2000f8e18ff */
[----:B------:R-:W-:-:S04]  /*3010*/  LOP3.LUT R2, R2, UR5, RZ, 0x3c, !PT ;  /* 0x0000000502027c12 */ /* 0x000fc8000f8e3cff */
[----:B------:R-:W-:Y:S01]  /*3020*/  SHF.L.U32 R2, R2, 0x1f, RZ ;  /* 0x0000001f02027819 */ /* 0x000fe200000006ff */
[----:B-1--4-:R-:W-:-:S07]  /*3030*/  IMAD.U32 R0, RZ, RZ, UR6 ;  /* 0x00000006ff007e24 */ /* 0x012fce000f8e00ff */
.L_x_59:
[----:B-1----:R1:W2:Y:S02]  /*3040*/  SYNCS.PHASECHK.TRANS64.TRYWAIT P0, [R0+URZ], R2 ;  /* 0x00000002000075a7 */ /* 0x0022a400080011ff */
[----:B--2---:R-:W-:Y:S05]  /*3050*/  @!P0 NANOSLEEP.SYNCS 0x989680 ;  /* 0x009896800000895d */ /* 0x004fea0003900000 */
[----:B------:R-:W2:Y:S02]  /*3060*/  @!P0 SYNCS.PHASECHK.TRANS64 P0, [R0+URZ], R2 ;  /* 0x00000002000085a7 */ /* 0x000ea400080010ff */
[----:B--2---:R-:W-:Y:S05]  /*3070*/  @P0 EXIT ;  /* 0x000000000000094d */ /* 0x004fea0003800000 */
[----:B------:R-:W-:Y:S05]  /*3080*/  BRA `(.L_x_59) ;  /* 0xfffffffc00ec7947 */ /* 0x000fea000383ffff */
.L_x_23:
[----:B------:R-:W-:-:S04]  /*3090*/  UISETP.NE.AND UP1, UPT, UR37, URZ, UPT ;  /* 0x000000ff2500728c */ /* 0x000fc8000bf25270 */
[----:B------:R-:W-:-:S09]  /*30a0*/  UISETP.NE.OR UP1, UPT, UR12, 0x1, UP1 ;  /* 0x000000010c00788c */ /* 0x000fd20008f25670 */
[----:B------:R-:W-:Y:S05]  /*30b0*/  BRA.U UP1, `(.L_x_60) ;  /* 0x0000000501487547 */ /* 0x000fea000b800000 */
[----:B------:R-:W-:Y:S01]  /*30c0*/  ISETP.GE.U32.AND P2, PT, R2, 0x2, PT ;  /* 0x000000020200780c */ /* 0x000fe20003f46070 */
[----:B------:R-:W-:Y:S01]  /*30d0*/  IMAD.MOV.U32 R12, RZ, RZ, 0x1 ;  /* 0x00000001ff0c7424 */ /* 0x000fe200078e00ff */
[----:B------:R-:W-:Y:S02]  /*30e0*/  CS2R R10, SRZ ;  /* 0x00000000000a7805 */ /* 0x000fe4000001ff00 */
[----:B------:R-:W-:Y:S01]  /*30f0*/  CS2R R8, SRZ ;  /* 0x0000000000087805 */ /* 0x000fe2000001ff00 */
[----:B------:R-:W-:Y:S01]  /*3100*/  UMOV UR4, 0x400 ;  /* 0x0000040000047882 */ /* 0x000fe20000000000 */
[----:B------:R-:W-:Y:S01]  /*3110*/  UMOV UR6, URZ ;  /* 0x000000ff00067c82 */ /* 0x000fe20008000000 */
[----:B------:R-:W-:-:S12]  /*3120*/  ULEA UR37, UR37, UR4, 0x18 ;  /* 0x0000000425257291 */ /* 0x000fd8000f8ec0ff */
.L_x_64:
[----:B------:R-:W-:Y:S02]  /*3130*/  LEA R0, R8, UR37, 0x3 ;  /* 0x0000002508007c11 */ /* 0x000fe4000f8e18ff */
[----:B------:R-:W-:-:S03]  /*3140*/  SHF.L.U32 R4, R9, 0x1f, RZ ;  /* 0x0000001f09047819 */ /* 0x000fc600000006ff */
[----:B------:R-:W-:Y:S01]  /*3150*/  VIADD R5, R0, 0x160 ;  /* 0x0000016000057836 */ /* 0x000fe20000000000 */
[----:B------:R-:W2:Y:S02]  /*3160*/  SYNCS.PHASECHK.TRANS64.TRYWAIT P0, [R0+URZ+0x150], R4 ;  /* 0x00015004000075a7 */ /* 0x000ea400080011ff */
[----:B--2---:R-:W-:Y:S05]  /*3170*/  @!P0 BRA `(.L_x_61) ;  /* 0x000000b800708947 */ /* 0x004fea0003800000 */
.L_x_227:
[----:B------:R-:W-:Y:S01]  /*3180*/  ULEA UR5, UR6, UR37, 0x3 ;  /* 0x0000002506057291 */ /* 0x000fe2000f8e18ff */
[----:B--2---:R-:W-:Y:S01]  /*3190*/  PRMT R0, RZ, 0x654, R5 ;  /* 0x00000654ff007816 */ /* 0x004fe20000000005 */
[----:B------:R-:W-:Y:S01]  /*31a0*/  @!P2 IMAD.MOV.U32 R4, RZ, RZ, 0x10 ;  /* 0x00000010ff04a424 */ /* 0x000fe200078e00ff */
[----:B------:R-:W-:Y:S01]  /*31b0*/  SHF.L.U32 R5, R12, 0x1f, RZ ;  /* 0x0000001f0c057819 */ /* 0x000fe200000006ff */
[----:B------:R-:W-:Y:S01]  /*31c0*/  UIADD3 UR4, UPT, UPT, UR5, 0x110, URZ ;  /* 0x0000011005047890 */ /* 0x000fe2000fffe0ff */
[----:B------:R2:W-:Y:S05]  /*31d0*/  SYNCS.ARRIVE.TRANS64.RED.A1T0 RZ, [R0+URZ], RZ ;  /* 0x000000ff00ff79a7 */ /* 0x0005ea00081004ff */
[----:B------:R-:W-:Y:S01]  /*31e0*/  IMAD.U32 R6, RZ, RZ, UR4 ;  /* 0x00000004ff067e24 */ /* 0x000fe2000f8e00ff */
[----:B------:R-:W3:Y:S04]  /*31f0*/  SYNCS.PHASECHK.TRANS64.TRYWAIT P0, [UR5+0x120], R5 ;  /* 0x00012005ff0075a7 */ /* 0x000ee80008001105 */
[----:B------:R-:W-:Y:S01]  /*3200*/  PRMT R6, R2, 0x654, R6 ;  /* 0x0000065402067816 */ /* 0x000fe20000000006 */
[----:B--23--:R-:W-:Y:S06]  /*3210*/  @!P0 BRA `(.L_x_62) ;  /* 0x000000b8005c8947 */ /* 0x00cfec0003800000 */
.L_x_229:
[----:B------:R-:W-:Y:S01]  /*3220*/  ULEA UR4, UR6, UR37, 0x4 ;  /* 0x0000002506047291 */ /* 0x000fe2000f8e20ff */
[----:B------:R-:W-:Y:S01]  /*3230*/  SEL R3, R6, R3, !P2 ;  /* 0x0000000306037207 */ /* 0x000fe20005000000 */
[----:B------:R-:W-:Y:S01]  /*3240*/  UIADD3 UR5, UPT, UPT, UR5, 0x110, URZ ;  /* 0x0000011005057890 */ /* 0x000fe2000fffe0ff */
[----:B--2---:R-:W-:Y:S01]  /*3250*/  LEA R0, R11, UR37, 0x3 ;  /* 0x000000250b007c11 */ /* 0x004fe2000f8e18ff */
[----:B------:R-:W-:Y:S01]  /*3260*/  UIADD3 UR4, UPT, UPT, UR4, 0x180, URZ ;  /* 0x0000018004047890 */ /* 0x000fe2000fffe0ff */
[----:B------:R2:W-:Y:S01]  /*3270*/  @!P2 SYNCS.ARRIVE.TRANS64.RED RZ, [R3+URZ], R4 ;  /* 0x0000000403ffa9a7 */ /* 0x0005e200080004ff */
[----:B------:R-:W-:Y:S01]  /*3280*/  UIADD3 UR6, UPT, UPT, UR6, 0x1, URZ ;  /* 0x0000000106067890 */ /* 0x000fe2000fffe0ff */
[----:B------:R-:W-:-:S03]  /*3290*/  VIADD R8, R8, 0x1 ;  /* 0x0000000108087836 */ /* 0x000fc60000000000 */
[----:B------:R-:W-:Y:S02]  /*32a0*/  UISETP.NE.AND UP0, UPT, UR6, 0x2, UPT ;  /* 0x000000020600788c */ /* 0x000fe4000bf05270 */
[----:B------:R-:W-:Y:S01]  /*32b0*/  ISETP.NE.AND P0, PT, R8, 0x2, PT ;  /* 0x000000020800780c */ /* 0x000fe20003f05270 */
[----:B------:R-:W-:Y:S06]  /*32c0*/  UGETNEXTWORKID.BROADCAST [UR4], [UR5] ;  /* 0x00000000040073ca */ /* 0x000fec0008000100 */
[----:B------:R-:W-:Y:S02]  /*32d0*/  USEL UR4, URZ, 0x1, UP0 ;  /* 0x00000001ff047887 */ /* 0x000fe40008000000 */
[----:B------:R-:W-:-:S04]  /*32e0*/  USEL UR6, UR6, URZ, UP0 ;  /* 0x000000ff06067287 */ /* 0x000fc80008000000 */
[----:B------:R-:W-:Y:S02]  /*32f0*/  LOP3.LUT R12, R12, UR4, RZ, 0x3c, !PT ;  /* 0x000000040c0c7c12 */ /* 0x000fe4000f8e3cff */
[----:B--2---:R-:W-:-:S04]  /*3300*/  SHF.L.U32 R4, R10, 0x1f, RZ ;  /* 0x0000001f0a047819 */ /* 0x004fc800000006ff */
[----:B------:R-:W2:Y:S02]  /*3310*/  SYNCS.PHASECHK.TRANS64.TRYWAIT P1, [R0+URZ+0x110], R4 ;  /* 0x00011004000075a7 */ /* 0x000ea400080211ff */
[----:B--2---:R-:W-:Y:S05]  /*3320*/  @!P1 BRA `(.L_x_63) ;  /* 0x000000b800309947 */ /* 0x004fea0003800000 */
.L_x_230:
[C---:B--2---:R-:W-:Y:S01]  /*3330*/  LEA R4, R11.reuse, UR37, 0x4 ;  /* 0x000000250b047c11 */ /* 0x044fe2000f8e20ff */
[----:B------:R-:W-:Y:S01]  /*3340*/  VIADD R0, R0, 0x120 ;  /* 0x0000012000007836 */ /* 0x000fe20000000000 */
[----:B------:R-:W-:Y:S01]  /*3350*/  SEL R8, R8, RZ, P0 ;  /* 0x000000ff08087207 */ /* 0x000fe20000000000 */
[----:B------:R-:W-:-:S03]  /*3360*/  VIADD R11, R11, 0x1 ;  /* 0x000000010b0b7836 */ /* 0x000fc60000000000 */
[----:B------:R-:W2:Y:S01]  /*3370*/  LDS.128 R4, [R4+0x180] ;  /* 0x0001800004047984 */ /* 0x000ea20000000c00 */
[----:B------:R-:W-:Y:S02]  /*3380*/  PRMT R0, RZ, 0x654, R0 ;  /* 0x00000654ff007816 */ /* 0x000fe40000000000 */
[C---:B------:R-:W-:Y:S01]  /*3390*/  ISETP.NE.AND P1, PT, R11.reuse, 0x2, PT ;  /* 0x000000020b00780c */ /* 0x040fe20003f25270 */
[----:B------:R-:W-:Y:S01]  /*33a0*/  @!PT LDS RZ, [RZ] ;  /* 0x00000000fffff984 */ /* 0x000fe20000000800 */
[----:B------:R-:W-:Y:S01]  /*33b0*/  @!PT LDS RZ, [RZ] ;  /* 0x00000000fffff984 */ /* 0x000fe20000000800 */
[----:B------:R-:W-:Y:S01]  /*33c0*/  @!PT LDS RZ, [RZ] ;  /* 0x00000000fffff984 */ /* 0x000fe20000000800 */
[----:B------:R-:W-:Y:S01]  /*33d0*/  @!PT LDS RZ, [RZ] ;  /* 0x00000000fffff984 */ /* 0x000fe20000000800 */
[----:B------:R3:W-:Y:S06]  /*33e0*/  MEMBAR.ALL.CTA ;  /* 0x0000000000007992 */ /* 0x0007ec0000008000 */
[----:B---3--:R-:W3:Y:S01]  /*33f0*/  FENCE.VIEW.ASYNC.S ;  /* 0x00000000000073c6 */ /* 0x008ee20000000000 */
[----:B------:R-:W-:Y:S01]  /*3400*/  SEL R11, R11, RZ, P1 ;  /* 0x000000ff0b0b7207 */ /* 0x000fe20000800000 */
[----:B---3--:R3:W-:Y:S01]  /*3410*/  SYNCS.ARRIVE.TRANS64.RED.A1T0 RZ, [R0+URZ], RZ ;  /* 0x000000ff00ff79a7 */ /* 0x0087e200081004ff */
[----:B--2---:R-:W-:-:S02]  /*3420*/  LOP3.LUT P3, RZ, R6, 0x1, RZ, 0xc0, !PT ;  /* 0x0000000106ff7812 */ /* 0x004fc4000786c0ff */
[----:B------:R-:W-:-:S04]  /*3430*/  SEL R4, RZ, 0x1, P1 ;  /* 0x00000001ff047807 */ /* 0x000fc80000800000 */
[----:B------:R-:W-:Y:S02]  /*3440*/  LOP3.LUT R10, R10, R4, RZ, 0x3c, !PT ;  /* 0x000000040a0a7212 */ /* 0x000fe400078e3cff */
[----:B---3--:R-:W-:-:S04]  /*3450*/  SEL R0, RZ, 0x1, P0 ;  /* 0x00000001ff007807 */ /* 0x008fc80000000000 */
[----:B------:R-:W-:Y:S01]  /*3460*/  LOP3.LUT R9, R9, R0, RZ, 0x3c, !PT ;  /* 0x0000000009097212 */ /* 0x000fe200078e3cff */
[----:B------:R-:W-:Y:S06]  /*3470*/  @P3 BRA `(.L_x_64) ;  /* 0xfffffffc002c3947 */ /* 0x000fec000383ffff */
[----:B------:R-:W-:Y:S01]  /*3480*/  ULEA UR5, UR6, UR37, 0x3 ;  /* 0x0000002506057291 */ /* 0x000fe2000f8e18ff */
[----:B------:R-:W-:-:S08]  /*3490*/  SHF.L.U32 R2, R12, 0x1f, RZ ;  /* 0x0000001f0c027819 */ /* 0x000fd000000006ff */
[----:B------:R-:W2:Y:S02]  /*34a0*/  SYNCS.PHASECHK.TRANS64 P0, [UR5+0x120], R2 ;  /* 0x00012002ff0075a7 */ /* 0x000ea40008001005 */
[----:B--2---:R-:W-:Y:S05]  /*34b0*/  @P0 BRA `(.L_x_65) ;  /* 0x0000000000080947 */ /* 0x004fea0003800000 */
[----:B------:R-:W2:Y:S02]  /*34c0*/  SYNCS.PHASECHK.TRANS64.TRYWAIT P0, [UR5+0x120], R2 ;  /* 0x00012002ff0075a7 */ /* 0x000ea40008001105 */
[----:B--2---:R-:W-:Y:S05]  /*34d0*/  @!P0 BRA `(.L_x_66) ;  /* 0x000000b400d88947 */ /* 0x004fea0003800000 */
.L_x_65:
[----:B------:R-:W-:-:S04]  /*34e0*/  UIADD3 UR4, UPT, UPT, UR6, 0x1, URZ ;  /* 0x0000000106047890 */ /* 0x000fc8000fffe0ff */
[----:B------:R-:W-:-:S04]  /*34f0*/  UISETP.NE.AND UP0, UPT, UR4, 0x2, UPT ;  /* 0x000000020400788c */ /* 0x000fc8000bf05270 */
[----:B------:R-:W-:Y:S02]  /*3500*/  USEL UR7, URZ, 0x1, UP0 ;  /* 0x00000001ff077887 */ /* 0x000fe40008000000 */
[----:B------:R-:W-:-:S04]  /*3510*/  USEL UR4, UR4, URZ, UP0 ;  /* 0x000000ff04047287 */ /* 0x000fc80008000000 */
[----:B------:R-:W-:Y:S01]  /*3520*/  ULEA UR4, UR4, UR37, 0x3 ;  /* 0x0000002504047291 */ /* 0x000fe2000f8e18ff */
[----:B--2---:R-:W-:-:S04]  /*3530*/  LOP3.LUT R2, R12, UR7, RZ, 0x3c, !PT ;  /* 0x000000070c027c12 */ /* 0x004fc8000f8e3cff */
[----:B------:R-:W-:-:S04]  /*3540*/  SHF.L.U32 R0, R2, 0x1f, RZ ;  /* 0x0000001f02007819 */ /* 0x000fc800000006ff */
[----:B------:R-:W2:Y:S02]  /*3550*/  SYNCS.PHASECHK.TRANS64 P0, [UR4+0x120], R0 ;  /* 0x00012000ff0075a7 */ /* 0x000ea40008001004 */
[----:B-12---:R-:W-:Y:S05]  /*3560*/  @P0 EXIT ;  /* 0x000000000000094d */ /* 0x006fea0003800000 */
[----:B------:R-:W-:Y:S02]  /*3570*/  SHF.L.U32 R2, R2, 0x1f, RZ ;  /* 0x0000001f02027819 */ /* 0x000fe400000006ff */
[----:B------:R-:W-:-:S07]  /*3580*/  MOV R0, UR4 ;  /* 0x0000000400007c02 */ /* 0x000fce0008000f00 */
.L_x_67:
[----:B-1----:R1:W2:Y:S02]  /*3590*/  SYNCS.PHASECHK.TRANS64.TRYWAIT P0, [R0+URZ+0x120], R2 ;  /* 0x00012002000075a7 */ /* 0x0022a400080011ff */
[----:B--2---:R-:W-:Y:S05]  /*35a0*/  @!P0 NANOSLEEP.SYNCS 0x989680 ;  /* 0x009896800000895d */ /* 0x004fea0003900000 */
[----:B------:R-:W2:Y:S02]  /*35b0*/  @!P0 SYNCS.PHASECHK.TRANS64 P0, [R0+URZ+0x120], R2 ;  /* 0x00012002000085a7 */ /* 0x000ea400080010ff */
[----:B--2---:R-:W-:Y:S05]  /*35c0*/  @P0 EXIT ;  /* 0x000000000000094d */ /* 0x004fea0003800000 */
[----:B------:R-:W-:Y:S05]  /*35d0*/  BRA `(.L_x_67) ;  /* 0xfffffffc00ec7947 */ /* 0x000fea000383ffff */
.L_x_60:
[----:B------:R-:W-:Y:S05]  /*35e0*/  BRA.U UP3, `(.L_x_68) ;  /* 0x0000000d03b87547 */ /* 0x000fea000b800000 */
[----:B------:R-:W-:Y:S01]  /*35f0*/  UMOV UR4, 0x40 ;  /* 0x0000004000047882 */ /* 0x000fe20000000000 */
[----:B------:R-:W-:Y:S01]  /*3600*/  NOP ;  /* 0x0000000000007918 */ /* 0x000fe20000000000 */
[----:B------:R-:W-:Y:S01]  /*3610*/  ULEA UR4, UR37, UR4, 0x18 ;  /* 0x0000000425047291 */ /* 0x000fe2000f8ec0ff */
[----:B------:R-:W-:Y:S02]  /*3620*/  UMOV UR5, 0x400 ;  /* 0x0000040000057882 */ /* 0x000fe40000000000 */
[----:B------:R-:W-:-:S06]  /*3630*/  ULEA UR37, UR37, UR5, 0x18 ;  /* 0x0000000525257291 */ /* 0x000fcc000f8ec0ff */
[----:B------:R-:W2:Y:S02]  /*3640*/  LDS.U8 R2, [UR4+0x1c] ;  /* 0x00001c04ff027984 */ /* 0x000ea40008000000 */
[----:B--2---:R-:W-:-:S13]  /*3650*/  ISETP.NE.AND P0, PT, R2, RZ, PT ;  /* 0x000000ff0200720c */ /* 0x004fda0003f05270 */
[----:B------:R-:W-:Y:S05]  /*3660*/  @P0 BRA `(.L_x_69) ;  /* 0x0000000000580947 */ /* 0x000fea0003800000 */
[----:B------:R-:W-:-:S13]  /*3670*/  ELECT P0, URZ, PT ;  /* 0x0000000000ff782f */ /* 0x000fda0003800000 */
[----:B------:R-:W-:Y:S05]  /*3680*/  @!P0 BRA `(.L_x_70) ;  /* 0x0000000000608947 */ /* 0x000fea0003800000 */
[----:B------:R-:W-:Y:S01]  /*3690*/  UMOV UR5, 0x10 ;  /* 0x0000001000057882 */ /* 0x000fe20000000000 */
[----:B------:R-:W-:Y:S01]  /*36a0*/  HFMA2 R2, -RZ, RZ, 0, 5.9604644775390625e-08 ;  /* 0x00000001ff027431 */ /* 0x000fe200000001ff */
[----:B------:R-:W-:-:S03]  /*36b0*/  MOV R3, 0xffff ;  /* 0x0000ffff00037802 */ /* 0x000fc60000000f00 */
[----:B------:R-:W-:Y:S04]  /*36c0*/  DEPBAR.LE SB2, 0x36 ;  /* 0x0000ad800000791a */ /* 0x000fe80000000000 */
[----:B------:R-:W2:Y:S02]  /*36d0*/  UTCATOMSWS.FIND_AND_SET.ALIGN UP0, UR5, UR5 ;  /* 0x00000005000575e3 */ /* 0x000ea40008000800 */
[----:B--2---:R-:W-:Y:S01]  /*36e0*/  MOV R4, UR5 ;  /* 0x0000000500047c02 */ /* 0x004fe20008000f00 */
[----:B------:R-:W-:Y:S06]  /*36f0*/  BRA.U UP0, `(.L_x_71) ;  /* 0x0000000100187547 */ /* 0x000fec000b800000 */
.L_x_72:
[----:B------:R-:W-:Y:S05]  /*3700*/  NANOSLEEP 0x64 ;  /* 0x000000640000795d */ /* 0x000fea0003800000 */
[----:B------:R-:W-:-:S05]  /*3710*/  UMOV UR5, 0x10 ;  /* 0x0000001000057882 */ /* 0x000fca0000000000 */
[----:B------:R-:W-:Y:S04]  /*3720*/  DEPBAR.LE SB2, 0x36 ;  /* 0x0000ad800000791a */ /* 0x000fe80000000000 */
[----:B------:R-:W2:Y:S02]  /*3730*/  UTCATOMSWS.FIND_AND_SET.ALIGN UP0, UR5, UR5 ;  /* 0x00000005000575e3 */ /* 0x000ea40008000800 */
[----:B--2---:R-:W-:Y:S01]  /*3740*/  MOV R4, UR5 ;  /* 0x0000000500047c02 */ /* 0x004fe20008000f00 */
[----:B------:R-:W-:Y:S05]  /*3750*/  BRA.U !UP0, `(.L_x_72) ;  /* 0xfffffffd08e87547 */ /* 0x000fea000b83ffff */
.L_x_71:
[-C--:B------:R-:W-:Y:S02]  /*3760*/  SHF.L.U32 R3, R3, R4.reuse, RZ ;  /* 0x0000000403037219 */ /* 0x080fe400000006ff */
[----:B------:R-:W-:Y:S01]  /*3770*/  SHF.L.U32 R2, R2, R4, RZ ;  /* 0x0000000402027219 */ /* 0x000fe200000006ff */
[----:B------:R-:W-:Y:S02]  /*3780*/  IMAD.SHL.U32 R4, R4, 0x20, RZ ;  /* 0x0000002004047824 */ /* 0x000fe400078e00ff */
[----:B------:R2:W-:Y:S04]  /*3790*/  ATOMS.OR RZ, [UR4+0x14], R3 ;  /* 0x00001403ffff798c */ /* 0x0005e8000b000004 */
[----:B------:R2:W-:Y:S04]  /*37a0*/  ATOMS.OR RZ, [UR4+0x18], R2 ;  /* 0x00001802ffff798c */ /* 0x0005e8000b000004 */
[----:B------:R2:W-:Y:S01]  /*37b0*/  STS [UR37+0x1a0], R4 ;  /* 0x0001a004ff007988 */ /* 0x0005e20008000825 */
[----:B------:R-:W-:Y:S05]  /*37c0*/  BRA `(.L_x_70) ;  /* 0x0000000000107947 */ /* 0x000fea0003800000 */
.L_x_69:
[----:B------:R-:W-:-:S05]  /*37d0*/  MOV R2, 0xffffffff ;  /* 0xffffffff00027802 */ /* 0x000fca0000000f00 */
[----:B------:R2:W-:Y:S02]  /*37e0*/  STS [UR37+0x1a0], R2 ;  /* 0x0001a002ff007988 */ /* 0x0005e40008000825 */
[----:B--2---:R-:W-:Y:S02]  /*37f0*/  MOV R2, 0x3810 ;  /* 0x0000381000027802 */ /* 0x004fe40000000f00 */
[----:B-1---5:R-:W-:Y:S05]  /*3800*/  CALL.REL.NOINC `($__internal_1_$__cuda_sm10x_tcgen05_guardrail_trap_phase_invalid_during_alloc) ;  /* 0x000000bc00a47944 */ /* 0x022fea0003c00000 */
.L_x_70:
[----:B------:R-:W-:Y:S05]  /*3810*/  WARPSYNC.ALL ;  /* 0x0000000000007948 */ /* 0x000fea0003800000 */
[----:B------:R-:W3:Y:S01]  /*3820*/  S2UR UR9, SR_CgaCtaId ;  /* 0x00000000000979c3 */ /* 0x000ee20000008800 */
[----:B------:R-:W-:Y:S01]  /*3830*/  UMOV UR4, 0x400 ;  /* 0x0000040000047882 */ /* 0x000fe20000000000 */
[----:B------:R-:W-:-:S06]  /*3840*/  NOP ;  /* 0x0000000000007918 */ /* 0x000fcc0000000000 */
[----:B------:R-:W-:Y:S06]  /*3850*/  BAR.ARV 0x6, 0xa0 ;  /* 0x0182800000007b1d */ /* 0x000fec0000002000 */
[----:B------:R-:W4:Y:S01]  /*3860*/  LDCU UR10, c[0x0][0x38c] ;  /* 0x00007180ff0a77ac */ /* 0x000f220008000800 */
[----:B------:R-:W-:Y:S01]  /*3870*/  LOP3.LUT R0, R0, 0xffff, RZ, 0xc0, !PT ;  /* 0x0000ffff00007812 */ /* 0x000fe200078ec0ff */
[----:B------:R-:W-:Y:S01]  /*3880*/  IMAD.MOV.U32 R11, RZ, RZ, 0x1 ;  /* 0x00000001ff0b7424 */ /* 0x000fe200078e00ff */
[----:B------:R-:W-:Y:S01]  /*3890*/  CS2R R8, SRZ ;  /* 0x0000000000087805 */ /* 0x000fe2000001ff00 */
[----:B------:R-:W-:Y:S01]  /*38a0*/  IMAD.MOV.U32 R10, RZ, RZ, RZ ;  /* 0x000000ffff0a7224 */ /* 0x000fe200078e00ff */
[----:B------:R-:W-:Y:S01]  /*38b0*/  R2UR UR13, R0 ;  /* 0x00000000000d72ca */ /* 0x000fe200000e0000 */
[----:B------:R-:W-:Y:S01]  /*38c0*/  UMOV UR24, URZ ;  /* 0x000000ff00187c82 */ /* 0x000fe20008000000 */
[----:B------:R-:W-:Y:S01]  /*38d0*/  UMOV UR23, URZ ;  /* 0x000000ff00177c82 */ /* 0x000fe20008000000 */
[----:B---3--:R-:W-:Y:S01]  /*38e0*/  ULEA UR9, UR9, UR4, 0x18 ;  /* 0x0000000409097291 */ /* 0x008fe2000f8ec0ff */
[----:B------:R-:W3:Y:S03]  /*38f0*/  LDCU UR4, c[0x0][0x38c] ;  /* 0x00007180ff0477ac */ /* 0x000ee60008000800 */
[----:B------:R-:W-:-:S02]  /*3900*/  UIADD3 UR15, UPT, UPT, UR9, 0x4300, URZ ;  /* 0x00004300090f7890 */ /* 0x000fc4000fffe0ff */
[----:B------:R-:W-:-:S03]  /*3910*/  UIADD3 UR16, UPT, UPT, UR9, 0x1c300, URZ ;  /* 0x0001c30009107890 */ /* 0x000fc6000fffe0ff */
[----:B--2---:R-:W2:Y:S01]  /*3920*/  LDS R2, [UR9+0x1a0] ;  /* 0x0001a009ff027984 */ /* 0x004ea20008000800 */
[----:B------:R-:W-:Y:S02]  /*3930*/  UIADD3 UR17, UPT, UPT, UR9, 0x34300, URZ ;  /* 0x0003430009117890 */ /* 0x000fe4000fffe0ff */
[----:B------:R-:W-:Y:S02]  /*3940*/  UIADD3 UR18, UPT, UPT, UR9, 0x35b00, URZ ;  /* 0x00035b0009127890 */ /* 0x000fe4000fffe0ff */
[----:B------:R-:W-:Y:S02]  /*3950*/  USHF.R.U32.HI UR15, URZ, 0x4, UR15 ;  /* 0x00000004ff0f7899 */ /* 0x000fe4000801160f */
[----:B------:R-:W-:Y:S02]  /*3960*/  USHF.R.U32.HI UR16, URZ, 0x4, UR16 ;  /* 0x00000004ff107899 */ /* 0x000fe40008011610 */
[----:B------:R-:W-:Y:S02]  /*3970*/  USHF.R.U32.HI UR17, URZ, 0x4, UR17 ;  /* 0x00000004ff117899 */ /* 0x000fe40008011611 */
[----:B---3--:R-:W-:-:S02]  /*3980*/  UIADD3 UR4, UPT, UPT, UR4, 0x7f, URZ ;  /* 0x0000007f04047890 */ /* 0x008fc4000fffe0ff */
[----:B------:R-:W-:Y:S02]  /*3990*/  USHF.R.U32.HI UR18, URZ, 0x4, UR18 ;  /* 0x00000004ff127899 */ /* 0x000fe40008011612 */
[----:B------:R-:W-:Y:S02]  /*39a0*/  USHF.R.S32.HI UR8, URZ, 0x1f, UR4 ;  /* 0x0000001fff087899 */ /* 0x000fe40008011404 */
[----:B------:R-:W-:Y:S02]  /*39b0*/  ULOP3.LUT UR15, UR15, 0x3fff, URZ, 0xc0, !UPT ;  /* 0x00003fff0f0f7892 */ /* 0x000fe4000f8ec0ff */
[----:B------:R-:W-:Y:S02]  /*39c0*/  ULEA.HI UR8, UR8, UR4, URZ, 0x7 ;  /* 0x0000000408087291 */ /* 0x000fe4000f8f38ff */
[----:B------:R-:W-:Y:S02]  /*39d0*/  ULOP3.LUT UR16, UR16, 0x3fff, URZ, 0xc0, !UPT ;  /* 0x00003fff10107892 */ /* 0x000fe4000f8ec0ff */
[----:B------:R-:W-:-:S02]  /*39e0*/  USHF.R.S32.HI UR8, URZ, 0x7, UR8 ;  /* 0x00000007ff087899 */ /* 0x000fc40008011408 */
[----:B------:R-:W-:Y:S02]  /*39f0*/  ULOP3.LUT UR17, UR17, 0x3fff, URZ, 0xc0, !UPT ;  /* 0x00003fff11117892 */ /* 0x000fe4000f8ec0ff */
[----:B------:R-:W-:Y:S02]  /*3a00*/  UISETP.LT.AND UP0, UPT, UR8, 0x1, UPT ;  /* 0x000000010800788c */ /* 0x000fe4000bf01270 */
[----:B------:R-:W-:Y:S02]  /*3a10*/  ULOP3.LUT UR18, UR18, 0x3fff, URZ, 0xc0, !UPT ;  /* 0x00003fff12127892 */ /* 0x000fe4000f8ec0ff */
[----:B------:R-:W-:Y:S02]  /*3a20*/  USEL UR14, UR8, 0x1, !UP0 ;  /* 0x00000001080e7887 */ /* 0x000fe4000c000000 */
[----:B------:R-:W-:Y:S02]  /*3a30*/  ULOP3.LUT UR15, UR15, 0x10000, URZ, 0xfc, !UPT ;  /* 0x000100000f0f7892 */ /* 0x000fe4000f8efcff */
[----:B------:R-:W-:-:S02]  /*3a40*/  ULOP3.LUT UR16, UR16, 0x10000, URZ, 0xfc, !UPT ;  /* 0x0001000010107892 */ /* 0x000fc4000f8efcff */
[----:B------:R-:W-:Y:S02]  /*3a50*/  ULOP3.LUT UR17, UR17, 0x10000, URZ, 0xfc, !UPT ;  /* 0x0001000011117892 */ /* 0x000fe4000f8efcff */
[----:B------:R-:W-:Y:S01]  /*3a60*/  ULOP3.LUT UR18, UR18, 0x10000, URZ, 0xfc, !UPT ;  /* 0x0001000012127892 */ /* 0x000fe2000f8efcff */
[----:B--2---:R-:W-:Y:S01]  /*3a70*/  R2UR UR25, R2 ;  /* 0x00000000021972ca */ /* 0x004fe200000e0000 */
[----:B------:R-:W-:Y:S02]  /*3a80*/  UIADD3 UR14, UPT, UPT, -UR14, URZ, URZ ;  /* 0x000000ff0e0e7290 */ /* 0x000fe4000fffe1ff */
[----:B----4-:R-:W-:-:S10]  /*3a90*/  UISETP.GE.AND UP3, UPT, UR10, 0x1, UPT ;  /* 0x000000010a00788c */ /* 0x010fd4000bf66270 */
[----:B------:R-:W-:Y:S02]  /*3aa0*/  UIADD3 UR7, UPT, UPT, UR25, 0x104, URZ ;  /* 0x0000010419077890 */ /* 0x000fe4000fffe0ff */
[----:B------:R-:W-:Y:S02]  /*3ab0*/  UIADD3 UR5, UPT, UPT, UR25, -0x7ffffefc, URZ ;  /* 0x8000010419057890 */ /* 0x000fe4000fffe0ff */
[----:B------:R-:W-:Y:S02]  /*3ac0*/  UIADD3 UR6, UPT, UPT, UR25, 0x100, URZ ;  /* 0x0000010019067890 */ /* 0x000fe4000fffe0ff */
[----:B------:R-:W-:Y:S02]  /*3ad0*/  UIADD3 UR4, UPT, UPT, UR25, -0x7fffff00, URZ ;  /* 0x8000010019047890 */ /* 0x000fe4000fffe0ff */
[----:B------:R-:W-:Y:S02]  /*3ae0*/  USHF.R.U32.HI UR28, URZ, 0x1a, UR7 ;  /* 0x0000001aff1c7899 */ /* 0x000fe40008011607 */
[----:B------:R-:W-:-:S02]  /*3af0*/  USHF.R.U32.HI UR26, URZ, 0x1a, UR5 ;  /* 0x0000001aff1a7899 */ /* 0x000fc40008011605 */
[----:B------:R-:W-:Y:S02]  /*3b00*/  USHF.R.U32.HI UR29, URZ, 0x11, UR6 ;  /* 0x00000011ff1d7899 */ /* 0x000fe40008011606 */
[----:B------:R-:W-:Y:S02]  /*3b10*/  USHF.R.U32.HI UR27, URZ, 0x11, UR4 ;  /* 0x00000011ff1b7899 */ /* 0x000fe40008011604 */
[----:B------:R-:W-:Y:S02]  /*3b20*/  ULOP3.LUT UR28, UR28, 0x30, URZ, 0xc0, !UPT ;  /* 0x000000301c1c7892 */ /* 0x000fe4000f8ec0ff */
[----:B------:R-:W-:Y:S02]  /*3b30*/  ULOP3.LUT UR26, UR26, 0x30, URZ, 0xc0, !UPT ;  /* 0x000000301a1a7892 */ /* 0x000fe4000f8ec0ff */
[----:B------:R-:W-:Y:S02]  /*3b40*/  ULOP3.LUT UR29, UR29, 0x6000, URZ, 0xc0, !UPT ;  /* 0x000060001d1d7892 */ /* 0x000fe4000f8ec0ff */
[----:B------:R-:W-:-:S02]  /*3b50*/  ULOP3.LUT UR27, UR27, 0x6000, URZ, 0xc0, !UPT ;  /* 0x000060001b1b7892 */ /* 0x000fc4000f8ec0ff */
[----:B------:R-:W-:Y:S02]  /*3b60*/  ULOP3.LUT UR28, UR28, 0x480, URZ, 0xfc, !UPT ;  /* 0x000004801c1c7892 */ /* 0x000fe4000f8efcff */
[----:B------:R-:W-:Y:S02]  /*3b70*/  ULOP3.LUT UR26, UR26, 0x480, URZ, 0xfc, !UPT ;  /* 0x000004801a1a7892 */ /* 0x000fe4000f8efcff */
[----:B------:R-:W-:Y:S02]  /*3b80*/  ULOP3.LUT UR29, UR29, 0x8a0, URZ, 0xfc, !UPT ;  /* 0x000008a01d1d7892 */ /* 0x000fe4000f8efcff */
[----:B------:R-:W-:Y:S02]  /*3b90*/  ULOP3.LUT UR27, UR27, 0x8a0, URZ, 0xfc, !UPT ;  /* 0x000008a01b1b7892 */ /* 0x000fe4000f8efcff */
[----:B------:R-:W-:Y:S02]  /*3ba0*/  UPRMT UR29, UR28, 0x5410, UR29 ;  /* 0x000054101c1d7896 */ /* 0x000fe4000800001d */
[----:B------:R-:W-:Y:S01]  /*3bb0*/  UPRMT UR27, UR26, 0x5410, UR27 ;  /* 0x000054101a1b7896 */ /* 0x000fe2000800001b */
[----:B------:R-:W-:-:S02]  /*3bc0*/  UMOV UR28, URZ ;  /* 0x000000ff001c7c82 */ /* 0x000fc40008000000 */
[----:B------:R-:W-:-:S09]  /*3bd0*/  UMOV UR26, URZ ;  /* 0x000000ff001a7c82 */ /* 0x000fd20008000000 */
.L_x_79:
[----:B------:R-:W-:Y:S02]  /*3be0*/  LEA R0, R10, UR9, 0x3 ;  /* 0x000000090a007c11 */ /* 0x000fe4000f8e18ff */
[----:B------:R-:W-:Y:S02]  /*3bf0*/  SHF.L.U32 R2, R9, 0x1f, RZ ;  /* 0x0000001f09027819 */ /* 0x000fe400000006ff */
[----:B------:R-:W-:Y:S01]  /*3c00*/  PLOP3.LUT P0, PT, PT, PT, UP3, 0x80, 0x8 ;  /* 0x000000000008781c */ /* 0x000fe20003f0f038 */
[----:B------:R-:W-:Y:S01]  /*3c10*/  VIADD R3, R0, 0x120 ;  /* 0x0000012000037836 */ /* 0x000fe20000000000 */
[----:B--2---:R-:W2:Y:S02]  /*3c20*/  SYNCS.PHASECHK.TRANS64.TRYWAIT P1, [R0+URZ+0x110], R2 ;  /* 0x00011002000075a7 */ /* 0x004ea400080211ff */
[----:B--2-4-:R-:W-:Y:S09]  /*3c30*/  @!P1 BRA `(.L_x_73) ;  /* 0x000000b000189947 */ /* 0x014ff20003800000 */
.L_x_232:
[----:B------:R-:W-:Y:S01]  /*3c40*/  LEA R4, R10, UR9, 0x4 ;  /* 0x000000090a047c11 */ /* 0x000fe2000f8e20ff */
[----:B------:R-:W-:Y:S01]  /*3c50*/  @UP3 ULEA UR10, UR23, UR9, 0x3 ;  /* 0x00000009170a3291 */ /* 0x000fe2000f8e18ff */
[----:B------:R-:W-:Y:S01]  /*3c60*/  PLOP3.LUT P2, PT, PT, PT, PT, 0x80, 0x8 ;  /* 0x000000000008781c */ /* 0x000fe20003f4f070 */
[----:B------:R-:W-:Y:S01]  /*3c70*/  ULEA UR11, UR24, UR9, 0x3 ;  /* 0x00000009180b7291 */ /* 0x000fe2000f8e18ff */
[----:B------:R-:W-:Y:S01]  /*3c80*/  PRMT R3, RZ, 0x654, R3 ;  /* 0x00000654ff037816 */ /* 0x000fe20000000003 */
[----:B------:R-:W-:Y:S01]  /*3c90*/  ULEA UR12, UR24, UR25, 0x7 ;  /* 0x00000019180c7291 */ /* 0x000fe2000f8e38ff */
[----:B------:R-:W3:Y:S01]  /*3ca0*/  LDS.128 R4, [R4+0x180] ;  /* 0x0001800004047984 */ /* 0x000ee20000000c00 */
[----:B--2---:R-:W-:Y:S02]  /*3cb0*/  @P0 SHF.L.U32 R2, R8, 0x1f, RZ ;  /* 0x0000001f08020819 */ /* 0x004fe400000006ff */
[----:B------:R-:W-:Y:S01]  /*3cc0*/  SHF.L.U32 R0, R11, 0x1f, RZ ;  /* 0x0000001f0b007819 */ /* 0x000fe200000006ff */
[----:B------:R-:W-:Y:S01]  /*3cd0*/  @!PT LDS RZ, [RZ] ;  /* 0x00000000fffff984 */ /* 0x000fe20000000800 */
[----:B------:R-:W-:Y:S01]  /*3ce0*/  @!PT LDS RZ, [RZ] ;  /* 0x00000000fffff984 */ /* 0x000fe20000000800 */
[----:B------:R-:W-:Y:S01]  /*3cf0*/  @!PT LDS RZ, [RZ] ;  /* 0x00000000fffff984 */ /* 0x000fe20000000800 */
[----:B------:R-:W-:Y:S01]  /*3d00*/  @!PT LDS RZ, [RZ] ;  /* 0x00000000fffff984 */ /* 0x000fe20000000800 */
[----:B------:R2:W-:Y:S06]  /*3d10*/  MEMBAR.ALL.CTA ;  /* 0x0000000000007992 */ /* 0x0005ec0000008000 */
[----:B--2---:R-:W2:Y:S02]  /*3d20*/  FENCE.VIEW.ASYNC.S ;  /* 0x00000000000073c6 */ /* 0x004ea40000000000 */
[----:B--2---:R2:W-:Y:S01]  /*3d30*/  SYNCS.ARRIVE.TRANS64.RED.A1T0 RZ, [R3+URZ], RZ ;  /* 0x000000ff03ff79a7 */ /* 0x0045e200081004ff */
[----:B------:R2:W4:Y:S01]  /*3d40*/  @P0 SYNCS.PHASECHK.TRANS64.TRYWAIT P2, [UR10], R2 ;  /* 0x00000002ff0005a7 */ /* 0x000522000804110a */
[----:B---3--:R-:W-:Y:S01]  /*3d50*/  LOP3.LUT P1, RZ, R6, 0x1, RZ, 0xc0, !PT ;  /* 0x0000000106ff7812 */ /* 0x008fe2000782c0ff */
[----:B------:R-:W3:Y:S02]  /*3d60*/  SYNCS.PHASECHK.TRANS64.TRYWAIT P0, [UR11+0x140], R0 ;  /* 0x00014000ff0075a7 */ /* 0x000ee4000800110b */
[----:B--234-:R-:W-:Y:S10]  /*3d70*/  @!P0 BRA `(.L_x_74) ;  /* 0x000000ac00dc8947 */ /* 0x01cff40003800000 */
.L_x_234:
[----:B------:R-:W-:Y:S01]  /*3d80*/  IADD3 R10, PT, PT, R10, 0x1, RZ ;  /* 0x000000010a0a7810 */ /* 0x000fe20007ffe0ff */
[----:B------:R-:W-:Y:S06]  /*3d90*/  BRA.U !UP3, `(.L_x_75) ;  /* 0x000000010bb47547 */ /* 0x000fec000b800000 */
[----:B------:R-:W-:Y:S01]  /*3da0*/  UMOV UR22, URZ ;  /* 0x000000ff00167c82 */ /* 0x000fe20008000000 */
[----:B------:R-:W-:Y:S01]  /*3db0*/  UMOV UR21, UR14 ;  /* 0x0000000e00157c82 */ /* 0x000fe20008000000 */
[----:B------:R-:W-:Y:S01]  /*3dc0*/  UMOV UR20, UR8 ;  /* 0x0000000800147c82 */ /* 0x000fe20008000000 */
[----:B------:R-:W-:-:S05]  /*3dd0*/  UMOV UR19, UR23 ;  /* 0x0000001700137c82 */ /* 0x000fca0008000000 */
.L_x_78:
[----:B------:R-:W-:Y:S02]  /*3de0*/  UIADD3 UR21, UPT, UPT, UR21, 0x1, URZ ;  /* 0x0000000115157890 */ /* 0x000fe4000fffe0ff */
[----:B---3--:R-:W-:Y:S02]  /*3df0*/  ULEA UR10, UR19, UR9, 0x3 ;  /* 0x00000009130a7291 */ /* 0x008fe4000f8e18ff */
[----:B------:R-:W-:Y:S01]  /*3e00*/  UISETP.NE.AND UP0, UPT, UR21, URZ, UPT ;  /* 0x000000ff1500728c */ /* 0x000fe2000bf05270 */
[----:B----4-:R-:W-:Y:S10]  /*3e10*/  @P2 BRA `(.L_x_76) ;  /* 0x00000000000c2947 */ /* 0x010ff40003800000 */
[----:B--2---:R-:W-:Y:S04]  /*3e20*/  SHF.L.U32 R2, R8, 0x1f, RZ ;  /* 0x0000001f08027819 */ /* 0x004fe800000006ff */
[----:B------:R-:W2:Y:S02]  /*3e30*/  SYNCS.PHASECHK.TRANS64.TRYWAIT P0, [UR10], R2 ;  /* 0x00000002ff0075a7 */ /* 0x000ea4000800110a */
[----:B--2---:R-:W-:Y:S05]  /*3e40*/  @!P0 BRA `(.L_x_77) ;  /* 0x000000ac00c08947 */ /* 0x004fea0003800000 */
.L_x_76:
[----:B------:R-:W-:Y:S01]  /*3e50*/  UISETP.NE.AND UP1, UPT, UR20, 0x1, UPT ;  /* 0x000000011400788c */ /* 0x000fe2000bf25270 */
[----:B------:R-:W-:Y:S01]  /*3e60*/  PLOP3.LUT P2, PT, PT, PT, PT, 0x80, 0x8 ;  /* 0x000000000008781c */ /* 0x000fe20003f4f070 */
[----:B------:R-:W-:Y:S02]  /*3e70*/  UIADD3 UR23, UPT, UPT, UR19, 0x1, URZ ;  /* 0x0000000113177890 */ /* 0x000fe4000fffe0ff */
[----:B------:R-:W-:Y:S02]  /*3e80*/  ULEA UR32, UR19, UR16, 0x9 ;  /* 0x0000001013207291 */ /* 0x000fe4000f8e48ff */
[----:B------:R-:W-:Y:S01]  /*3e90*/  UISETP.NE.AND UP2, UPT, UR23, 0xc, UPT ;  /* 0x0000000c1700788c */ /* 0x000fe2000bf45270 */
[----:B------:R-:W-:Y:S01]  /*3ea0*/  PLOP3.LUT P0, PT, PT, PT, UP1, 0x80, 0x8 ;  /* 0x000000000008781c */ /* 0x000fe20003f0f018 */
[----:B------:R-:W-:Y:S02]  /*3eb0*/  ULEA UR34, UR19, UR17, 0x5 ;  /* 0x0000001113227291 */ /* 0x000fe4000f8e28ff */
[----:B------:R-:W-:Y:S02]  /*3ec0*/  USEL UR31, URZ, 0x1, UP2 ;  /* 0x00000001ff1f7887 */ /* 0x000fe40009000000 */
[----:B------:R-:W-:Y:S02]  /*3ed0*/  USEL UR23, UR23, URZ, UP2 ;  /* 0x000000ff17177287 */ /* 0x000fe40009000000 */
[----:B------:R-:W-:Y:S02]  /*3ee0*/  ULEA UR36, UR19, UR18, 0x5 ;  /* 0x0000001213247291 */ /* 0x000fe4000f8e28ff */
[----:B------:R-:W-:Y:S01]  /*3ef0*/  @UP1 ULEA UR30, UR23, UR9, 0x3 ;  /* 0x00000009171e1291 */ /* 0x000fe2000f8e18ff */
[----:B------:R-:W-:Y:S01]  /*3f00*/  LOP3.LUT R8, R8, UR31, RZ, 0x3c, !PT ;  /* 0x0000001f08087c12 */ /* 0x000fe2000f8e3cff */
[----:B------:R-:W-:Y:S02]  /*3f10*/  UISETP.NE.U32.AND UP1, UPT, UR22, URZ, UPT ;  /* 0x000000ff1600728c */ /* 0x000fe4000bf25070 */
[----:B------:R-:W-:Y:S01]  /*3f20*/  UIADD3 UR40, UPT, UPT, UR32, 0x2, URZ ;  /* 0x0000000220287890 */ /* 0x000fe2000fffe0ff */
[----:B--2---:R-:W-:Y:S01]  /*3f30*/  @P0 SHF.L.U32 R0, R8, 0x1f, RZ ;  /* 0x0000001f08000819 */ /* 0x004fe200000006ff */
[----:B------:R-:W-:Y:S01]  /*3f40*/  UIADD3 UR10, UPT, UPT, UR10, 0x60, URZ ;  /* 0x000000600a0a7890 */ /* 0x000fe2000fffe0ff */
[----:B------:R-:W-:Y:S02]  /*3f50*/  UMOV UR35, 0x4008 ;  /* 0x0000400800237882 */ /* 0x000fe40000000000 */
[----:B------:R3:W4:Y:S01]  /*3f60*/  @P0 SYNCS.PHASECHK.TRANS64.TRYWAIT P2, [UR30], R0 ;  /* 0x00000000ff0005a7 */ /* 0x000722000804111e */
[----:B------:R-:W-:Y:S01]  /*3f70*/  ULEA UR30, UR19, UR15, 0x9 ;  /* 0x0000000f131e7291 */ /* 0x000fe2000f8e48ff */
[----:B------:R3:W-:Y:S01]  /*3f80*/  UTCCP.T.S.4x32dp128bit tmem[UR25+0x100], gdesc[UR34] ;  /* 0x00010022190079e7 */ /* 0x0007e20009100000 */
[----:B------:R-:W-:Y:S02]  /*3f90*/  UIADD3 UR20, UPT, UPT, UR20, -0x1, URZ ;  /* 0xffffffff14147890 */ /* 0x000fe4000fffe0ff */
[----:B------:R-:W-:Y:S01]  /*3fa0*/  UIADD3 UR38, UPT, UPT, UR30, 0x2, URZ ;  /* 0x000000021e267890 */ /* 0x000fe2000fffe0ff */
[----:B------:R-:W-:Y:S01]  /*3fb0*/  UMOV UR37, 0x4008 ;  /* 0x0000400800257882 */ /* 0x000fe20000000000 */
[----:B------:R-:W-:Y:S01]  /*3fc0*/  UMOV UR33, 0x80004020 ;  /* 0x8000402000217882 */ /* 0x000fe20000000000 */
[----:B------:R3:W-:Y:S01]  /*3fd0*/  UTCCP.T.S.4x32dp128bit tmem[UR25+0x104], gdesc[UR36] ;  /* 0x00010424190079e7 */ /* 0x0007e20009100000 */
[----:B------:R-:W-:Y:S01]  /*3fe0*/  UMOV UR31, 0x80004020 ;  /* 0x80004020001f7882 */ /* 0x000fe20000000000 */
[----:B------:R-:W-:Y:S01]  /*3ff0*/  UMOV UR41, 0x80004020 ;  /* 0x8000402000297882 */ /* 0x000fe20000000000 */
[----:B------:R3:W-:Y:S01]  /*4000*/  UTCOMMA gdesc[UR30], gdesc[UR32], tmem[UR12], tmem[UR28], idesc[UR29], tmem[UR6], UP1 ;  /* 0xc0061c201e0075ea */ /* 0x0007e2000880000c */
[----:B------:R-:W-:Y:S01]  /*4010*/  UMOV UR39, 0x80004020 ;  /* 0x8000402000277882 */ /* 0x000fe20000000000 */
[----:B------:R-:W-:Y:S01]  /*4020*/  UMOV UR22, 0x1 ;  /* 0x0000000100167882 */ /* 0x000fe20000000000 */
[----:B------:R3:W-:Y:S01]  /*4030*/  UTCOMMA gdesc[UR38], gdesc[UR40], tmem[UR12], tmem[UR26], idesc[UR27], tmem[UR4], UPT ;  /* 0xc0041a28260075ea */ /* 0x0007e2000b80000c */
[----:B------:R3:W-:Y:S01]  /*4040*/  UTCBAR.MULTICAST [UR10], URZ, UR13 ;  /* 0x000000ff0a0073e9 */ /* 0x0007e2000800080d */
[----:B------:R-:W-:Y:S01]  /*4050*/  UMOV UR19, UR23 ;  /* 0x0000001700137c82 */ /* 0x000fe20008000000 */
[----:B------:R-:W-:Y:S05]  /*4060*/  BRA.U UP0, `(.L_x_78) ;  /* 0xfffffffd005c7547 */ /* 0x000fea000b83ffff */
.L_x_75:
[----:B------:R-:W-:Y:S01]  /*4070*/  UIADD3 UR24, UPT, UPT, UR24, 0x1, URZ ;  /* 0x0000000118187890 */ /* 0x000fe2000fffe0ff */
[C---:B------:R-:W-:Y:S01]  /*4080*/  ISETP.NE.AND P0, PT, R10.reuse, 0x2, PT ;  /* 0x000000020a00780c */ /* 0x040fe20003f05270 */
[----:B------:R-:W-:Y:S02]  /*4090*/  UIADD3 UR11, UPT, UPT, UR11, 0x130, URZ ;  /* 0x000001300b0b7890 */ /* 0x000fe4000fffe0ff */
[----:B------:R-:W-:Y:S01]  /*40a0*/  UISETP.NE.AND UP0, UPT, UR24, 0x2, UPT ;  /* 0x000000021800788c */ /* 0x000fe2000bf05270 */
[----:B--23--:R-:W-:Y:S02]  /*40b0*/  SEL R0, RZ, 0x1, P0 ;  /* 0x00000001ff007807 */ /* 0x00cfe40000000000 */
[----:B------:R-:W-:Y:S01]  /*40c0*/  SEL R10, R10, RZ, P0 ;  /* 0x000000ff0a0a7207 */ /* 0x000fe20000000000 */
[----:B------:R-:W-:Y:S01]  /*40d0*/  USEL UR10, URZ, 0x1, UP0 ;  /* 0x00000001ff0a7887 */ /* 0x000fe20008000000 */
[----:B------:R-:W-:Y:S01]  /*40e0*/  LOP3.LUT R9, R9, R0, RZ, 0x3c, !PT ;  /* 0x0000000009097212 */ /* 0x000fe200078e3cff */
[----:B------:R-:W-:Y:S01]  /*40f0*/  USEL UR24, UR24, URZ, UP0 ;  /* 0x000000ff18187287 */ /* 0x000fe20008000000 */
[----:B------:R2:W-:Y:S03]  /*4100*/  UTCBAR [UR11], URZ ;  /* 0x000000ff0b0073e9 */ /* 0x0005e600080000ff */
[----:B------:R-:W-:Y:S01]  /*4110*/  LOP3.LUT R11, R11, UR10, RZ, 0x3c, !PT ;  /* 0x0000000a0b0b7c12 */ /* 0x000fe2000f8e3cff */
[----:B------:R-:W-:Y:S07]  /*4120*/  @P1 BRA `(.L_x_79) ;  /* 0xfffffff800ac1947 */ /* 0x000fee000383ffff */
[----:B------:R-:W3:Y:S01]  /*4130*/  S2UR UR4, SR_CgaCtaId ;  /* 0x00000000000479c3 */ /* 0x000ee20000008800 */
[----:B------:R-:W-:Y:S01]  /*4140*/  ELECT P0, URZ, PT ;  /* 0x0000000000ff782f */ /* 0x000fe20003800000 */
[----:B------:R-:W-:Y:S01]  /*4150*/  IMAD.MOV.U32 R0, RZ, RZ, 0x1 ;  /* 0x00000001ff007424 */ /* 0x000fe200078e00ff */
[----:B------:R-:W-:Y:S01]  /*4160*/  UIADD3 UR9, UPT, UPT, UR9, 0x140, URZ ;  /* 0x0000014009097890 */ /* 0x000fe2000fffe0ff */
[----:B------:R-:W-:Y:S01]  /*4170*/  SHF.L.U32 R2, R11, 0x1f, RZ ;  /* 0x0000001f0b027819 */ /* 0x000fe200000006ff */
[----:B------:R-:W-:-:S03]  /*4180*/  UMOV UR5, 0x40 ;  /* 0x0000004000057882 */ /* 0x000fc60000000000 */
[----:B------:R-:W-:Y:S01]  /*4190*/  UVIRTCOUNT.DEALLOC.SMPOOL 0x80 ;  /* 0x000000800000784c */ /* 0x000fe20000000000 */
[----:B---3--:R-:W-:Y:S02]  /*41a0*/  ULEA UR4, UR4, UR5, 0x18 ;  /* 0x0000000504047291 */ /* 0x008fe4000f8ec0ff */
[----:B------:R-:W-:-:S07]  /*41b0*/  ULEA UR5, UR24, UR9, 0x3 ;  /* 0x0000000918057291 */ /* 0x000fce000f8e18ff */
[----:B------:R3:W-:Y:S02]  /*41c0*/  @P0 STS.U8 [UR4+0x1c], R0 ;  /* 0x00001c00ff000988 */ /* 0x0007e40008000004 */
[----:B------:R-:W1:Y:S02]  /*41d0*/  SYNCS.PHASECHK.TRANS64.TRYWAIT P0, [UR5], R2 ;  /* 0x00000002ff0075a7 */ /* 0x000e640008001105 */
[----:B-1-3--:R-:W-:Y:S05]  /*41e0*/  @!P0 BRA `(.L_x_80) ;  /* 0x000000a800f08947 */ /* 0x00afea0003800000 */
.L_x_237:
        /* <DEDUP_REMOVED lines=9> */
.L_x_239:
[----:B------:R-:W-:Y:S01]  /*4280*/  NOP ;  /* 0x0000000000007918 */ /* 0x000fe20000000000 */
[----:B-1----:R-:W1:Y:S01]  /*4290*/  LDS R0, [UR4+0x14] ;  /* 0x00001404ff007984 */ /* 0x002e620008000800 */
[----:B------:R-:W-:Y:S01]  /*42a0*/  ULOP3.LUT UR6, UR25, 0xffff, URZ, 0xc0, !UPT ;  /* 0x0000ffff19067892 */ /* 0x000fe2000f8ec0ff */
[----:B------:R-:W-:Y:S01]  /*42b0*/  UMOV UR8, 0xffff ;  /* 0x0000ffff00087882 */ /* 0x000fe20000000000 */
[----:B------:R-:W-:Y:S02]  /*42c0*/  UMOV UR5, 0x1 ;  /* 0x0000000100057882 */ /* 0x000fe40000000000 */
[----:B------:R-:W-:-:S04]  /*42d0*/  USHF.R.U32.HI UR6, URZ, 0x5, UR6 ;  /* 0x00000005ff067899 */ /* 0x000fc80008011606 */
[----:B------:R-:W-:Y:S02]  /*42e0*/  USHF.L.U32 UR8, UR8, UR6, URZ ;  /* 0x0000000608087299 */ /* 0x000fe400080006ff */
[----:B------:R-:W-:-:S04]  /*42f0*/  USHF.L.U32 UR5, UR5, UR6, URZ ;  /* 0x0000000605057299 */ /* 0x000fc800080006ff */
[----:B-1----:R-:W-:-:S04]  /*4300*/  LOP3.LUT R0, R0, UR8, RZ, 0xc0, !PT ;  /* 0x0000000800007c12 */ /* 0x002fc8000f8ec0ff */
[----:B------:R-:W-:-:S13]  /*4310*/  ISETP.NE.AND P0, PT, R0, UR8, PT ;  /* 0x0000000800007c0c */ /* 0x000fda000bf05270 */
[----:B------:R-:W-:Y:S05]  /*4320*/  @P0 BRA `(.L_x_82) ;  /* 0x0000000000580947 */ /* 0x000fea0003800000 */
[----:B------:R-:W1:Y:S02]  /*4330*/  LDS R0, [UR4+0x18] ;  /* 0x00001804ff007984 */ /* 0x000e640008000800 */
[----:B-1----:R-:W-:-:S04]  /*4340*/  LOP3.LUT R0, R0, UR5, RZ, 0xc0, !PT ;  /* 0x0000000500007c12 */ /* 0x002fc8000f8ec0ff */
[----:B------:R-:W-:-:S13]  /*4350*/  ISETP.NE.AND P0, PT, R0, UR5, PT ;  /* 0x0000000500007c0c */ /* 0x000fda000bf05270 */
[----:B------:R-:W-:Y:S05]  /*4360*/  @P0 BRA `(.L_x_83) ;  /* 0x00000000003c0947 */ /* 0x000fea0003800000 */
[----:B------:R-:W1:Y:S01]  /*4370*/  S2R R2, SR_LANEID ;  /* 0x0000000000027919 */ /* 0x000e620000000000 */
[----:B------:R-:W-:Y:S01]  /*4380*/  ULOP3.LUT UR8, URZ, UR8, URZ, 0x33, !UPT ;  /* 0x00000008ff087292 */ /* 0x000fe2000f8e33ff */
[----:B------:R-:W-:Y:S02]  /*4390*/  VOTEU.ANY UR7, UPT, PT ;  /* 0x0000000000077886 */ /* 0x000fe400038e0100 */
[----:B------:R-:W-:-:S03]  /*43a0*/  UFLO.U32 UR7, UR7 ;  /* 0x00000007000772bd */ /* 0x000fc600080e0000 */
[----:B------:R-:W-:-:S04]  /*43b0*/  IMAD.U32 R0, RZ, RZ, UR8 ;  /* 0x00000008ff007e24 */ /* 0x000fc8000f8e00ff */
[----:B------:R3:W2:Y:S02]  /*43c0*/  REDUX UR6, R0 ;  /* 0x00000000000673c4 */ /* 0x0006a40000000000 */
[----:B------:R1:W-:Y:S02]  /*43d0*/  UTCATOMSWS.AND URZ, UR8 ;  /* 0x0000000800ff79e3 */ /* 0x0003e40008000000 */
[----:B-1----:R-:W-:Y:S02]  /*43e0*/  ISETP.EQ.U32.AND P0, PT, R2, UR7, PT ;  /* 0x0000000702007c0c */ /* 0x002fe4000bf02070 */
[----:B---3--:R-:W-:Y:S02]  /*43f0*/  LOP3.LUT R0, RZ, UR5, RZ, 0x33, !PT ;  /* 0x00000005ff007c12 */ /* 0x008fe4000f8e33ff */
[----:B--2---:R-:W-:Y:S02]  /*4400*/  MOV R2, UR6 ;  /* 0x0000000600027c02 */ /* 0x004fe40008000f00 */
[----:B------:R-:W1:Y:S07]  /*4410*/  REDUX UR5, R0 ;  /* 0x00000000000573c4 */ /* 0x000e6e0000000000 */
[----:B------:R2:W-:Y:S01]  /*4420*/  @P0 ATOMS.AND RZ, [UR4+0x14], R2 ;  /* 0x00001402ffff098c */ /* 0x0005e2000a800004 */
[----:B-1----:R-:W-:-:S05]  /*4430*/  IMAD.U32 R0, RZ, RZ, UR5 ;  /* 0x00000005ff007e24 */ /* 0x002fca000f8e00ff */
[----:B------:R2:W-:Y:S01]  /*4440*/  @P0 ATOMS.AND RZ, [UR4+0x18], R0 ;  /* 0x00001800ffff098c */ /* 0x0005e2000a800004 */
[----:B------:R-:W-:Y:S05]  /*4450*/  BRA `(.L_x_84) ;  /* 0x0000000000147947 */ /* 0x000fea0003800000 */
.L_x_83:
[----:B------:R-:W-:Y:S02]  /*4460*/  MOV R2, 0x4480 ;  /* 0x0000448000027802 */ /* 0x000fe40000000f00 */
[----:B--2-45:R-:W-:Y:S05]  /*4470*/  CALL.REL.NOINC `($__internal_0_$__cuda_sm10x_tcgen05_guardrail_trap_col_being_dealloced_not_returned_by_alloc) ;  /* 0x000000b0007c7944 */ /* 0x034fea0003c00000 */
[----:B------:R-:W-:Y:S05]  /*4480*/  BRA `(.L_x_84) ;  /* 0x0000000000087947 */ /* 0x000fea0003800000 */
.L_x_82:
[----:B------:R-:W-:Y:S02]  /*4490*/  MOV R2, 0x44b0 ;  /* 0x000044b000027802 */ /* 0x000fe40000000f00 */
[----:B--2-45:R-:W-:Y:S05]  /*44a0*/  CALL.REL.NOINC `($__internal_2_$__cuda_sm10x_tcgen05_guardrail_trap_unallocated_columns_being_dealloced) ;  /* 0x000000b000887944 */ /* 0x034fea0003c00000 */
.L_x_84:
[----:B------:R-:W-:Y:S01]  /*44b0*/  NOP ;  /* 0x0000000000007918 */ /* 0x000fe20000000000 */
[----:B------:R-:W-:Y:S05]  /*44c0*/  EXIT ;  /* 0x000000000000794d */ /* 0x000fea0003800000 */
.L_x_68:
[----:B------:R-:W-:-:S09]  /*44d0*/  UISETP.NE.OR UP6, UPT, UR12, 0x3, !UP6 ;  /* 0x000000030c00788c */ /* 0x000fd2000f7c5670 */
[----:B------:R-:W-:Y:S05]  /*44e0*/  BRA.U UP6, `(.L_x_85) ;  /* 0x0000001906487547 */ /* 0x000fea000b800000 */
[----:B------:R-:W2:Y:S01]  /*44f0*/  LDCU.64 UR6, c[0x0][0xc88] ;  /* 0x00019100ff0677ac */ /* 0x000ea20008000a00 */
[----:B------:R-:W3:Y:S01]  /*4500*/  LDC R0, c[0x0][0xf30] ;  /* 0x0003cc00ff007b82 */ /* 0x000ee20000000800 */
[----:B------:R-:W-:Y:S01]  /*4510*/  CS2R R26, SRZ ;  /* 0x00000000001a7805 */ /* 0x000fe2000001ff00 */
[----:B------:R-:W-:Y:S01]  /*4520*/  IMAD.MOV.U32 R23, RZ, RZ, 0x1000 ;  /* 0x00001000ff177424 */ /* 0x000fe200078e00ff */
[----:B------:R-:W4:Y:S01]  /*4530*/  LDCU.64 UR4, c[0x0][0xc90] ;  /* 0x00019200ff0477ac */ /* 0x000f220008000a00 */
[----:B------:R-:W-:-:S04]  /*4540*/  UPLOP3.LUT UP2, UPT, UPT, UPT, UPT, 0x40, 0x4 ;  /* 0x000000000004789c */ /* 0x000fc80003f4e870 */
[----:B------:R-:W1:Y:S08]  /*4550*/  LDC R22, c[0x0][0x370] ;  /* 0x0000dc00ff167b82 */ /* 0x000e700000000800 */
[----:B------:R-:W1:Y:S01]  /*4560*/  LDC R3, c[0x0][0xf0c] ;  /* 0x0003c300ff037b82 */ /* 0x000e620000000800 */
[----:B--2---:R-:W-:-:S03]  /*4570*/  UISETP.NE.U32.AND UP1, UPT, UR6, URZ, UPT ;  /* 0x000000ff0600728c */ /* 0x004fc6000bf25070 */
[----:B------:R-:W-:Y:S01]  /*4580*/  UMOV UR6, 0x400 ;  /* 0x0000040000067882 */ /* 0x000fe20000000000 */
[----:B------:R-:W-:Y:S02]  /*4590*/  UISETP.NE.AND.EX UP1, UPT, UR7, URZ, UPT, UP1 ;  /* 0x000000ff0700728c */ /* 0x000fe4000bf25310 */
[----:B------:R-:W-:Y:S01]  /*45a0*/  USEL UR7, URZ, 0x1, UP4 ;  /* 0x00000001ff077887 */ /* 0x000fe2000a000000 */
[----:B------:R-:W2:Y:S01]  /*45b0*/  LDC R20, c[0x0][0xf20] ;  /* 0x0003c800ff147b82 */ /* 0x000ea20000000800 */
[----:B------:R-:W-:Y:S01]  /*45c0*/  ULEA UR6, UR37, UR6, 0x18 ;  /* 0x0000000625067291 */ /* 0x000fe2000f8ec0ff */
[----:B---3--:R-:W-:Y:S01]  /*45d0*/  ISETP.NE.AND P1, PT, R0, 0x1, PT ;  /* 0x000000010000780c */ /* 0x008fe20003f25270 */
[----:B----4-:R-:W-:Y:S02]  /*45e0*/  UISETP.NE.U32.AND UP4, UPT, UR4, URZ, UPT ;  /* 0x000000ff0400728c */ /* 0x010fe4000bf85070 */
[----:B------:R-:W-:Y:S02]  /*45f0*/  UIADD3 UR57, UPT, UPT, UR6, 0xc0, URZ ;  /* 0x000000c006397890 */ /* 0x000fe4000fffe0ff */
[----:B------:R-:W-:Y:S01]  /*4600*/  UIADD3 UR49, UPT, UPT, UR6, 0xc8, URZ ;  /* 0x000000c806317890 */ /* 0x000fe2000fffe0ff */
[----:B------:R-:W3:Y:S01]  /*4610*/  LDC.64 R28, c[0x0][0x348] ;  /* 0x0000d200ff1c7b82 */ /* 0x000ee20000000a00 */
[----:B------:R-:W-:-:S02]  /*4620*/  UIADD3 UR41, UPT, UPT, UR6, 0xd0, URZ ;  /* 0x000000d006297890 */ /* 0x000fc4000fffe0ff */
[----:B------:R-:W-:Y:S02]  /*4630*/  UIADD3 UR25, UPT, UPT, UR6, 0xd8, URZ ;  /* 0x000000d806197890 */ /* 0x000fe4000fffe0ff */
[----:B------:R-:W-:-:S03]  /*4640*/  UISETP.NE.AND.EX UP4, UPT, UR5, URZ, UPT, UP4 ;  /* 0x000000ff0500728c */ /* 0x000fc6000bf85340 */
[----:B------:R-:W4:Y:S08]  /*4650*/  LDC.64 R14, c[0x0][0xf10] ;  /* 0x0003c400ff0e7b82 */ /* 0x000f300000000a00 */
[----:B------:R-:W1:Y:S08]  /*4660*/  LDC.64 R6, c[0x0][0xf18] ;  /* 0x0003c600ff067b82 */ /* 0x000e700000000a00 */
[----:B------:R-:W1:Y:S08]  /*4670*/  LDC.64 R4, c[0x0][0xf28] ;  /* 0x0003ca00ff047b82 */ /* 0x000e700000000a00 */
[----:B--2---:R-:W1:Y:S02]  /*4680*/  LDC R21, c[0x0][0x374] ;  /* 0x0000dd00ff157b82 */ /* 0x004e640000000800 */
.L_x_100:
[C---:B------:R-:W-:Y:S02]  /*4690*/  LEA R0, R27.reuse, UR6, 0x3 ;  /* 0x000000061b007c11 */ /* 0x040fe4000f8e18ff */
[----:B------:R-:W-:Y:S02]  /*46a0*/  SHF.L.U32 R2, R26, 0x1f, RZ ;  /* 0x0000001f1a027819 */ /* 0x000fe400000006ff */
[----:B------:R-:W-:Y:S02]  /*46b0*/  LEA R16, R27, UR6, 0x4 ;  /* 0x000000061b107c11 */ /* 0x000fe4000f8e20ff */
[----:B--2---:R-:W2:Y:S02]  /*46c0*/  SYNCS.PHASECHK.TRANS64.TRYWAIT P0, [R0+URZ+0x110], R2 ;  /* 0x00011002000075a7 */ /* 0x004ea400080011ff */
[----:B--2---:R-:W-:Y:S05]  /*46d0*/  @!P0 BRA `(.L_x_86) ;  /* 0x000000a400e48947 */ /* 0x004fea0003800000 */
.L_x_240:
[----:B------:R-:W-:Y:S01]  /*46e0*/  ISETP.GE.AND P0, PT, R43, 0x1, PT ;  /* 0x000000012b00780c */ /* 0x000fe20003f06270 */
[----:B------:R-:W1:Y:S01]  /*46f0*/  LDS.128 R16, [R16+0x180] ;  /* 0x0001800010107984 */ /* 0x000e620000000c00 */
[----:B------:R-:W-:Y:S01]  /*4700*/  ISETP.NE.U32.AND P4, PT, RZ, UR4, PT ;  /* 0x00000004ff007c0c */ /* 0x000fe2000bf85070 */
[----:B--2---:R-:W-:Y:S01]  /*4710*/  VIADD R0, R0, 0x120 ;  /* 0x0000012000007836 */ /* 0x004fe20000000000 */
[----:B------:R-:W-:Y:S01]  /*4720*/  USHF.L.U32 UR58, UR11, 0x7, URZ ;  /* 0x000000070b3a7899 */ /* 0x000fe200080006ff */
[----:B------:R-:W-:Y:S01]  /*4730*/  IMAD.MOV.U32 R24, RZ, RZ, 0x1 ;  /* 0x00000001ff187424 */ /* 0x000fe200078e00ff */
[----:B------:R-:W-:Y:S01]  /*4740*/  ISETP.NE.AND.EX P4, PT, RZ, UR5, PT, P4 ;  /* 0x00000005ff007c0c */ /* 0x000fe2000bf85340 */
[----:B------:R-:W-:Y:S01]  /*4750*/  USHF.L.U32 UR59, UR27, 0x7, URZ ;  /* 0x000000071b3b7899 */ /* 0x000fe200080006ff */
[----:B------:R-:W-:Y:S01]  /*4760*/  PRMT R0, RZ, 0x654, R0 ;  /* 0x00000654ff007816 */ /* 0x000fe20000000000 */
[----:B------:R-:W-:Y:S01]  /*4770*/  @!PT LDS RZ, [RZ] ;  /* 0x00000000fffff984 */ /* 0x000fe20000000800 */
[----:B------:R-:W-:Y:S01]  /*4780*/  @!PT LDS RZ, [RZ] ;  /* 0x00000000fffff984 */ /* 0x000fe20000000800 */
[----:B------:R-:W-:Y:S01]  /*4790*/  @!PT LDS RZ, [RZ] ;  /* 0x00000000fffff984 */ /* 0x000fe20000000800 */
[----:B------:R-:W-:Y:S01]  /*47a0*/  @!PT LDS RZ, [RZ] ;  /* 0x00000000fffff984 */ /* 0x000fe20000000800 */
[----:B------:R2:W-:Y:S06]  /*47b0*/  MEMBAR.ALL.CTA ;  /* 0x0000000000007992 */ /* 0x0005ec0000008000 */
[----:B--2---:R-:W2:Y:S01]  /*47c0*/  FENCE.VIEW.ASYNC.S ;  /* 0x00000000000073c6 */ /* 0x004ea20000000000 */
[----:B------:R-:W-:Y:S01]  /*47d0*/  SHF.L.U32 R24, R24, 0x1f, RZ ;  /* 0x0000001f18187819 */ /* 0x000fe200000006ff */
[----:B--2---:R2:W-:Y:S01]  /*47e0*/  SYNCS.ARRIVE.TRANS64.RED.A1T0 RZ, [R0+URZ], RZ ;  /* 0x000000ff00ff79a7 */ /* 0x0045e200081004ff */
[----:B-1----:R-:W-:Y:S11]  /*47f0*/  LOP3.LUT P3, RZ, R18, 0x1, RZ, 0xc0, !PT ;  /* 0x0000000112ff7812 */ /* 0x002ff6000786c0ff */
[----:B------:R-:W-:Y:S02]  /*4800*/  @!UPT UIADD3 URZ, UPT, UPT, URZ, URZ, URZ ;  /* 0x000000fffffff290 */ /* 0x000fe4000fffe0ff */
[----:B------:R-:W-:Y:S02]  /*4810*/  @P3 MOV R11, R16 ;  /* 0x00000010000b3202 */ /* 0x000fe40000000f00 */
[----:B------:R-:W-:Y:S01]  /*4820*/  @P3 LOP3.LUT R10, R17, 0xffff, RZ, 0xc0, !PT ;  /* 0x0000ffff110a3812 */ /* 0x000fe200078ec0ff */
[----:B--2---:R-:W-:Y:S06]  /*4830*/  @!P0 BRA `(.L_x_87) ;  /* 0x0000000000a48947 */ /* 0x004fec0003800000 */
[-C--:B------:R-:W-:Y:S01]  /*4840*/  IMAD.HI.U32 R0, R21, R7.reuse, RZ ;  /* 0x0000000715007227 */ /* 0x080fe200078e00ff */
[----:B------:R-:W-:Y:S02]  /*4850*/  ISETP.NE.AND P0, PT, R6, 0x1, PT ;  /* 0x000000010600780c */ /* 0x000fe40003f05270 */
[----:B------:R-:W-:Y:S01]  /*4860*/  ISETP.NE.AND P2, PT, R43, 0x1, PT ;  /* 0x000000012b00780c */ /* 0x000fe20003f45270 */
[----:B----4-:R-:W-:Y:S01]  /*4870*/  IMAD.HI.U32 R9, R22, R14, RZ ;  /* 0x0000000e16097227 */ /* 0x010fe200078e00ff */
[----:B------:R-:W-:Y:S02]  /*4880*/  SHF.R.U32.HI R0, RZ, R20, R0 ;  /* 0x00000014ff007219 */ /* 0x000fe40000011600 */
[----:B------:R-:W-:Y:S01]  /*4890*/  ISETP.NE.AND P5, PT, R3, 0x1, PT ;  /* 0x000000010300780c */ /* 0x000fe20003fa5270 */
[----:B------:R-:W-:Y:S01]  /*48a0*/  IMAD.HI.U32 R13, R10, R7, RZ ;  /* 0x000000070a0d7227 */ /* 0x000fe200078e00ff */
[----:B------:R-:W-:Y:S02]  /*48b0*/  SHF.R.U32.HI R9, RZ, R15, R9 ;  /* 0x0000000fff097219 */ /* 0x000fe40000011609 */
[----:B------:R-:W-:Y:S01]  /*48c0*/  SEL R0, R21, R0, !P0 ;  /* 0x0000000015007207 */ /* 0x000fe20004000000 */
[----:B------:R-:W-:Y:S01]  /*48d0*/  IMAD.HI.U32 R12, R11, R14, RZ ;  /* 0x0000000e0b0c7227 */ /* 0x000fe200078e00ff */
[----:B------:R-:W-:Y:S03]  /*48e0*/  SEL R9, R22, R9, !P5 ;  /* 0x0000000916097207 */ /* 0x000fe60006800000 */
[-C--:B------:R-:W-:Y:S01]  /*48f0*/  IMAD.HI.U32 R8, R0, R4.reuse, RZ ;  /* 0x0000000400087227 */ /* 0x080fe200078e00ff */
[----:B------:R-:W-:Y:S03]  /*4900*/  SHF.R.U32.HI R12, RZ, R15, R12 ;  /* 0x0000000fff0c7219 */ /* 0x000fe6000001160c */
[----:B------:R-:W-:Y:S01]  /*4910*/  IMAD.HI.U32 R2, R9, R4, RZ ;  /* 0x0000000409027227 */ /* 0x000fe200078e00ff */
[-C--:B------:R-:W-:Y:S02]  /*4920*/  @P2 SHF.R.U32.HI R0, RZ, R5.reuse, R8 ;  /* 0x00000005ff002219 */ /* 0x080fe40000011608 */
[----:B------:R-:W-:Y:S02]  /*4930*/  SHF.R.U32.HI R8, RZ, R20, R13 ;  /* 0x00000014ff087219 */ /* 0x000fe4000001160d */
[----:B------:R-:W-:Y:S01]  /*4940*/  @P2 SHF.R.U32.HI R9, RZ, R5, R2 ;  /* 0x00000005ff092219 */ /* 0x000fe20000011602 */
[----:B------:R-:W-:Y:S01]  /*4950*/  IMAD R0, R43, R0, RZ ;  /* 0x000000002b007224 */ /* 0x000fe200078e02ff */
[----:B------:R-:W-:Y:S02]  /*4960*/  SEL R8, R10, R8, !P0 ;  /* 0x000000080a087207 */ /* 0x000fe40004000000 */
[----:B------:R-:W-:Y:S01]  /*4970*/  SEL R2, R11, R12, !P5 ;  /* 0x0000000c0b027207 */ /* 0x000fe20006800000 */
[C---:B------:R-:W-:Y:S01]  /*4980*/  IMAD R12, R43.reuse, R9, RZ ;  /* 0x000000092b0c7224 */ /* 0x040fe200078e02ff */
[C---:B------:R-:W-:Y:S01]  /*4990*/  ISETP.GE.AND P0, PT, R8.reuse, R0, PT ;  /* 0x000000000800720c */ /* 0x040fe20003f06270 */
[----:B------:R-:W-:Y:S03]  /*49a0*/  IMAD.HI.U32 R0, R8, R4, RZ ;  /* 0x0000000408007227 */ /* 0x000fe600078e00ff */
[----:B------:R-:W-:Y:S02]  /*49b0*/  ISETP.GE.OR P0, PT, R2, R12, P0 ;  /* 0x0000000c0200720c */ /* 0x000fe40000706670 */
[-C--:B------:R-:W-:Y:S04]  /*49c0*/  SHF.R.U32.HI R0, RZ, R5.reuse, R0 ;  /* 0x00000005ff007219 */ /* 0x080fe80000011600 */
[----:B------:R-:W-:Y:S05]  /*49d0*/  SEL R13, R8, R0, !P2 ;  /* 0x00000000080d7207 */ /* 0x000fea0005000000 */
[----:B------:R-:W-:Y:S02]  /*49e0*/  IMAD.MOV R12, RZ, RZ, -R13 ;  /* 0x000000ffff0c7224 */ /* 0x000fe400078e0a0d */
[C---:B------:R-:W-:Y:S04]  /*49f0*/  @!P0 IMAD.HI.U32 R0, R2.reuse, R4, RZ ;  /* 0x0000000402008227 */ /* 0x040fe800078e00ff */
[----:B------:R-:W-:Y:S01]  /*4a00*/  IMAD R12, R43, R12, R8 ;  /* 0x0000000c2b0c7224 */ /* 0x000fe200078e0208 */
[----:B------:R-:W-:Y:S04]  /*4a10*/  @!P0 SHF.R.U32.HI R0, RZ, R5, R0 ;  /* 0x00000005ff008219 */ /* 0x000fe80000011600 */
[----:B------:R-:W-:Y:S04]  /*4a20*/  @!P0 SEL R0, R2, R0, !P2 ;  /* 0x0000000002008207 */ /* 0x000fe80005000000 */
[----:B------:R-:W-:Y:S01]  /*4a30*/  @!P0 IADD3 R13, PT, PT, R13, -R0, RZ ;  /* 0x800000000d0d8210 */ /* 0x000fe20007ffe0ff */
[----:B------:R-:W-:Y:S01]  /*4a40*/  @!P0 IMAD R0, R9, R12, R0 ;  /* 0x0000000c09008224 */ /* 0x000fe200078e0200 */
[----:B------:R-:W-:Y:S01]  /*4a50*/  IADD3 R9, PT, PT, -R8, RZ, RZ ;  /* 0x000000ff08097210 */ /* 0x000fe20007ffe1ff */
[--C-:B------:R-:W-:Y:S02]  /*4a60*/  IMAD.MOV R12, RZ, RZ, -R2.reuse ;  /* 0x000000ffff0c7224 */ /* 0x100fe400078e0a02 */
[----:B------:R-:W-:Y:S02]  /*4a70*/  @!P0 IMAD R8, R13, R43, R2 ;  /* 0x0000002b0d088224 */ /* 0x000fe400078e0202 */
[----:B------:R-:W-:Y:S02]  /*4a80*/  @!P0 IMAD.MOV.U32 R2, RZ, RZ, R0 ;  /* 0x000000ffff028224 */ /* 0x000fe400078e0000 */
[----:B------:R-:W-:Y:S02]  /*4a90*/  IMAD R11, R3, R12, R11 ;  /* 0x0000000c030b7224 */ /* 0x000fe400078e020b */
[----:B------:R-:W-:Y:S02]  /*4aa0*/  IMAD R10, R6, R9, R10 ;  /* 0x00000009060a7224 */ /* 0x000fe400078e020a */
[----:B------:R-:W-:Y:S02]  /*4ab0*/  IMAD R11, R2, R3, R11 ;  /* 0x00000003020b7224 */ /* 0x000fe400078e020b */
[----:B------:R-:W-:Y:S02]  /*4ac0*/  IMAD R10, R8, R6, R10 ;  /* 0x00000006080a7224 */ /* 0x000fe400078e020a */
.L_x_87:
[----:B------:R-:W-:Y:S05]  /*4ad0*/  BRA.U UP2, `(.L_x_88) ;  /* 0x0000000102107547 */ /* 0x000fea000b800000 */
[----:B------:R-:W-:Y:S04]  /*4ae0*/  MOV R2, UR7 ;  /* 0x0000000700027c02 */ /* 0x000fe80008000f00 */
[----:B------:R-:W-:Y:S04]  /*4af0*/  SHF.L.U32 R2, R2, 0x1f, RZ ;  /* 0x0000001f02027819 */ /* 0x000fe800000006ff */
[----:B------:R-:W1:Y:S02]  /*4b00*/  SYNCS.PHASECHK.TRANS64.TRYWAIT P0, [UR6+0x108], R2 ;  /* 0x00010802ff0075a7 */ /* 0x000e640008001106 */
[----:B-1----:R-:W-:Y:S05]  /*4b10*/  @!P0 BRA `(.L_x_89) ;  /* 0x000000a000e88947 */ /* 0x002fea0003800000 */
.L_x_88:
[----:B------:R-:W-:Y:S05]  /*4b20*/  BRA.U !UP4, `(.L_x_90) ;  /* 0x000000010c347547 */ /* 0x000fea000b800000 */
[----:B------:R-:W-:Y:S01]  /*4b30*/  UPLOP3.LUT UP0, UPT, UPT, UPT, UP1, 0x80, 0x8 ;  /* 0x000000000008789c */ /* 0x000fe20003f0f010 */
[----:B-1----:R-:W-:Y:S02]  /*4b40*/  HFMA2 R0, -RZ, RZ, 0, 5.9604644775390625e-08 ;  /* 0x00000001ff007431 */ /* 0x002fe400000001ff */
[----:B------:R-:W-:Y:S03]  /*4b50*/  IMAD.MOV.U32 R86, RZ, RZ, 0x1 ;  /* 0x00000001ff567424 */ /* 0x000fe600078e00ff */
[----:B------:R-:W-:Y:S05]  /*4b60*/  PLOP3.LUT P0, PT, PT, PT, UP0, 0x80, 0x8 ;  /* 0x000000000008781c */ /* 0x000fea0003f0f008 */
[----:B------:R-:W1:Y:S01]  /*4b70*/  @UP0 LDCU.64 UR10, c[0x0][0xc88] ;  /* 0x00019100ff0a07ac */ /* 0x000e620008000a00 */
[----:B------:R-:W-:Y:S07]  /*4b80*/  @UP0 UIMAD UR8, UR44, UR4, URZ ;  /* 0x000000042c0802a4 */ /* 0x000fee000f8e02ff */
[----:B------:R-:W-:Y:S01]  /*4b90*/  @!P0 PRMT R86, R0, 0x7610, R86 ;  /* 0x0000761000568816 */ /* 0x000fe20000000056 */
[----:B-1----:R-:W-:Y:S03]  /*4ba0*/  @UP0 UIMAD.WIDE UR10, UR8, 0x4, UR10 ;  /* 0x00000004080a08a5 */ /* 0x002fe6000f8e020a */
[----:B------:R-:W1:Y:S03]  /*4bb0*/  @!UP0 LDCU UR8, c[0x0][0xc80] ;  /* 0x00019000ff0887ac */ /* 0x000e660008000800 */
[----:B------:R-:W-:Y:S01]  /*4bc0*/  IMAD.U32 R8, RZ, RZ, UR10 ;  /* 0x0000000aff087e24 */ /* 0x000fe2000f8e00ff */
[----:B------:R-:W-:Y:S05]  /*4bd0*/  MOV R9, UR11 ;  /* 0x0000000b00097c02 */ /* 0x000fea0008000f00 */
[----:B-----5:R2:W5:Y:S02]  /*4be0*/  @P0 LDG.E R53, desc[UR46][R8.64] ;  /* 0x0000002e08350981 */ /* 0x020564000c1e1900 */
[----:B-12---:R-:W-:Y:S07]  /*4bf0*/  @!P0 IMAD.U32 R53, RZ, RZ, UR8 ;  /* 0x00000008ff358e24 */ /* 0x006fee000f8e00ff */
.L_x_90:
[----:B-----5:R-:W-:Y:S01]  /*4c00*/  @!P4 FSETP.EQ.AND P0, PT, R53, RZ, PT ;  /* 0x000000ff3500c20b */ /* 0x020fe20003f02000 */
[----:B------:R-:W-:Y:S01]  /*4c10*/  @!UPT UIADD3 URZ, UPT, UPT, URZ, URZ, URZ ;  /* 0x000000fffffff290 */ /* 0x000fe2000fffe0ff */
[----:B------:R-:W-:Y:S11]  /*4c20*/  @!P4 BRA `(.L_x_91) ;  /* 0x000000000014c947 */ /* 0x000ff60003800000 */
[----:B------:R-:W-:Y:S02]  /*4c30*/  LOP3.LUT P2, RZ, R86, 0xff, RZ, 0xc0, !PT ;  /* 0x000000ff56ff7812 */ /* 0x000fe4000784c0ff */
[----:B------:R-:W-:Y:S04]  /*4c40*/  PLOP3.LUT P0, PT, PT, PT, UP0, 0x80, 0x8 ;  /* 0x000000000008781c */ /* 0x000fe80003f0f008 */
[----:B------:R-:W-:Y:S07]  /*4c50*/  PLOP3.LUT P0, PT, P0, PT, PT, 0x8, 0x80 ;  /* 0x000000000080781c */ /* 0x000fee000070e170 */
[----:B------:R-:W-:Y:S11]  /*4c60*/  @P2 FSETP.EQ.AND P0, PT, R53, RZ, PT ;  /* 0x000000ff3500220b */ /* 0x000ff60003f02000 */
[----:B------:R-:W-:Y:S02]  /*4c70*/  @!UPT UIADD3 URZ, UPT, UPT, URZ, URZ, URZ ;  /* 0x000000fffffff290 */ /* 0x000fe4000fffe0ff */
.L_x_91:
[----:B------:R-:W2:Y:S01]  /*4c80*/  SYNCS.PHASECHK.TRANS64.TRYWAIT P2, [UR6+0xe0], R24 ;  /* 0x0000e018ff0075a7 */ /* 0x000ea20008041106 */
[----:B------:R-:W-:Y:S04]  /*4c90*/  ELECT P4, URZ, PT ;  /* 0x0000000000ff782f */ /* 0x000fe80003880000 */
[----:B------:R-:W-:Y:S11]  /*4ca0*/  PLOP3.LUT P4, PT, P0, P4, PT, 0xf2, 0x2f ;  /* 0x00000000002f781c */ /* 0x000ff60000789e72 */
[----:B------:R-:W-:Y:S02]  /*4cb0*/  @!UPT UIADD3 URZ, UPT, UPT, URZ, URZ, URZ ;  /* 0x000000fffffff290 */ /* 0x000fe4000fffe0ff */
[----:B---3--:R-:W-:Y:S05]  /*4cc0*/  @!P4 IADD3 R8, P0, PT, R28, 0x980, RZ ;  /* 0x000009801c08c810 */ /* 0x008fea0007f1e0ff */
[----:B-1----:R-:W-:Y:S01]  /*4cd0*/  @!P4 IMAD.X R2, RZ, RZ, R29, P0 ;  /* 0x000000ffff02c224 */ /* 0x002fe200000e061d */
[----:B--2---:R-:W-:Y:S07]  /*4ce0*/  @!P2 BRA `(.L_x_92) ;  /* 0x000000a0008ca947 */ /* 0x004fee0003800000 */
.L_x_243:
[----:B------:R-:W-:Y:S01]  /*4cf0*/  @!P4 R2UR UR9, R8 ;  /* 0x000000000809c2ca */ /* 0x000fe200000e0000 */
[----:B------:R-:W-:Y:S01]  /*4d00*/  VOTEU.ALL UP2, P4 ;  /* 0x0000000000ff7886 */ /* 0x000fe20002040000 */
[----:B------:R-:W-:Y:S01]  /*4d10*/  @!P4 R2UR UR8, R2 ;  /* 0x000000000208c2ca */ /* 0x000fe200000e0000 */
[----:B------:R-:W-:Y:S01]  /*4d20*/  VOTEU.ALL UP3, P4 ;  /* 0x0000000000ff7886 */ /* 0x000fe20002060000 */
[----:B------:R-:W-:Y:S01]  /*4d30*/  UMOV UR14, 0x0 ;  /* 0x00000000000e7882 */ /* 0x000fe20000000000 */
[----:B------:R-:W-:Y:S01]  /*4d40*/  UMOV UR15, 0x10000000 ;  /* 0x10000000000f7882 */ /* 0x000fe20000000000 */
[----:B------:R-:W-:Y:S01]  /*4d50*/  @!UP2 UIADD3 UR56, UPT, UPT, UR6, 0x200, URZ ;  /* 0x000002000638a890 */ /* 0x000fe2000fffe0ff */
[----:B-1----:R-:W-:Y:S01]  /*4d60*/  @!P4 IMAD.MOV.U32 R0, RZ, RZ, 0x1000 ;  /* 0x00001000ff00c424 */ /* 0x002fe200078e00ff */
[----:B------:R-:W-:Y:S01]  /*4d70*/  UMOV UR60, UR44 ;  /* 0x0000002c003c7c82 */ /* 0x000fe20008000000 */
[----:B------:R-:W-:Y:S01]  /*4d80*/  @!UP2 UIADD3 UR10, UPT, UPT, UR58, 0x40, URZ ;  /* 0x000000403a0aa890 */ /* 0x000fe2000fffe0ff */
[----:B------:R-:W-:Y:S01]  /*4d90*/  UMOV UR11, UR59 ;  /* 0x0000003b000b7c82 */ /* 0x000fe20008000000 */
[----:B------:R-:W-:Y:S02]  /*4da0*/  UMOV UR12, UR44 ;  /* 0x0000002c000c7c82 */ /* 0x000fe40008000000 */
[----:B------:R-:W-:Y:S01]  /*4db0*/  IMAD.U32 R8, RZ, RZ, UR9 ;  /* 0x00000009ff087e24 */ /* 0x000fe2000f8e00ff */
[----:B------:R-:W-:Y:S01]  /*4dc0*/  UMOV UR9, UR57 ;  /* 0x0000003900097c82 */ /* 0x000fe20008000000 */
[----:B------:R-:W-:Y:S01]  /*4dd0*/  IMAD.U32 R9, RZ, RZ, UR8 ;  /* 0x00000008ff097e24 */ /* 0x000fe2000f8e00ff */
[----:B------:R-:W-:Y:S02]  /*4de0*/  @!UP2 UIADD3 UR8, UPT, UPT, UR6, 0xa00, URZ ;  /* 0x00000a000608a890 */ /* 0x000fe4000fffe0ff */
[----:B------:R-:W-:Y:S01]  /*4df0*/  @!P4 R2UR UR16, R8 ;  /* 0x000000000810c2ca */ /* 0x000fe200000e0000 */
[----:B------:R-:W-:Y:S01]  /*4e00*/  VOTEU.ALL UP2, P4 ;  /* 0x0000000000ff7886 */ /* 0x000fe20002040000 */
[----:B------:R-:W-:Y:S01]  /*4e10*/  @!P4 R2UR UR17, R9 ;  /* 0x000000000911c2ca */ /* 0x000fe200000e0000 */
[----:B------:R-:W-:Y:S01]  /*4e20*/  UPRMT UR21, UR37, 0x654, UR57 ;  /* 0x0000065425157896 */ /* 0x000fe20008000039 */
[----:B------:R-:W-:Y:S05]  /*4e30*/  @!P4 IADD3 R8, P0, PT, R28, 0x980, RZ ;  /* 0x000009801c08c810 */ /* 0x000fea0007f1e0ff */
[----:B------:R-:W-:Y:S06]  /*4e40*/  @!P4 IMAD.X R2, RZ, RZ, R29, P0 ;  /* 0x000000ffff02c224 */ /* 0x000fec00000e061d */
[----:B------:R1:W-:Y:S01]  /*4e50*/  @!UP3 UTMALDG.3D [UR56], [UR16], desc[UR14] ;  /* 0x00000e381000b5b4 */ /* 0x0003e20008011000 */
[----:B------:R1:W-:Y:S01]  /*4e60*/  @!UP2 UTMALDG.3D [UR8], [UR16], desc[UR14] ;  /* 0x00000e081000a5b4 */ /* 0x0003e20008011000 */
[----:B------:R1:W-:Y:S01]  /*4e70*/  @!P4 SYNCS.ARRIVE.TRANS64.RED.A0TR RZ, [UR6+0xc0], R0 ;  /* 0x0000c000ffffc9a7 */ /* 0x0003e20008300406 */
[----:B------:R-:W-:Y:S01]  /*4e80*/  SYNCS.ARRIVE.TRANS64.RED.A1T0 RZ, [UR21], RZ ;  /* 0x000000ffffff79a7 */ /* 0x000fe20008100415 */
[----:B------:R-:W2:Y:S02]  /*4e90*/  SYNCS.PHASECHK.TRANS64.TRYWAIT P2, [UR6+0xe8], R24 ;  /* 0x0000e818ff0075a7 */ /* 0x000ea40008041106 */
[----:B-12---:R-:W-:Y:S05]  /*4ea0*/  @!P2 BRA `(.L_x_93) ;  /* 0x000000a00034a947 */ /* 0x006fea0003800000 */
.L_x_245:
        /* <DEDUP_REMOVED lines=8> */
[----:B------:R-:W-:Y:S01]  /*4f30*/  @!UP2 UIADD3 UR48, UPT, UPT, UR6, 0x1200, URZ ;  /* 0x000012000630a890 */ /* 0x000fe2000fffe0ff */
[----:B------:R-:W-:Y:S01]  /*4f40*/  UMOV UR50, UR58 ;  /* 0x0000003a00327c82 */ /* 0x000fe20008000000 */
[----:B------:R-:W-:Y:S01]  /*4f50*/  UMOV UR52, UR44 ;  /* 0x0000002c00347c82 */ /* 0x000fe20008000000 */
[----:B------:R-:W-:Y:S02]  /*4f60*/  @!UP2 UIADD3 UR10, UPT, UPT, UR58, 0x40, URZ ;  /* 0x000000403a0aa890 */ /* 0x000fe4000fffe0ff */
[----:B------:R-:W-:Y:S01]  /*4f70*/  IMAD.U32 R8, RZ, RZ, UR9 ;  /* 0x00000009ff087e24 */ /* 0x000fe2000f8e00ff */
[----:B------:R-:W-:Y:S01]  /*4f80*/  UMOV UR9, UR49 ;  /* 0x0000003100097c82 */ /* 0x000fe20008000000 */
[----:B------:R-:W-:Y:S01]  /*4f90*/  IMAD.U32 R9, RZ, RZ, UR8 ;  /* 0x00000008ff097e24 */ /* 0x000fe2000f8e00ff */
[----:B------:R-:W-:Y:S02]  /*4fa0*/  @!UP2 UIADD3 UR8, UPT, UPT, UR6, 0x1a00, URZ ;  /* 0x00001a000608a890 */ /* 0x000fe4000fffe0ff */
[----:B------:R-:W-:Y:S01]  /*4fb0*/  @!P4 R2UR UR18, R8 ;  /* 0x000000000812c2ca */ /* 0x000fe200000e0000 */
[----:B------:R-:W-:Y:S01]  /*4fc0*/  VOTEU.ALL UP2, P4 ;  /* 0x0000000000ff7886 */ /* 0x000fe20002040000 */
[----:B------:R-:W-:Y:S01]  /*4fd0*/  @!P4 R2UR UR19, R9 ;  /* 0x000000000913c2ca */ /* 0x000fe200000e0000 */
[----:B------:R-:W-:Y:S01]  /*4fe0*/  UMOV UR12, UR44 ;  /* 0x0000002c000c7c82 */ /* 0x000fe20008000000 */
[----:B------:R-:W-:Y:S01]  /*4ff0*/  UMOV UR11, UR51 ;  /* 0x00000033000b7c82 */ /* 0x000fe20008000000 */
[----:B------:R-:W-:Y:S01]  /*5000*/  UPRMT UR15, UR37, 0x654, UR49 ;  /* 0x00000654250f7896 */ /* 0x000fe20008000031 */
[----:B------:R-:W-:Y:S05]  /*5010*/  @!P4 IADD3 R8, P0, PT, R28, 0x980, RZ ;  /* 0x000009801c08c810 */ /* 0x000fea0007f1e0ff */
[----:B------:R-:W-:Y:S04]  /*5020*/  @!P4 IMAD.X R2, RZ, RZ, R29, P0 ;  /* 0x000000ffff02c224 */ /* 0x000fe800000e061d */
[----:B------:R1:W-:Y:S01]  /*5030*/  @!UP3 UTMALDG.3D [UR48], [UR18], desc[UR16] ;  /* 0x000010301200b5b4 */ /* 0x0003e20008011000 */
[----:B------:R1:W-:Y:S01]  /*5040*/  @!UP2 UTMALDG.3D [UR8], [UR18], desc[UR16] ;  /* 0x000010081200a5b4 */ /* 0x0003e20008011000 */
[----:B------:R1:W-:Y:S01]  /*5050*/  @!P4 SYNCS.ARRIVE.TRANS64.RED.A0TR RZ, [UR6+0xc8], R0 ;  /* 0x0000c800ffffc9a7 */ /* 0x0003e20008300406 */
[----:B------:R-:W-:Y:S01]  /*5060*/  SYNCS.ARRIVE.TRANS64.RED.A1T0 RZ, [UR15], RZ ;  /* 0x000000ffffff79a7 */ /* 0x000fe2000810040f */
[----:B------:R-:W2:Y:S02]  /*5070*/  SYNCS.PHASECHK.TRANS64.TRYWAIT P2, [UR6+0xf0], R24 ;  /* 0x0000f018ff0075a7 */ /* 0x000ea40008041106 */
[----:B-12---:R-:W-:Y:S05]  /*5080*/  @!P2 BRA `(.L_x_94) ;  /* 0x0000009c00d4a947 */ /* 0x006fea0003800000 */
.L_x_247:
[----:B------:R-:W-:Y:S01]  /*5090*/  @!P4 R2UR UR9, R8 ;  /* 0x000000000809c2ca */ /* 0x000fe200000e0000 */
[----:B------:R-:W-:Y:S01]  /*50a0*/  VOTEU.ALL UP2, P4 ;  /* 0x0000000000ff7886 */ /* 0x000fe20002040000 */
[----:B------:R-:W-:Y:S01]  /*50b0*/  @!P4 R2UR UR8, R2 ;  /* 0x000000000208c2ca */ /* 0x000fe200000e0000 */
[----:B------:R-:W-:Y:S01]  /*50c0*/  UIADD3 UR42, UPT, UPT, UR58, 0x10, URZ ;  /* 0x000000103a2a7890 */ /* 0x000fe2000fffe0ff */
[----:B-1----:R-:W-:Y:S01]  /*50d0*/  @!P4 IMAD.MOV.U32 R0, RZ, RZ, 0x1000 ;  /* 0x00001000ff00c424 */ /* 0x002fe200078e00ff */
[----:B------:R-:W-:Y:S01]  /*50e0*/  VOTEU.ALL UP3, P4 ;  /* 0x0000000000ff7886 */ /* 0x000fe20002060000 */
[----:B------:R-:W-:Y:S01]  /*50f0*/  @!UP2 UIADD3 UR40, UPT, UPT, UR6, 0x2200, URZ ;  /* 0x000022000628a890 */ /* 0x000fe2000fffe0ff */
[----:B------:R-:W-:Y:S01]  /*5100*/  UMOV UR16, 0x0 ;  /* 0x0000000000107882 */ /* 0x000fe20000000000 */
[----:B------:R-:W-:Y:S01]  /*5110*/  UMOV UR17, 0x10000000 ;  /* 0x1000000000117882 */ /* 0x000fe20000000000 */
[----:B------:R-:W-:Y:S01]  /*5120*/  UMOV UR43, UR59 ;  /* 0x0000003b002b7c82 */ /* 0x000fe20008000000 */
[----:B------:R-:W-:Y:S03]  /*5130*/  @!UP2 UIADD3 UR10, UPT, UPT, UR58, 0x50, URZ ;  /* 0x000000503a0aa890 */ /* 0x000fe6000fffe0ff */
        /* <DEDUP_REMOVED lines=18> */
.L_x_249:
        /* <DEDUP_REMOVED lines=9> */
[----:B------:R-:W-:Y:S01]  /*52f0*/  SHF.L.U32 R30, RZ, 0x1f, RZ ;  /* 0x0000001fff1e7819 */ /* 0x000fe200000006ff */
[----:B------:R-:W-:Y:S01]  /*5300*/  UMOV UR26, UR42 ;  /* 0x0000002a001a7c82 */ /* 0x000fe20008000000 */
[----:B------:R-:W-:Y:S01]  /*5310*/  UMOV UR28, UR44 ;  /* 0x0000002c001c7c82 */ /* 0x000fe20008000000 */
[----:B------:R-:W-:Y:S01]  /*5320*/  @!UP2 UIADD3 UR10, UPT, UPT, UR58, 0x50, URZ ;  /* 0x000000503a0aa890 */ /* 0x000fe2000fffe0ff */
        /* <DEDUP_REMOVED lines=18> */
.L_x_251:
        /* <DEDUP_REMOVED lines=10> */
[----:B------:R-:W-:Y:S01]  /*54f0*/  UMOV UR19, UR59 ;  /* 0x0000003b00137c82 */ /* 0x000fe20008000000 */
[----:B------:R-:W-:Y:S02]  /*5500*/  UMOV UR20, UR44 ;  /* 0x0000002c00147c82 */ /* 0x000fe40008000000 */
[----:B------:R-:W-:Y:S01]  /*5510*/  IMAD.U32 R8, RZ, RZ, UR9 ;  /* 0x00000009ff087e24 */ /* 0x000fe2000f8e00ff */
[----:B------:R-:W-:Y:S01]  /*5520*/  @!UP2 UIADD3 UR10, UPT, UPT, UR58, 0x60, URZ ;  /* 0x000000603a0aa890 */ /* 0x000fe2000fffe0ff */
[----:B------:R-:W-:Y:S01]  /*5530*/  IMAD.U32 R9, RZ, RZ, UR8 ;  /* 0x00000008ff097e24 */ /* 0x000fe2000f8e00ff */
[----:B------:R-:W-:Y:S02]  /*5540*/  @!UP2 UIADD3 UR8, UPT, UPT, UR6, 0xa00, URZ ;  /* 0x00000a000608a890 */ /* 0x000fe4000fffe0ff */
[----:B------:R-:W-:Y:S01]  /*5550*/  @!P4 R2UR UR26, R8 ;  /* 0x00000000081ac2ca */ /* 0x000fe200000e0000 */
[----:B------:R-:W-:Y:S01]  /*5560*/  VOTEU.ALL UP2, P4 ;  /* 0x0000000000ff7886 */ /* 0x000fe20002040000 */
[----:B------:R-:W-:Y:S01]  /*5570*/  @!P4 R2UR UR27, R9 ;  /* 0x00000000091bc2ca */ /* 0x000fe200000e0000 */
[----:B------:R-:W-:Y:S01]  /*5580*/  UMOV UR9, UR57 ;  /* 0x0000003900097c82 */ /* 0x000fe20008000000 */
[----:B------:R-:W-:Y:S01]  /*5590*/  UMOV UR11, UR59 ;  /* 0x0000003b000b7c82 */ /* 0x000fe20008000000 */
[----:B------:R-:W-:Y:S01]  /*55a0*/  UMOV UR12, UR44 ;  /* 0x0000002c000c7c82 */ /* 0x000fe20008000000 */
        /* <DEDUP_REMOVED lines=8> */
.L_x_253:
        /* <DEDUP_REMOVED lines=21> */
[----:B------:R-:W-:Y:S05]  /*5780*/  @!P4 IADD3 R8, P0, PT, R28, 0x980, RZ ;  /* 0x000009801c08c810 */ /* 0x000fea0007f1e0ff */
[----:B------:R-:W-:Y:S05]  /*5790*/  @!P4 IMAD.X R2, RZ, RZ, R29, P0 ;  /* 0x000000ffff02c224 */ /* 0x000fea00000e061d */
[----:B------:R1:W-:Y:S01]  /*57a0*/  @!UP3 UTMALDG.3D [UR16], [UR26], desc[UR22] ;  /* 0x000016101a00b5b4 */ /* 0x0003e20008011000 */
[----:B------:R1:W-:Y:S01]  /*57b0*/  @!UP2 UTMALDG.3D [UR8], [UR26], desc[UR22] ;  /* 0x000016081a00a5b4 */ /* 0x0003e20008011000 */
[----:B------:R1:W-:Y:S01]  /*57c0*/  @!P4 SYNCS.ARRIVE.TRANS64.RED.A0TR RZ, [UR6+0xc8], R0 ;  /* 0x0000c800ffffc9a7 */ /* 0x0003e20008300406 */
[----:B------:R-:W-:Y:S01]  /*57d0*/  SYNCS.ARRIVE.TRANS64.RED.A1T0 RZ, [UR15], RZ ;  /* 0x000000ffffff79a7 */ /* 0x000fe2000810040f */
[----:B------:R-:W2:Y:S02]  /*57e0*/  SYNCS.PHASECHK.TRANS64.TRYWAIT P2, [UR6+0xf0], R30 ;  /* 0x0000f01eff0075a7 */ /* 0x000ea40008041106 */
[----:B-12---:R-:W-:Y:S05]  /*57f0*/  @!P2 BRA `(.L_x_98) ;  /* 0x000000980058a947 */ /* 0x006fea0003800000 */
.L_x_255:
[----:B------:R-:W2:Y:S01]  /*5800*/  LDC.64 R12, c[0x0][0xf18] ;  /* 0x0003c600ff0c7b82 */ /* 0x000ea20000000a00 */
[----:B------:R-:W-:Y:S01]  /*5810*/  @!P4 R2UR UR8, R2 ;  /* 0x000000000208c2ca */ /* 0x000fe200000e0000 */
[----:B------:R-:W-:Y:S01]  /*5820*/  VOTEU.ALL UP2, P4 ;  /* 0x0000000000ff7886 */ /* 0x000fe20002040000 */
[----:B------:R-:W-:Y:S01]  /*5830*/  @!P4 R2UR UR9, R8 ;  /* 0x000000000809c2ca */ /* 0x000fe200000e0000 */
[----:B------:R-:W-:Y:S01]  /*5840*/  UIADD3 UR34, UPT, UPT, UR58, 0x30, URZ ;  /* 0x000000303a227890 */ /* 0x000fe2000fffe0ff */
[----:B-1----:R-:W-:Y:S03]  /*5850*/  @!P4 IMAD.MOV.U32 R0, RZ, RZ, 0x1000 ;  /* 0x00001000ff00c424 */ /* 0x002fe600078e00ff */
[----:B------:R-:W1:Y:S01]  /*5860*/  @!P1 LDC R2, c[0x0][0xf0c] ;  /* 0x0003c300ff029b82 */ /* 0x000e620000000800 */
[----:B------:R-:W-:Y:S01]  /*5870*/  @!UP2 UIADD3 UR32, UPT, UPT, UR6, 0x2200, URZ ;  /* 0x000022000620a890 */ /* 0x000fe2000fffe0ff */
[----:B------:R-:W-:Y:S01]  /*5880*/  @P3 SHF.R.U32.HI R25, RZ, 0x10, R17 ;  /* 0x00000010ff193819 */ /* 0x000fe20000011611 */
[----:B------:R-:W-:Y:S01]  /*5890*/  VOTEU.ALL UP3, P4 ;  /* 0x0000000000ff7886 */ /* 0x000fe20002060000 */
[----:B------:R-:W-:Y:S01]  /*58a0*/  UMOV UR16, 0x0 ;  /* 0x0000000000107882 */ /* 0x000fe20000000000 */
[----:B------:R-:W-:Y:S01]  /*58b0*/  UMOV UR17, 0x10000000 ;  /* 0x1000000000117882 */ /* 0x000fe20000000000 */
[----:B------:R-:W-:Y:S01]  /*58c0*/  UMOV UR33, UR41 ;  /* 0x0000002900217c82 */ /* 0x000fe20008000000 */
[----:B------:R-:W-:Y:S01]  /*58d0*/  UMOV UR35, UR59 ;  /* 0x0000003b00237c82 */ /* 0x000fe20008000000 */
[----:B------:R-:W-:Y:S01]  /*58e0*/  IMAD.U32 R9, RZ, RZ, UR8 ;  /* 0x00000008ff097e24 */ /* 0x000fe2000f8e00ff */
[----:B------:R-:W-:Y:S01]  /*58f0*/  UMOV UR36, UR44 ;  /* 0x0000002c00247c82 */ /* 0x000fe20008000000 */
[----:B------:R-:W-:Y:S01]  /*5900*/  IMAD.U32 R8, RZ, RZ, UR9 ;  /* 0x00000009ff087e24 */ /* 0x000fe2000f8e00ff */
[----:B------:R-:W-:Y:S01]  /*5910*/  @!UP2 UIADD3 UR10, UPT, UPT, UR58, 0x70, URZ ;  /* 0x000000703a0aa890 */ /* 0x000fe2000fffe0ff */
[----:B------:R-:W-:Y:S01]  /*5920*/  VIADD R27, R27, 0x1 ;  /* 0x000000011b1b7836 */ /* 0x000fe20000000000 */
[----:B------:R-:W-:Y:S01]  /*5930*/  @!P4 R2UR UR19, R9 ;  /* 0x000000000913c2ca */ /* 0x000fe200000e0000 */
[----:B------:R-:W-:Y:S01]  /*5940*/  @!UP2 UIADD3 UR8, UPT, UPT, UR6, 0x2a00, URZ ;  /* 0x00002a000608a890 */ /* 0x000fe2000fffe0ff */
[----:B------:R-:W-:Y:S01]  /*5950*/  @!P4 R2UR UR18, R8 ;  /* 0x000000000812c2ca */ /* 0x000fe200000e0000 */
[----:B------:R-:W-:Y:S01]  /*5960*/  VOTEU.ALL UP2, P4 ;  /* 0x0000000000ff7886 */ /* 0x000fe20002040000 */
[----:B------:R-:W3:Y:S01]  /*5970*/  LDC.64 R8, c[0x0][0xf10] ;  /* 0x0003c400ff087b82 */ /* 0x000ee20000000a00 */
[----:B------:R-:W-:Y:S01]  /*5980*/  UMOV UR9, UR41 ;  /* 0x0000002900097c82 */ /* 0x000fe20008000000 */
[----:B------:R-:W-:Y:S01]  /*5990*/  UMOV UR11, UR59 ;  /* 0x0000003b000b7c82 */ /* 0x000fe20008000000 */
[----:B------:R-:W-:Y:S08]  /*59a0*/  UMOV UR12, UR44 ;  /* 0x0000002c000c7c82 */ /* 0x000ff00008000000 */
[----:B------:R1:W-:Y:S01]  /*59b0*/  @!UP3 UTMALDG.3D [UR32], [UR18], desc[UR16] ;  /* 0x000010201200b5b4 */ /* 0x0003e20008011000 */
[----:B------:R1:W-:Y:S01]  /*59c0*/  @!UP2 UTMALDG.3D [UR8], [UR18], desc[UR16] ;  /* 0x000010081200a5b4 */ /* 0x0003e20008011000 */
[----:B------:R5:W-:Y:S01]  /*59d0*/  @!P4 SYNCS.ARRIVE.TRANS64.RED.A0TR RZ, [UR6+0xd0], R0 ;  /* 0x0000d000ffffc9a7 */ /* 0x000be20008300406 */
[C---:B---3--:R-:W-:Y:S01]  /*59e0*/  @!P1 IMAD.HI.U32 R8, R11.reuse, R8, RZ ;  /* 0x000000080b089227 */ /* 0x048fe200078e00ff */
[----:B--2---:R-:W-:Y:S02]  /*59f0*/  @!P1 ISETP.NE.AND P0, PT, R12, 0x1, PT ;  /* 0x000000010c00980c */ /* 0x004fe40003f05270 */
[----:B-1----:R-:W-:Y:S01]  /*5a00*/  @!P1 ISETP.NE.AND P2, PT, R2, 0x1, PT ;  /* 0x000000010200980c */ /* 0x002fe20003f45270 */
[C---:B------:R-:W-:Y:S01]  /*5a10*/  @!P1 IMAD.HI.U32 R13, R10.reuse, R13, RZ ;  /* 0x0000000d0a0d9227 */ /* 0x040fe200078e00ff */
[----:B------:R-:W-:Y:S04]  /*5a20*/  @!P1 SHF.R.U32.HI R8, RZ, R9, R8 ;  /* 0x00000009ff089219 */ /* 0x000fe80000011608 */
[----:B------:R-:W-:Y:S01]  /*5a30*/  @!P1 SEL R8, R11, R8, !P2 ;  /* 0x000000080b089207 */ /* 0x000fe20005000000 */
[----:B------:R-:W-:Y:S01]  /*5a40*/  SYNCS.ARRIVE.TRANS64.RED.A1T0 RZ, [UR14], RZ ;  /* 0x000000ffffff79a7 */ /* 0x000fe2000810040e */
[----:B------:R-:W1:Y:S01]  /*5a50*/  SYNCS.PHASECHK.TRANS64.TRYWAIT P5, [UR6+0xf8], R30 ;  /* 0x0000f81eff0075a7 */ /* 0x000e6200080a1106 */
[----:B-----5:R-:W2:Y:S02]  /*5a60*/  @!P1 LDC R0, c[0x0][0xf20] ;  /* 0x0003c800ff009b82 */ /* 0x020ea40000000800 */
[----:B--2---:R-:W-:Y:S04]  /*5a70*/  @!P1 SHF.R.U32.HI R0, RZ, R0, R13 ;  /* 0x00000000ff009219 */ /* 0x004fe8000001160d */
[----:B------:R-:W-:Y:S05]  /*5a80*/  @!P1 SEL R9, R10, R0, !P0 ;  /* 0x000000000a099207 */ /* 0x000fea0004000000 */
[----:B------:R-:W-:Y:S02]  /*5a90*/  @!P1 IMAD.IADD R0, R9, 0x1, -R8 ;  /* 0x0000000109009824 */ /* 0x000fe400078e0a08 */
[----:B------:R-:W-:Y:S02]  /*5aa0*/  @!P1 IMAD.IADD R8, R8, 0x1, -R9 ;  /* 0x0000000108089824 */ /* 0x000fe400078e0a09 */
[----:B------:R-:W-:Y:S02]  /*5ab0*/  @!P1 IMAD R11, R0, R2, R11 ;  /* 0x00000002000b9224 */ /* 0x000fe400078e020b */
[----:B------:R-:W-:Y:S01]  /*5ac0*/  @!P1 IMAD R10, R8, R12, R10 ;  /* 0x0000000c080a9224 */ /* 0x000fe200078e020a */
[----:B-1----:R-:W-:Y:S06]  /*5ad0*/  @!P5 BRA `(.L_x_99) ;  /* 0x0000009400b8d947 */ /* 0x002fec0003800000 */
.L_x_257:
[----:B------:R-:W-:Y:S01]  /*5ae0*/  @!P4 IADD3 R2, P0, PT, R28, 0x980, RZ ;  /* 0x000009801c02c810 */ /* 0x000fe20007f1e0ff */
[----:B------:R-:W-:Y:S01]  /*5af0*/  VOTEU.ALL UP2, P4 ;  /* 0x0000000000ff7886 */ /* 0x000fe20002040000 */
[----:B------:R-:W-:Y:S01]  /*5b00*/  VOTEU.ALL UP3, P4 ;  /* 0x0000000000ff7886 */ /* 0x000fe20002060000 */
[----:B------:R-:W-:Y:S01]  /*5b10*/  UMOV UR33, UR25 ;  /* 0x0000001900217c82 */ /* 0x000fe20008000000 */
[----:B------:R-:W-:Y:S01]  /*5b20*/  @!P4 R2UR UR9, R2 ;  /* 0x000000000209c2ca */ /* 0x000fe200000e0000 */
[----:B-1----:R-:W-:Y:S01]  /*5b30*/  @!P4 IMAD.X R0, RZ, RZ, R29, P0 ;  /* 0x000000ffff00c224 */ /* 0x002fe200000e061d */
[----:B------:R-:W-:Y:S01]  /*5b40*/  @!UP2 UIADD3 UR35, UPT, UPT, UR59, 0x40, URZ ;  /* 0x000000403b23a890 */ /* 0x000fe2000fffe0ff */
[----:B------:R-:W-:Y:S01]  /*5b50*/  VIADD R2, R10, UR38 ;  /* 0x000000260a027c36 */ /* 0x000fe20008000000 */
[----:B------:R-:W-:Y:S01]  /*5b60*/  @!UP2 UIADD3 UR32, UPT, UPT, UR6, 0x3200, URZ ;  /* 0x000032000620a890 */ /* 0x000fe2000fffe0ff */
[----:B------:R-:W-:Y:S01]  /*5b70*/  ISETP.NE.AND P0, PT, R27, 0x2, PT ;  /* 0x000000021b00780c */ /* 0x000fe20003f05270 */
[----:B------:R-:W-:Y:S01]  /*5b80*/  UMOV UR36, UR44 ;  /* 0x0000002c00247c82 */ /* 0x000fe20008000000 */
[----:B------:R-:W-:Y:S01]  /*5b90*/  @!P4 R2UR UR8, R0 ;  /* 0x000000000008c2ca */ /* 0x000fe200000e0000 */
[----:B------:R-:W-:Y:S01]  /*5ba0*/  @!UP2 UIADD3 UR18, UPT, UPT, UR58, 0x70, URZ ;  /* 0x000000703a12a890 */ /* 0x000fe2000fffe0ff */
[----:B------:R-:W-:Y:S01]  /*5bb0*/  VIADD R0, R11, UR39 ;  /* 0x000000270b007c36 */ /* 0x000fe20008000000 */
[----:B------:R-:W-:Y:S01]  /*5bc0*/  @!UP2 UIADD3 UR16, UPT, UPT, UR6, 0x3a00, URZ ;  /* 0x00003a000610a890 */ /* 0x000fe2000fffe0ff */
[----:B------:R-:W-:Y:S01]  /*5bd0*/  R2UR UR11, R2 ;  /* 0x00000000020b72ca */ /* 0x000fe200000e0000 */
[----:B------:R-:W-:Y:S01]  /*5be0*/  VOTEU.ALL UP2, P4 ;  /* 0x0000000000ff7886 */ /* 0x000fe20002040000 */
[----:B------:R-:W-:Y:S01]  /*5bf0*/  IMAD.U32 R8, RZ, RZ, UR9 ;  /* 0x00000009ff087e24 */ /* 0x000fe2000f8e00ff */
[----:B------:R-:W-:Y:S01]  /*5c00*/  UMOV UR9, 0x10000000 ;  /* 0x1000000000097882 */ /* 0x000fe20000000000 */
[----:B------:R-:W-:Y:S01]  /*5c10*/  UMOV UR17, UR25 ;  /* 0x0000001900117c82 */ /* 0x000fe20008000000 */
[----:B------:R-:W-:Y:S01]  /*5c20*/  UMOV UR20, UR44 ;  /* 0x0000002c00147c82 */ /* 0x000fe20008000000 */
[----:B------:R-:W-:Y:S01]  /*5c30*/  UMOV UR19, UR35 ;  /* 0x0000002300137c82 */ /* 0x000fe20008000000 */
[----:B------:R-:W-:Y:S02]  /*5c40*/  @!P4 R2UR UR14, R8 ;  /* 0x00000000080ec2ca */ /* 0x000fe400000e0000 */
[----:B------:R-:W-:Y:S01]  /*5c50*/  IMAD.U32 R9, RZ, RZ, UR8 ;  /* 0x00000008ff097e24 */ /* 0x000fe2000f8e00ff */
[----:B------:R-:W-:Y:S01]  /*5c60*/  UMOV UR8, 0x0 ;  /* 0x0000000000087882 */ /* 0x000fe20000000000 */
[----:B------:R-:W-:Y:S02]  /*5c70*/  R2UR UR27, R0 ;  /* 0x00000000001b72ca */ /* 0x000fe400000e0000 */
[----:B------:R-:W-:Y:S02]  /*5c80*/  @P3 R2UR UR44, R25 ;  /* 0x00000000192c32ca */ /* 0x000fe400000e0000 */
[----:B------:R-:W-:Y:S02]  /*5c90*/  @!P4 R2UR UR15, R9 ;  /* 0x00000000090fc2ca */ /* 0x000fe400000e0000 */
[----:B------:R-:W-:Y:S02]  /*5ca0*/  SEL R0, RZ, 0x1, P0 ;  /* 0x00000001ff007807 */ /* 0x000fe40000000000 */
[----:B------:R-:W-:Y:S02]  /*5cb0*/  SEL R27, R27, RZ, P0 ;  /* 0x000000ff1b1b7207 */ /* 0x000fe40000000000 */
[----:B------:R-:W-:Y:S07]  /*5cc0*/  LOP3.LUT R26, R26, R0, RZ, 0x3c, !PT ;  /* 0x000000001a1a7212 */ /* 0x000fee00078e3cff */
[----:B------:R2:W-:Y:S01]  /*5cd0*/  @!UP3 UTMALDG.3D [UR32], [UR14], desc[UR8] ;  /* 0x000008200e00b5b4 */ /* 0x0005e20008011000 */
[----:B------:R2:W-:Y:S01]  /*5ce0*/  @!UP2 UTMALDG.3D [UR16], [UR14], desc[UR8] ;  /* 0x000008100e00a5b4 */ /* 0x0005e20008011000 */
[----:B------:R2:W-:Y:S01]  /*5cf0*/  @!P4 SYNCS.ARRIVE.TRANS64.RED.A0TR RZ, [UR6+0xd8], R23 ;  /* 0x0000d817ffffc9a7 */ /* 0x0005e20008300406 */
[----:B------:R-:W-:Y:S01]  /*5d00*/  UPLOP3.LUT UP2, UPT, UPT, UPT, UPT, 0x80, 0x8 ;  /* 0x000000000008789c */ /* 0x000fe20003f4f070 */
[----:B------:R-:W-:Y:S01]  /*5d10*/  SYNCS.ARRIVE.TRANS64.RED.A1T0 RZ, [UR13], RZ ;  /* 0x000000ffffff79a7 */ /* 0x000fe2000810040d */
[----:B------:R-:W-:Y:S09]  /*5d20*/  @P3 BRA `(.L_x_100) ;  /* 0xffffffe800583947 */ /* 0x000ff2000383ffff */
[----:B------:R-:W1:Y:S02]  /*5d30*/  SYNCS.PHASECHK.TRANS64.TRYWAIT P0, [UR6+0xe0], R24 ;  /* 0x0000e018ff0075a7 */ /* 0x000e640008001106 */
[----:B-1----:R-:W-:Y:S05]  /*5d40*/  @!P0 BRA `(.L_x_101) ;  /* 0x0000009400348947 */ /* 0x002fea0003800000 */
.L_x_259:
[----:B------:R-:W3:Y:S02]  /*5d50*/  SYNCS.PHASECHK.TRANS64.TRYWAIT P0, [UR6+0xe8], R24 ;  /* 0x0000e818ff0075a7 */ /* 0x000ee40008001106 */
[----:B---3--:R-:W-:Y:S05]  /*5d60*/  @!P0 BRA `(.L_x_102) ;  /* 0x0000009400448947 */ /* 0x008fea0003800000 */
.L_x_261:
[----:B------:R-:W3:Y:S01]  /*5d70*/  SYNCS.PHASECHK.TRANS64.TRYWAIT P0, [UR6+0xf0], R24 ;  /* 0x0000f018ff0075a7 */ /* 0x000ee20008001106 */
[----:B-1----:R-:W-:Y:S01]  /*5d80*/  HFMA2 R0, -RZ, RZ, 0, 5.9604644775390625e-08 ;  /* 0x00000001ff007431 */ /* 0x002fe200000001ff */
[----:B---3--:R-:W-:Y:S06]  /*5d90*/  @!P0 BRA `(.L_x_103) ;  /* 0x0000009400508947 */ /* 0x008fec0003800000 */
.L_x_263:
[----:B-1----:R-:W-:Y:S02]  /*5da0*/  MOV R2, UR6 ;  /* 0x0000000600027c02 */ /* 0x002fe40008000f00 */
[----:B------:R-:W-:-:S07]  /*5db0*/  SHF.L.U32 R0, R0, 0x1f, RZ ;  /* 0x0000001f00007819 */ /* 0x000fce00000006ff */
.L_x_104:
[----:B-1----:R1:W3:Y:S02]  /*5dc0*/  SYNCS.PHASECHK.TRANS64.TRYWAIT P0, [R2+URZ+0xf8], R0 ;  /* 0x0000f800020075a7 */ /* 0x0022e400080011ff */
[----:B---3--:R-:W-:Y:S05]  /*5dd0*/  @!P0 NANOSLEEP.SYNCS 0x989680 ;  /* 0x009896800000895d */ /* 0x008fea0003900000 */
[----:B------:R-:W3:Y:S02]  /*5de0*/  @!P0 SYNCS.PHASECHK.TRANS64 P0, [R2+URZ+0xf8], R0 ;  /* 0x0000f800020085a7 */ /* 0x000ee400080010ff */
[----:B--23--:R-:W-:Y:S05]  /*5df0*/  @P0 EXIT ;  /* 0x000000000000094d */ /* 0x00cfea0003800000 */
[----:B------:R-:W-:Y:S05]  /*5e00*/  BRA `(.L_x_104) ;  /* 0xfffffffc00ec7947 */ /* 0x000fea000383ffff */
.L_x_85:
[----:B------:R-:W-:-:S06]  /*5e10*/  UISETP.GE.AND UP1, UPT, UR12, 0x4, UPT ;  /* 0x000000040c00788c */ /* 0x000fcc000bf26270 */
[----:B------:R-:W-:-:S13]  /*5e20*/  PLOP3.LUT P0, PT, PT, PT, UP1, 0x80, 0x8 ;  /* 0x000000000008781c */ /* 0x000fda0003f0f018 */
[----:B-1----:R-:W-:Y:S05]  /*5e30*/  @!P0 EXIT ;  /* 0x000000000000894d */ /* 0x002fea0003800000 */
[----:B------:R-:W-:Y:S01]  /*5e40*/  BAR.SYNC.DEFER_BLOCKING 0x6, 0xa0 ;  /* 0x0182800000007b1d */ /* 0x000fe20000010000 */
[----:B------:R-:W-:Y:S01]  /*5e50*/  IMAD.SHL.U32 R97, R3, 0x10, RZ ;  /* 0x0000001003617824 */ /* 0x000fe200078e00ff */
[----:B------:R-:W-:Y:S01]  /*5e60*/  LOP3.LUT R98, R99, 0x3, RZ, 0xc0, !PT ;  /* 0x0000000363627812 */ /* 0x000fe200078ec0ff */
[C---:B------:R-:W-:Y:S01]  /*5e70*/  IMAD.SHL.U32 R96, R3.reuse, 0x2, RZ ;  /* 0x0000000203607824 */ /* 0x040fe200078e00ff */
[----:B------:R-:W-:Y:S01]  /*5e80*/  CS2R R92, SRZ ;  /* 0x00000000005c7805 */ /* 0x000fe2000001ff00 */
[----:B------:R-:W-:Y:S01]  /*5e90*/  IMAD.U32 R3, R3, 0x10000, RZ ;  /* 0x0001000003037824 */ /* 0x000fe200078e00ff */
[----:B------:R-:W-:Y:S02]  /*5ea0*/  UMOV UR45, 0x400 ;  /* 0x00000400002d7882 */ /* 0x000fe40000000000 */
[----:B------:R-:W1:Y:S01]  /*5eb0*/  LDC R90, c[0x0][0x370] ;  /* 0x0000dc00ff5a7b82 */ /* 0x000e620000000800 */
[----:B------:R-:W-:Y:S01]  /*5ec0*/  ULEA UR45, UR37, UR45, 0x18 ;  /* 0x0000002d252d7291 */ /* 0x000fe2000f8ec0ff */
[C---:B------:R-:W-:Y:S01]  /*5ed0*/  LOP3.LUT R0, R97.reuse, 0x40, RZ, 0xc0, !PT ;  /* 0x0000004061007812 */ /* 0x040fe200078ec0ff */
[----:B------:R-:W-:Y:S01]  /*5ee0*/  IMAD.MOV.U32 R94, RZ, RZ, RZ ;  /* 0x000000ffff5e7224 */ /* 0x000fe200078e00ff */
[----:B------:R-:W-:Y:S01]  /*5ef0*/  LOP3.LUT R2, R97, 0x1b0, RZ, 0xc0, !PT ;  /* 0x000001b061027812 */ /* 0x000fe200078ec0ff */
[----:B------:R-:W-:Y:S01]  /*5f00*/  UIADD3 UR4, UPT, UPT, UR45, 0x200, URZ ;  /* 0x000002002d047890 */ /* 0x000fe2000fffe0ff */
[----:B------:R-:W-:Y:S01]  /*5f10*/  LOP3.LUT R96, R0, 0x8, R96, 0xf8, !PT ;  /* 0x0000000800607812 */ /* 0x000fe200078ef860 */
[----:B------:R-:W-:Y:S01]  /*5f20*/  IMAD.SHL.U32 R0, R99, 0x200, RZ ;  /* 0x0000020063007824 */ /* 0x000fe200078e00ff */
[----:B------:R-:W2:Y:S01]  /*5f30*/  LDC R49, c[0x0][0xf0c] ;  /* 0x0003c300ff317b82 */ /* 0x000ea20000000800 */
[----:B------:R-:W-:Y:S01]  /*5f40*/  LOP3.LUT R3, R3, 0x200000, RZ, 0xc0, !PT ;  /* 0x0020000003037812 */ /* 0x000fe200078ec0ff */
[----:B------:R-:W-:Y:S01]  /*5f50*/  IMAD.MOV.U32 R102, RZ, RZ, RZ ;  /* 0x000000ffff667224 */ /* 0x000fe200078e00ff */
[----:B------:R-:W-:Y:S01]  /*5f60*/  LOP3.LUT P0, RZ, R97, 0x40, RZ, 0xc0, !PT ;  /* 0x0000004061ff7812 */ /* 0x000fe2000780c0ff */
[----:B------:R-:W-:Y:S01]  /*5f70*/  IMAD.U32 R88, RZ, RZ, UR4 ;  /* 0x00000004ff587e24 */ /* 0x000fe2000f8e00ff */
[----:B------:R-:W-:Y:S01]  /*5f80*/  LOP3.LUT R0, R2, 0x200, R0, 0xf8, !PT ;  /* 0x0000020002007812 */ /* 0x000fe200078ef800 */
[----:B------:R-:W3:Y:S02]  /*5f90*/  LDCU.64 UR58, c[0x0][0x348] ;  /* 0x00006900ff3a77ac */ /* 0x000ee40008000a00 */
[----:B------:R-:W4:Y:S01]  /*5fa0*/  LDC R87, c[0x0][0xf20] ;  /* 0x0003c800ff577b82 */ /* 0x000f220000000800 */
[----:B------:R-:W3:Y:S01]  /*5fb0*/  LDS R95, [UR45+0x1a0] ;  /* 0x0001a02dff5f7984 */ /* 0x000ee20008000800 */
[----:B------:R-:W-:Y:S01]  /*5fc0*/  LOP3.LUT R96, R0, R96, RZ, 0xfc, !PT ;  /* 0x0000006000607212 */ /* 0x000fe200078efcff */
[----:B------:R-:W1:Y:S01]  /*5fd0*/  LDCU.64 UR48, c[0x0][0xc88] ;  /* 0x00019100ff3077ac */ /* 0x000e620008000a00 */
[----:B------:R-:W-:Y:S01]  /*5fe0*/  P2R R0, PR, RZ, 0x1 ;  /* 0x00000001ff007803 */ /* 0x000fe20000000000 */
[----:B------:R-:W1:Y:S03]  /*5ff0*/  LDCU.64 UR50, c[0x0][0xc90] ;  /* 0x00019200ff3277ac */ /* 0x000e660008000a00 */
[----:B------:R-:W1:Y:S01]  /*6000*/  LDC R48, c[0x0][0xf30] ;  /* 0x0003cc00ff307b82 */ /* 0x000e620000000800 */
[----:B------:R-:W-:Y:S01]  /*6010*/  UMOV UR56, URZ ;  /* 0x000000ff00387c82 */ /* 0x000fe20008000000 */
[----:B------:R-:W-:-:S06]  /*6020*/  UMOV UR57, URZ ;  /* 0x000000ff00397c82 */ /* 0x000fcc0008000000 */
[----:B------:R-:W1:Y:S08]  /*6030*/  LDC.64 R84, c[0x0][0xf10] ;  /* 0x0003c400ff547b82 */ /* 0x000e700000000a00 */
[----:B------:R-:W1:Y:S08]  /*6040*/  LDC.64 R46, c[0x0][0xf18] ;  /* 0x0003c600ff2e7b82 */ /* 0x000e700000000a00 */
[----:B------:R-:W1:Y:S08]  /*6050*/  LDC.64 R44, c[0x0][0xf28] ;  /* 0x0003ca00ff2c7b82 */ /* 0x000e700000000a00 */
[----:B------:R-:W1:Y:S01]  /*6060*/  LDC.64 R82, c[0x0][0xcb0] ;  /* 0x00032c00ff527b82 */ /* 0x000e620000000a00 */
[----:B---3--:R-:W-:-:S07]  /*6070*/  IMAD.IADD R95, R95, 0x1, R3 ;  /* 0x000000015f5f7824 */ /* 0x008fce00078e0203 */
[----:B------:R-:W3:Y:S08]  /*6080*/  LDC.64 R80, c[0x0][0xca8] ;  /* 0x00032a00ff507b82 */ /* 0x000ef00000000a00 */
[----:B--2-4-:R-:W1:Y:S02]  /*6090*/  LDC R89, c[0x0][0x374] ;  /* 0x0000dd00ff597b82 */ /* 0x014e640000000800 */
.L_x_196:
[----:B------:R-:W-:Y:S02]  /*60a0*/  LEA R0, R102, UR45, 0x3 ;  /* 0x0000002d66007c11 */ /* 0x000fe4000f8e18ff */
[----:B------:R-:W-:Y:S02]  /*60b0*/  SHF.L.U32 R2, R92, 0x1f, RZ ;  /* 0x0000001f5c027819 */ /* 0x000fe400000006ff */
[----:B------:R-:W-:Y:S02]  /*60c0*/  LEA R16, R102, UR45, 0x4 ;  /* 0x0000002d66107c11 */ /* 0x000fe4000f8e20ff */
[----:B------:R-:W2:Y:S02]  /*60d0*/  SYNCS.PHASECHK.TRANS64.TRYWAIT P0, [R0+URZ+0x110], R2 ;  /* 0x00011002000075a7 */ /* 0x000ea400080011ff */
[----:B-12---:R-:W-:Y:S05]  /*60e0*/  @!P0 BRA `(.L_x_105) ;  /* 0x0000009000948947 */ /* 0x006fea0003800000 */
.L_x_264:
[----:B------:R-:W4:Y:S01]  /*60f0*/  LDC.64 R10, c[0x0][0xf10] ;  /* 0x0003c400ff0a7b82 */ /* 0x000f220000000a00 */
[----:B------:R-:W3:Y:S01]  /*6100*/  LDS.128 R16, [R16+0x180] ;  /* 0x0001800010107984 */ /* 0x000ee20000000c00 */
[----:B-1----:R-:W-:Y:S01]  /*6110*/  ISETP.NE.AND P1, PT, R48, 0x1, PT ;  /* 0x000000013000780c */ /* 0x002fe20003f25270 */
[----:B--2---:R-:W-:Y:S01]  /*6120*/  VIADD R0, R0, 0x120 ;  /* 0x0000012000007836 */ /* 0x004fe20000000000 */
[----:B------:R-:W-:Y:S04]  /*6130*/  ISETP.GE.AND P0, PT, R43, 0x1, PT ;  /* 0x000000012b00780c */ /* 0x000fe80003f06270 */
[----:B------:R-:W1:Y:S01]  /*6140*/  LDC.64 R8, c[0x0][0xf18] ;  /* 0x0003c600ff087b82 */ /* 0x000e620000000a00 */
[----:B------:R-:W-:Y:S01]  /*6150*/  PRMT R0, RZ, 0x654, R0 ;  /* 0x00000654ff007816 */ /* 0x000fe20000000000 */
[----:B------:R-:W-:Y:S01]  /*6160*/  @!PT LDS RZ, [RZ] ;  /* 0x00000000fffff984 */ /* 0x000fe20000000800 */
[----:B------:R-:W-:Y:S01]  /*6170*/  @!PT LDS RZ, [RZ] ;  /* 0x00000000fffff984 */ /* 0x000fe20000000800 */
[----:B------:R-:W-:Y:S01]  /*6180*/  @!PT LDS RZ, [RZ] ;  /* 0x00000000fffff984 */ /* 0x000fe20000000800 */
[----:B------:R-:W-:Y:S01]  /*6190*/  @!PT LDS RZ, [RZ] ;  /* 0x00000000fffff984 */ /* 0x000fe20000000800 */
[----:B------:R2:W-:Y:S06]  /*61a0*/  MEMBAR.ALL.CTA ;  /* 0x0000000000007992 */ /* 0x0005ec0000008000 */
[----:B--2---:R-:W2:Y:S01]  /*61b0*/  FENCE.VIEW.ASYNC.S ;  /* 0x00000000000073c6 */ /* 0x004ea20000000000 */
[----:B------:R-:W1:Y:S08]  /*61c0*/  @!P1 LDC R12, c[0x0][0xf20] ;  /* 0x0003c800ff0c9b82 */ /* 0x000e700000000800 */
[----:B------:R-:W1:Y:S01]  /*61d0*/  @!P1 LDC R7, c[0x0][0xf0c] ;  /* 0x0003c300ff079b82 */ /* 0x000e620000000800 */
[----:B--2---:R2:W-:Y:S01]  /*61e0*/  SYNCS.ARRIVE.TRANS64.RED.A1T0 RZ, [R0+URZ], RZ ;  /* 0x000000ff00ff79a7 */ /* 0x0045e200081004ff */
[----:B---3--:R-:W-:Y:S04]  /*61f0*/  LOP3.LUT P4, RZ, R18, 0x1, RZ, 0xc0, !PT ;  /* 0x0000000112ff7812 */ /* 0x008fe8000788c0ff */
[----:B------:R-:W-:Y:S09]  /*6200*/  P2R R100, PR, RZ, 0x10 ;  /* 0x00000010ff647803 */ /* 0x000ff20000000000 */
[----:B------:R-:W-:Y:S02]  /*6210*/  @P4 MOV R51, R16 ;  /* 0x0000001000334202 */ /* 0x000fe40000000f00 */
[----:B------:R-:W-:Y:S01]  /*6220*/  @P4 LOP3.LUT R50, R17, 0xffff, RZ, 0xc0, !PT ;  /* 0x0000ffff11324812 */ /* 0x000fe200078ec0ff */
[----:B--2-4-:R-:W-:Y:S06]  /*6230*/  @!P0 BRA `(.L_x_106) ;  /* 0x0000000000a48947 */ /* 0x014fec0003800000 */
[----:B------:R-:W-:Y:S01]  /*6240*/  IMAD.HI.U32 R0, R89, R47, RZ ;  /* 0x0000002f59007227 */ /* 0x000fe200078e00ff */
[----:B------:R-:W-:Y:S02]  /*6250*/  ISETP.NE.AND P0, PT, R46, 0x1, PT ;  /* 0x000000012e00780c */ /* 0x000fe40003f05270 */
[----:B------:R-:W-:Y:S01]  /*6260*/  ISETP.NE.AND P2, PT, R43, 0x1, PT ;  /* 0x000000012b00780c */ /* 0x000fe20003f45270 */
[----:B------:R-:W-:Y:S01]  /*6270*/  IMAD.HI.U32 R4, R90, R84, RZ ;  /* 0x000000545a047227 */ /* 0x000fe200078e00ff */
[----:B------:R-:W-:Y:S02]  /*6280*/  SHF.R.U32.HI R0, RZ, R87, R0 ;  /* 0x00000057ff007219 */ /* 0x000fe40000011600 */
[----:B------:R-:W-:Y:S01]  /*6290*/  ISETP.NE.AND P3, PT, R49, 0x1, PT ;  /* 0x000000013100780c */ /* 0x000fe20003f65270 */
[----:B------:R-:W-:Y:S01]  /*62a0*/  IMAD.HI.U32 R6, R50, R47, RZ ;  /* 0x0000002f32067227 */ /* 0x000fe200078e00ff */
[-C--:B------:R-:W-:Y:S02]  /*62b0*/  SHF.R.U32.HI R4, RZ, R85.reuse, R4 ;  /* 0x00000055ff047219 */ /* 0x080fe40000011604 */
[----:B------:R-:W-:Y:S01]  /*62c0*/  SEL R0, R89, R0, !P0 ;  /* 0x0000000059007207 */ /* 0x000fe20004000000 */
[----:B------:R-:W-:Y:S01]  /*62d0*/  IMAD.HI.U32 R5, R51, R84, RZ ;  /* 0x0000005433057227 */ /* 0x000fe200078e00ff */
[----:B------:R-:W-:Y:S03]  /*62e0*/  SEL R4, R90, R4, !P3 ;  /* 0x000000045a047207 */ /* 0x000fe60005800000 */
[-C--:B------:R-:W-:Y:S01]  /*62f0*/  IMAD.HI.U32 R3, R0, R44.reuse, RZ ;  /* 0x0000002c00037227 */ /* 0x080fe200078e00ff */
[----:B------:R-:W-:Y:S03]  /*6300*/  SHF.R.U32.HI R5, RZ, R85, R5 ;  /* 0x00000055ff057219 */ /* 0x000fe60000011605 */
[----:B------:R-:W-:Y:S01]  /*6310*/  IMAD.HI.U32 R2, R4, R44, RZ ;  /* 0x0000002c04027227 */ /* 0x000fe200078e00ff */
[----:B------:R-:W-:Y:S02]  /*6320*/  @P2 SHF.R.U32.HI R0, RZ, R45, R3 ;  /* 0x0000002dff002219 */ /* 0x000fe40000011603 */
[----:B------:R-:W-:Y:S02]  /*6330*/  SHF.R.U32.HI R3, RZ, R87, R6 ;  /* 0x00000057ff037219 */ /* 0x000fe40000011606 */
[----:B------:R-:W-:Y:S01]  /*6340*/  @P2 SHF.R.U32.HI R4, RZ, R45, R2 ;  /* 0x0000002dff042219 */ /* 0x000fe20000011602 */
[----:B------:R-:W-:Y:S01]  /*6350*/  IMAD R0, R43, R0, RZ ;  /* 0x000000002b007224 */ /* 0x000fe200078e02ff */
[----:B------:R-:W-:Y:S02]  /*6360*/  SEL R3, R50, R3, !P0 ;  /* 0x0000000332037207 */ /* 0x000fe40004000000 */
[----:B------:R-:W-:Y:S01]  /*6370*/  SEL R2, R51, R5, !P3 ;  /* 0x0000000533027207 */ /* 0x000fe20005800000 */
[----:B------:R-:W-:Y:S01]  /*6380*/  IMAD R5, R43, R4, RZ ;  /* 0x000000042b057224 */ /* 0x000fe200078e02ff */
[C---:B------:R-:W-:Y:S01]  /*6390*/  ISETP.GE.AND P0, PT, R3.reuse, R0, PT ;  /* 0x000000000300720c */ /* 0x040fe20003f06270 */
[C---:B------:R-:W-:Y:S03]  /*63a0*/  IMAD.HI.U32 R0, R3.reuse, R44, RZ ;  /* 0x0000002c03007227 */ /* 0x040fe600078e00ff */
[C---:B------:R-:W-:Y:S02]  /*63b0*/  ISETP.GE.OR P0, PT, R2.reuse, R5, P0 ;  /* 0x000000050200720c */ /* 0x040fe40000706670 */
[----:B------:R-:W-:Y:S04]  /*63c0*/  SHF.R.U32.HI R0, RZ, R45, R0 ;  /* 0x0000002dff007219 */ /* 0x000fe80000011600 */
        /* <DEDUP_REMOVED lines=15> */
[----:B------:R-:W-:Y:S07]  /*64c0*/  IMAD R50, R3, R46, R50 ;  /* 0x0000002e03327224 */ /* 0x000fee00078e0232 */
.L_x_106:
[----:B-1----:R-:W-:Y:S01]  /*64d0*/  @!P1 IMAD.HI.U32 R2, R50, R9, RZ ;  /* 0x0000000932029227 */ /* 0x002fe200078e00ff */
[----:B------:R-:W-:Y:S01]  /*64e0*/  @!P1 ISETP.NE.AND P0, PT, R8, 0x1, PT ;  /* 0x000000010800980c */ /* 0x000fe20003f05270 */
[----:B------:R-:W-:Y:S01]  /*64f0*/  USHF.L.U32 UR42, UR27, 0x7, URZ ;  /* 0x000000071b2a7899 */ /* 0x000fe200080006ff */
[----:B------:R-:W-:Y:S01]  /*6500*/  @!P1 ISETP.NE.AND P2, PT, R7, 0x1, PT ;  /* 0x000000010700980c */ /* 0x000fe20003f45270 */
[C---:B------:R-:W-:Y:S01]  /*6510*/  @!P1 IMAD.HI.U32 R0, R51.reuse, R10, RZ ;  /* 0x0000000a33009227 */ /* 0x040fe200078e00ff */
[----:B------:R-:W-:Y:S01]  /*6520*/  @!P1 SHF.R.U32.HI R2, RZ, R12, R2 ;  /* 0x0000000cff029219 */ /* 0x000fe20000011602 */
[----:B------:R-:W-:Y:S01]  /*6530*/  USHF.L.U32 UR41, UR11, 0x7, URZ ;  /* 0x000000070b297899 */ /* 0x000fe200080006ff */
[----:B------:R-:W-:Y:S01]  /*6540*/  @P4 SHF.R.U32.HI R91, RZ, 0x10, R17 ;  /* 0x00000010ff5b4819 */ /* 0x000fe20000011611 */
[----:B------:R-:W-:Y:S01]  /*6550*/  VIADD R102, R102, 0x1 ;  /* 0x0000000166667836 */ /* 0x000fe20000000000 */
[----:B------:R-:W-:Y:S01]  /*6560*/  @!P1 SEL R2, R50, R2, !P0 ;  /* 0x0000000232029207 */ /* 0x000fe20004000000 */
[----:B------:R-:W-:Y:S01]  /*6570*/  BSSY.RECONVERGENT B6, `(.L_x_107) ;  /* 0x0000028000067945 */ /* 0x000fe20003800200 */
[----:B------:R-:W-:Y:S02]  /*6580*/  @!P1 SHF.R.U32.HI R0, RZ, R11, R0 ;  /* 0x0000000bff009219 */ /* 0x000fe40000011600 */
[----:B------:R-:W-:Y:S02]  /*6590*/  LOP3.LUT P0, RZ, R88, 0x90, RZ, 0xc0, !PT ;  /* 0x0000009058ff7812 */ /* 0x000fe4000780c0ff */
[----:B------:R-:W-:Y:S05]  /*65a0*/  @!P1 SEL R3, R51, R0, !P2 ;  /* 0x0000000033039207 */ /* 0x000fea0005000000 */
[----:B------:R-:W-:Y:S02]  /*65b0*/  @!P1 IMAD.IADD R0, R2, 0x1, -R3 ;  /* 0x0000000102009824 */ /* 0x000fe400078e0a03 */
[----:B------:R-:W-:Y:S02]  /*65c0*/  @!P1 IMAD.IADD R2, R3, 0x1, -R2 ;  /* 0x0000000103029824 */ /* 0x000fe400078e0a02 */
[----:B------:R-:W-:Y:S02]  /*65d0*/  @!P1 IMAD R51, R0, R7, R51 ;  /* 0x0000000700339224 */ /* 0x000fe400078e0233 */
[----:B------:R-:W-:Y:S01]  /*65e0*/  @!P1 IMAD R50, R2, R8, R50 ;  /* 0x0000000802329224 */ /* 0x000fe200078e0232 */
[----:B------:R-:W-:Y:S06]  /*65f0*/  @!P0 BRA `(.L_x_108) ;  /* 0x00000000007c8947 */ /* 0x000fec0003800000 */
[----:B------:R-:W1:Y:S01]  /*6600*/  LDCU.64 UR8, c[0x4][0x80] ;  /* 0x01001000ff0877ac */ /* 0x000e620008000a00 */
[----:B------:R-:W-:Y:S01]  /*6610*/  MOV R2, 0x0 ;  /* 0x0000000000027802 */ /* 0x000fe20000000f00 */
[----:B------:R-:W-:Y:S02]  /*6620*/  HFMA2 R12, -RZ, RZ, 0, 5.9604644775390625e-08 ;  /* 0x00000001ff0c7431 */ /* 0x000fe400000001ff */
[----:B------:R-:W-:Y:S01]  /*6630*/  IMAD.MOV.U32 R8, RZ, RZ, 0x70 ;  /* 0x00000070ff087424 */ /* 0x000fe200078e00ff */
[----:B------:R2:W3:Y:S01]  /*6640*/  LDC.64 R14, c[0x4][R2] ;  /* 0x01000000020e7b82 */ /* 0x0004e20000000a00 */
[----:B------:R-:W4:Y:S01]  /*6650*/  LDCU.64 UR6, c[0x4][0x88] ;  /* 0x01001100ff0677ac */ /* 0x000f220008000a00 */
[----:B------:R-:W-:Y:S01]  /*6660*/  IMAD.MOV.U32 R13, RZ, RZ, RZ ;  /* 0x000000ffff0d7224 */ /* 0x000fe200078e00ff */
[----:B------:R-:W2:Y:S01]  /*6670*/  LDCU.64 UR4, c[0x4][0x8] ;  /* 0x01000100ff0477ac */ /* 0x000ea20008000a00 */
[----:B-1----:R-:W-:Y:S01]  /*6680*/  MOV R5, UR9 ;  /* 0x0000000900057c02 */ /* 0x002fe20008000f00 */
[----:B------:R-:W-:Y:S01]  /*6690*/  IMAD.U32 R4, RZ, RZ, UR8 ;  /* 0x00000008ff047e24 */ /* 0x000fe2000f8e00ff */
[----:B----4-:R-:W-:Y:S01]  /*66a0*/  MOV R7, UR7 ;  /* 0x0000000700077c02 */ /* 0x010fe20008000f00 */
[----:B------:R-:W-:Y:S01]  /*66b0*/  IMAD.U32 R6, RZ, RZ, UR6 ;  /* 0x00000006ff067e24 */ /* 0x000fe2000f8e00ff */
[----:B--2---:R-:W-:Y:S01]  /*66c0*/  MOV R11, UR5 ;  /* 0x00000005000b7c02 */ /* 0x004fe20008000f00 */
[----:B------:R-:W-:Y:S02]  /*66d0*/  IMAD.U32 R10, RZ, RZ, UR4 ;  /* 0x00000004ff0a7e24 */ /* 0x000fe4000f8e00ff */
[----:B------:R-:W-:Y:S07]  /*66e0*/  LEPC R20, `(.L_x_109) ;  /* 0x000000001014794e */ /* 0x000fee0000000000 */
[----:B---3-5:R-:W-:Y:S05]  /*66f0*/  CALL.ABS.NOINC R14 ;  /* 0x000000000e007343 */ /* 0x028fea0003c00000 */
.L_x_109:
[----:B------:R-:W1:Y:S01]  /*6700*/  LDCU.64 UR8, c[0x4][0x80] ;  /* 0x01001000ff0877ac */ /* 0x000e620008000a00 */
[----:B------:R-:W2:Y:S01]  /*6710*/  LDC.64 R2, c[0x4][R2] ;  /* 0x0100000002027b82 */ /* 0x000ea20000000a00 */
[----:B------:R-:W-:Y:S02]  /*6720*/  HFMA2 R12, -RZ, RZ, 0, 5.9604644775390625e-08 ;  /* 0x00000001ff0c7431 */ /* 0x000fe400000001ff */
[----:B------:R-:W-:Y:S02]  /*6730*/  IMAD.MOV.U32 R8, RZ, RZ, 0x70 ;  /* 0x00000070ff087424 */ /* 0x000fe400078e00ff */
[----:B------:R-:W-:Y:S01]  /*6740*/  IMAD.MOV.U32 R13, RZ, RZ, RZ ;  /* 0x000000ffff0d7224 */ /* 0x000fe200078e00ff */
[----:B------:R-:W3:Y:S01]  /*6750*/  LDCU.64 UR6, c[0x4][0x88] ;  /* 0x01001100ff0677ac */ /* 0x000ee20008000a00 */
[----:B------:R-:W4:Y:S01]  /*6760*/  LDCU.64 UR4, c[0x4][0x8] ;  /* 0x01000100ff0477ac */ /* 0x000f220008000a00 */
[----:B-1----:R-:W-:Y:S02]  /*6770*/  MOV R4, UR8 ;  /* 0x0000000800047c02 */ /* 0x002fe40008000f00 */
[----:B------:R-:W-:Y:S02]  /*6780*/  MOV R5, UR9 ;  /* 0x0000000900057c02 */ /* 0x000fe40008000f00 */
[----:B---3--:R-:W-:Y:S01]  /*6790*/  MOV R7, UR7 ;  /* 0x0000000700077c02 */ /* 0x008fe20008000f00 */
[----:B------:R-:W-:Y:S01]  /*67a0*/  IMAD.U32 R6, RZ, RZ, UR6 ;  /* 0x00000006ff067e24 */ /* 0x000fe2000f8e00ff */
[----:B----4-:R-:W-:Y:S01]  /*67b0*/  MOV R11, UR5 ;  /* 0x00000005000b7c02 */ /* 0x010fe20008000f00 */
[----:B------:R-:W-:Y:S02]  /*67c0*/  IMAD.U32 R10, RZ, RZ, UR4 ;  /* 0x00000004ff0a7e24 */ /* 0x000fe4000f8e00ff */
[----:B------:R-:W-:Y:S07]  /*67d0*/  LEPC R20, `(.L_x_108) ;  /* 0x000000001014794e */ /* 0x000fee0000000000 */
[----:B--2---:R-:W-:Y:S05]  /*67e0*/  CALL.ABS.NOINC R2 ;  /* 0x0000000002007343 */ /* 0x004fea0003c00000 */
.L_x_108:
[----:B------:R-:W-:Y:S05]  /*67f0*/  BSYNC.RECONVERGENT B6 ;  /* 0x0000000000067941 */ /* 0x000fea0003800200 */
.L_x_107:
[----:B------:R-:W-:Y:S01]  /*6800*/  ISETP.NE.U32.AND P4, PT, R82, RZ, PT ;  /* 0x000000ff5200720c */ /* 0x000fe20003f85070 */
[----:B------:R-:W-:Y:S01]  /*6810*/  UISETP.NE.AND UP2, UPT, UR36, URZ, UPT ;  /* 0x000000ff2400728c */ /* 0x000fe2000bf45270 */
[----:B------:R-:W-:Y:S01]  /*6820*/  ISETP.NE.U32.AND P2, PT, RZ, UR48, PT ;  /* 0x00000030ff007c0c */ /* 0x000fe2000bf45070 */
[----:B------:R-:W-:Y:S01]  /*6830*/  UISETP.NE.U32.AND UP1, UPT, UR50, URZ, UPT ;  /* 0x000000ff3200728c */ /* 0x000fe2000bf25070 */
[----:B------:R-:W-:Y:S01]  /*6840*/  ISETP.NE.AND.EX P4, PT, R83, RZ, PT, P4 ;  /* 0x000000ff5300720c */ /* 0x000fe20003f85340 */
[----:B------:R-:W-:Y:S01]  /*6850*/  UPLOP3.LUT UP0, UPT, UPT, UPT, UPT, 0x40, 0x4 ;  /* 0x000000000004789c */ /* 0x000fe20003f0e870 */
[----:B------:R-:W-:Y:S01]  /*6860*/  ISETP.NE.AND.EX P2, PT, RZ, UR49, PT, P2 ;  /* 0x00000031ff007c0c */ /* 0x000fe2000bf45320 */
[----:B------:R-:W-:Y:S01]  /*6870*/  UISETP.NE.AND.EX UP1, UPT, UR51, URZ, UPT, UP1 ;  /* 0x000000ff3300728c */ /* 0x000fe2000bf25310 */
[----:B------:R-:W-:Y:S04]  /*6880*/  PLOP3.LUT P1, PT, PT, PT, UP2, 0x80, 0x8 ;  /* 0x000000000008781c */ /* 0x000fe80003f2f028 */
[----:B------:R-:W-:Y:S06]  /*6890*/  @UP2 UPLOP3.LUT UP0, UPT, UPT, UPT, UP1, 0x80, 0x8 ;  /* 0x000000000008289c */ /* 0x000fec0003f0f010 */
[----:B------:R-:W-:Y:S01]  /*68a0*/  PLOP3.LUT P0, PT, PT, PT, UP0, 0x80, 0x8 ;  /* 0x000000000008781c */ /* 0x000fe20003f0f008 */
[----:B------:R-:W-:Y:S01]  /*68b0*/  @!UPT UIADD3 URZ, UPT, UPT, URZ, URZ, URZ ;  /* 0x000000fffffff290 */ /* 0x000fe2000fffe0ff */
[----:B------:R-:W-:Y:S11]  /*68c0*/  BRA.U !UP1, `(.L_x_110) ;  /* 0x0000000109387547 */ /* 0x000ff6000b800000 */
[----:B------:R-:W-:Y:S01]  /*68d0*/  UISETP.NE.U32.AND UP0, UPT, UR48, URZ, UPT ;  /* 0x000000ff3000728c */ /* 0x000fe2000bf05070 */
[----:B------:R-:W-:Y:S02]  /*68e0*/  HFMA2 R0, -RZ, RZ, 0, 5.9604644775390625e-08 ;  /* 0x00000001ff007431 */ /* 0x000fe400000001ff */
[----:B------:R-:W-:Y:S01]  /*68f0*/  IMAD.MOV.U32 R86, RZ, RZ, 0x1 ;  /* 0x00000001ff567424 */ /* 0x000fe200078e00ff */
[----:B------:R-:W-:Y:S06]  /*6900*/  UISETP.NE.AND.EX UP0, UPT, UR49, URZ, UPT, UP0 ;  /* 0x000000ff3100728c */ /* 0x000fec000bf05300 */
        /* <DEDUP_REMOVED lines=9> */
[----:B-12---:R-:W-:Y:S02]  /*69a0*/  @!P3 IMAD.U32 R53, RZ, RZ, UR4 ;  /* 0x00000004ff35be24 */ /* 0x006fe4000f8e00ff */
.L_x_110:
[----:B------:R-:W-:Y:S05]  /*69b0*/  @!P4 BRA `(.L_x_111) ;  /* 0x000000000020c947 */ /* 0x000fea0003800000 */
[----:B------:R-:W-:Y:S04]  /*69c0*/  ISETP.NE.U32.AND P3, PT, R80, RZ, PT ;  /* 0x000000ff5000720c */ /* 0x000fe80003f65070 */
[----:B------:R-:W-:Y:S11]  /*69d0*/  ISETP.NE.AND.EX P3, PT, R81, RZ, PT, P3 ;  /* 0x000000ff5100720c */ /* 0x000ff60003f65330 */
[----:B------:R-:W-:Y:S02]  /*69e0*/  @!UPT UIADD3 URZ, UPT, UPT, URZ, URZ, URZ ;  /* 0x000000fffffff290 */ /* 0x000fe4000fffe0ff */
[----:B------:R-:W1:Y:S01]  /*69f0*/  @P3 LDC.64 R2, c[0x0][0xca8] ;  /* 0x00032a00ff023b82 */ /* 0x000e620000000a00 */
[----:B------:R-:W-:Y:S04]  /*6a00*/  @P3 IMAD R0, R82, UR44, RZ ;  /* 0x0000002c52003c24 */ /* 0x000fe8000f8e02ff */
[----:B-1----:R-:W-:Y:S05]  /*6a10*/  @P3 IMAD.WIDE R2, R0, 0x4, R2 ;  /* 0x0000000400023825 */ /* 0x002fea00078e0202 */
[----:B-----5:R1:W5:Y:S02]  /*6a20*/  @P3 LDG.E R52, desc[UR46][R2.64] ;  /* 0x0000002e02343981 */ /* 0x020364000c1e1900 */
[----:B-1----:R-:W2:Y:S02]  /*6a30*/  @!P3 LDC R52, c[0x0][0xca0] ;  /* 0x00032800ff34bb82 */ /* 0x002ea40000000800 */
.L_x_111:
[----:B-----5:R-:W-:Y:S01]  /*6a40*/  FSETP.NEU.AND P3, PT, R53, RZ, PT ;  /* 0x000000ff3500720b */ /* 0x020fe20003f6d000 */
[----:B------:R-:W-:Y:S01]  /*6a50*/  IMAD.MOV.U32 R69, RZ, RZ, 0x10 ;  /* 0x00000010ff457424 */ /* 0x000fe200078e00ff */
[----:B------:R-:W-:Y:S01]  /*6a60*/  SEL R2, RZ, 0xffffffff, P2 ;  /* 0xffffffffff027807 */ /* 0x000fe20001000000 */
[----:B------:R-:W-:Y:S01]  /*6a70*/  IMAD R59, R94, 0x80, R95 ;  /* 0x000000805e3b7824 */ /* 0x000fe200078e025f */
[----:B------:R-:W-:Y:S01]  /*6a80*/  @P1 LOP3.LUT P2, RZ, R86, 0xff, RZ, 0xc0, !PT ;  /* 0x000000ff56ff1812 */ /* 0x000fe2000784c0ff */
[----:B------:R-:W-:Y:S01]  /*6a90*/  IMAD.SHL.U32 R104, R96, 0x2, RZ ;  /* 0x0000000260687824 */ /* 0x000fe200078e00ff */
[----:B------:R-:W-:Y:S01]  /*6aa0*/  @P1 SEL R0, RZ, 0xffffffff, P3 ;  /* 0xffffffffff001807 */ /* 0x000fe20001800000 */
[----:B------:R-:W-:Y:S01]  /*6ab0*/  BSSY B1, `(.L_x_112) ;  /* 0x0000039000017945 */ /* 0x000fe20003800000 */
[----:B------:R-:W-:Y:S01]  /*6ac0*/  LEA R58, R94, UR45, 0x3 ;  /* 0x0000002d5e3a7c11 */ /* 0x000fe2000f8e18ff */
[----:B------:R-:W-:Y:S01]  /*6ad0*/  VIADD R103, R104, UR45 ;  /* 0x0000002d68677c36 */ /* 0x000fe20008000000 */
[----:B------:R-:W-:Y:S01]  /*6ae0*/  @P0 SEL R0, R2, R0, !P2 ;  /* 0x0000000002000207 */ /* 0x000fe20005000000 */
[----:B------:R-:W-:Y:S01]  /*6af0*/  IMAD.MOV.U32 R70, RZ, RZ, 0x1 ;  /* 0x00000001ff467424 */ /* 0x000fe200078e00ff */
[----:B------:R-:W-:Y:S01]  /*6b00*/  SHF.L.U32 R3, R93, 0x1f, RZ ;  /* 0x0000001f5d037819 */ /* 0x000fe200000006ff */
[----:B------:R-:W-:Y:S01]  /*6b10*/  IMAD.MOV.U32 R68, RZ, RZ, RZ ;  /* 0x000000ffff447224 */ /* 0x000fe200078e00ff */
[----:B------:R-:W-:Y:S02]  /*6b20*/  @P1 LOP3.LUT R0, R0, 0x1, RZ, 0xc0, !PT ;  /* 0x0000000100001812 */ /* 0x000fe400078ec0ff */
[----:B------:R-:W-:Y:S02]  /*6b30*/  CS2R R78, SRZ ;  /* 0x00000000004e7805 */ /* 0x000fe4000001ff00 */
[----:B------:R-:W-:Y:S02]  /*6b40*/  PLOP3.LUT P2, PT, PT, PT, UP1, 0x80, 0x8 ;  /* 0x000000000008781c */ /* 0x000fe40003f4f018 */
[----:B------:R-:W-:Y:S02]  /*6b50*/  CS2R R76, SRZ ;  /* 0x00000000004c7805 */ /* 0x000fe4000001ff00 */
[----:B------:R-:W-:Y:S02]  /*6b60*/  ISETP.NE.U32.OR P4, PT, R0, 0x1, !P1 ;  /* 0x000000010000780c */ /* 0x000fe40004f85470 */
[----:B------:R-:W-:Y:S02]  /*6b70*/  CS2R R74, SRZ ;  /* 0x00000000004a7805 */ /* 0x000fe4000001ff00 */
[----:B------:R-:W-:Y:S02]  /*6b80*/  LOP3.LUT P5, RZ, R97, 0x40, RZ, 0xc0, !PT ;  /* 0x0000004061ff7812 */ /* 0x000fe400078ac0ff */
[----:B------:R-:W-:Y:S02]  /*6b90*/  CS2R R72, SRZ ;  /* 0x0000000000487805 */ /* 0x000fe4000001ff00 */
[----:B------:R-:W-:Y:S02]  /*6ba0*/  P2R R105, PR, RZ, 0x10 ;  /* 0x00000010ff697803 */ /* 0x000fe40000000000 */
[----:B------:R-:W-:Y:S02]  /*6bb0*/  CS2R R66, SRZ ;  /* 0x0000000000427805 */ /* 0x000fe4000001ff00 */
[----:B------:R-:W-:Y:S02]  /*6bc0*/  SEL R69, R69, 0xfffffff0, !P5 ;  /* 0xfffffff045457807 */ /* 0x000fe40006800000 */
[----:B------:R-:W-:Y:S02]  /*6bd0*/  CS2R R64, SRZ ;  /* 0x0000000000407805 */ /* 0x000fe4000001ff00 */
[----:B------:R-:W-:Y:S02]  /*6be0*/  CS2R R62, SRZ ;  /* 0x00000000003e7805 */ /* 0x000fe4000001ff00 */
[----:B------:R-:W-:Y:S01]  /*6bf0*/  CS2R R60, SRZ ;  /* 0x00000000003c7805 */ /* 0x000fe2000001ff00 */
[----:B------:R-:W-:Y:S01]  /*6c00*/  IMAD.IADD R103, R103, 0x1, R69 ;  /* 0x0000000167677824 */ /* 0x000fe200078e0245 */
[----:B------:R-:W-:Y:S04]  /*6c10*/  @P4 SHF.L.U32 R0, RZ, 0x1f, RZ ;  /* 0x0000001fff004819 */ /* 0x000fe800000006ff */
[----:B------:R1:W3:Y:S01]  /*6c20*/  @P4 SYNCS.PHASECHK.TRANS64.TRYWAIT P1, [UR45+0xc0], R0 ;  /* 0x0000c000ff0045a7 */ /* 0x0002e2000802112d */
[----:B------:R4:W2:Y:S01]  /*6c30*/  SYNCS.PHASECHK.TRANS64.TRYWAIT P0, [R58+URZ+0x130], R3 ;  /* 0x000130033a0075a7 */ /* 0x0008a200080011ff */
[----:B-1----:R-:W-:Y:S02]  /*6c40*/  SEL R0, RZ, 0xffffffff, P3 ;  /* 0xffffffffff007807 */ /* 0x002fe40001800000 */
[----:B------:R-:W-:Y:S04]  /*6c50*/  LOP3.LUT P3, R101, R86, 0xff, RZ, 0xc0, !PT ;  /* 0x000000ff56657812 */ /* 0x000fe8000786c0ff */
[----:B------:R-:W-:Y:S04]  /*6c60*/  @P2 SEL R0, R2, R0, !P3 ;  /* 0x0000000002002207 */ /* 0x000fe80005800000 */
[----:B------:R-:W-:Y:S04]  /*6c70*/  LOP3.LUT R0, R0, 0x1, RZ, 0xc0, !PT ;  /* 0x0000000100007812 */ /* 0x000fe800078ec0ff */
[----:B------:R-:W-:Y:S02]  /*6c80*/  ISETP.NE.U32.AND P2, PT, R0, 0x1, PT ;  /* 0x000000010000780c */ /* 0x000fe40003f45070 */
[----:B------:R-:W-:Y:S02]  /*6c90*/  SHF.R.U32.HI R0, RZ, 0x15, R59 ;  /* 0x00000015ff007819 */ /* 0x000fe4000001163b */
[----:B------:R-:W-:Y:S02]  /*6ca0*/  P2R R71, PR, RZ, 0x4 ;  /* 0x00000004ff477803 */ /* 0x000fe40000000000 */
[----:B------:R-:W-:Y:S02]  /*6cb0*/  LOP3.LUT R2, R0, 0x3, RZ, 0xc0, !PT ;  /* 0x0000000300027812 */ /* 0x000fe400078ec0ff */
[----:B---3--:R-:W-:Y:S01]  /*6cc0*/  @P4 SEL R70, RZ, 0x1, !P1 ;  /* 0x00000001ff464807 */ /* 0x008fe20004800000 */
[----:B--2-4-:R-:W-:Y:S06]  /*6cd0*/  @!P4 BRA `(.L_x_113) ;  /* 0x000000000058c947 */ /* 0x014fec0003800000 */
[----:B------:R-:W-:Y:S01]  /*6ce0*/  IMAD.MOV.U32 R79, RZ, RZ, RZ ;  /* 0x000000ffff4f7224 */ /* 0x000fe200078e00ff */
[----:B------:R-:W-:Y:S01]  /*6cf0*/  ISETP.NE.AND P1, PT, R70, RZ, PT ;  /* 0x000000ff4600720c */ /* 0x000fe20003f25270 */
[----:B------:R-:W-:Y:S01]  /*6d00*/  BSSY B0, `(.L_x_114) ;  /* 0x000000c000007945 */ /* 0x000fe20003800000 */
[----:B------:R-:W-:Y:S02]  /*6d10*/  CS2R R62, SRZ ;  /* 0x00000000003e7805 */ /* 0x000fe4000001ff00 */
[----:B------:R-:W-:Y:S02]  /*6d20*/  CS2R R60, SRZ ;  /* 0x00000000003c7805 */ /* 0x000fe4000001ff00 */
[----:B------:R-:W-:Y:S02]  /*6d30*/  CS2R R66, SRZ ;  /* 0x0000000000427805 */ /* 0x000fe4000001ff00 */
[----:B------:R-:W-:Y:S02]  /*6d40*/  CS2R R64, SRZ ;  /* 0x0000000000407805 */ /* 0x000fe4000001ff00 */
[----:B------:R-:W-:Y:S02]  /*6d50*/  CS2R R74, SRZ ;  /* 0x00000000004a7805 */ /* 0x000fe4000001ff00 */
[----:B------:R-:W-:Y:S02]  /*6d60*/  CS2R R72, SRZ ;  /* 0x0000000000487805 */ /* 0x000fe4000001ff00 */
[----:B------:R-:W-:Y:S01]  /*6d70*/  CS2R R76, SRZ ;  /* 0x00000000004c7805 */ /* 0x000fe2000001ff00 */
[----:B------:R-:W-:Y:S06]  /*6d80*/  @P1 BRA `(.L_x_115) ;  /* 0x00000000000c1947 */ /* 0x000fec0003800000 */
[----:B------:R-:W-:Y:S04]  /*6d90*/  SHF.L.U32 R5, RZ, 0x1f, RZ ;  /* 0x0000001fff057819 */ /* 0x000fe800000006ff */
[----:B------:R-:W1:Y:S02]  /*6da0*/  SYNCS.PHASECHK.TRANS64.TRYWAIT P1, [UR45+0xc0], R5 ;  /* 0x0000c005ff0075a7 */ /* 0x000e64000802112d */
[----:B-1----:R-:W-:Y:S05]  /*6db0*/  @!P1 BRA `(.L_x_116) ;  /* 0x0000008400749947 */ /* 0x002fea0003800000 */
.L_x_115:
[----:B------:R-:W-:Y:S05]  /*6dc0*/  BSYNC B0 ;  /* 0x0000000000007941 */ /* 0x000fea0003800000 */
.L_x_114:
[----:B------:R-:W-:Y:S01]  /*6dd0*/  ISETP.NE.AND P1, PT, R71, RZ, PT ;  /* 0x000000ff4700720c */ /* 0x000fe20003f25270 */
[----:B------:R-:W-:Y:S11]  /*6de0*/  HFMA2 R68, -RZ, RZ, 0, 5.9604644775390625e-08 ;  /* 0x00000001ff447431 */ /* 0x000ff600000001ff */
[----:B------:R-:W-:Y:S01]  /*6df0*/  @!UPT UIADD3 URZ, UPT, UPT, URZ, URZ, URZ ;  /* 0x000000fffffff290 */ /* 0x000fe2000fffe0ff */
[----:B------:R2:W3:Y:S04]  /*6e00*/  @P1 LDS.128 R60, [R104+UR45+0x200] ;  /* 0x0002002d683c1984 */ /* 0x0004e80008000c00 */
[----:B------:R2:W4:Y:S04]  /*6e10*/  @P1 LDS.128 R64, [R103+0x200] ;  /* 0x0002000067401984 */ /* 0x0005280000000c00 */
[----:B------:R2:W1:Y:S04]  /*6e20*/  @P1 LDS.128 R72, [R104+UR45+0xa00] ;  /* 0x000a002d68481984 */ /* 0x0004680008000c00 */
[----:B------:R2:W1:Y:S02]  /*6e30*/  @P1 LDS.128 R76, [R103+0xa00] ;  /* 0x000a0000674c1984 */ /* 0x0004640000000c00 */
.L_x_113:
[----:B------:R-:W-:Y:S05]  /*6e40*/  BSYNC B1 ;  /* 0x0000000000017941 */ /* 0x000fea0003800000 */
.L_x_112:
[----:B------:R-:W-:Y:S02]  /*6e50*/  ISETP.NE.AND P1, PT, R98, R2, PT ;  /* 0x000000026200720c */ /* 0x000fe40003f25270 */
[----:B------:R-:W-:Y:S01]  /*6e60*/  MOV R39, RZ ;  /* 0x000000ff00277202 */ /* 0x000fe20000000f00 */
[----:B------:R-:W-:Y:S10]  /*6e70*/  @P0 BRA `(.L_x_117) ;  /* 0x0000000000080947 */ /* 0x000ff40003800000 */
[----:B------:R-:W5:Y:S02]  /*6e80*/  SYNCS.PHASECHK.TRANS64.TRYWAIT P0, [R58+URZ+0x130], R3 ;  /* 0x000130033a0075a7 */ /* 0x000f6400080011ff */
[----:B-----5:R-:W-:Y:S05]  /*6e90*/  @!P0 BRA `(.L_x_118) ;  /* 0x0000008400548947 */ /* 0x020fea0003800000 */
.L_x_117:
[----:B------:R-:W-:Y:S01]  /*6ea0*/  IMAD.MOV.U32 R38, RZ, RZ, RZ ;  /* 0x000000ffff267224 */ /* 0x000fe200078e00ff */
[----:B------:R-:W-:Y:S02]  /*6eb0*/  CS2R R36, SRZ ;  /* 0x0000000000247805 */ /* 0x000fe4000001ff00 */
        /* <DEDUP_REMOVED lines=13> */
[----:B-1----:R-:W-:Y:S01]  /*6f90*/  CS2R R4, SRZ ;  /* 0x0000000000047805 */ /* 0x002fe2000001ff00 */
[----:B------:R-:W-:Y:S06]  /*6fa0*/  @P1 BRA `(.L_x_119) ;  /* 0x0000000000bc1947 */ /* 0x000fec0003800000 */
[----:B------:R-:W-:Y:S11]  /*6fb0*/  LOP3.LUT P0, RZ, R0, 0x3, R99, 0x48, !PT ;  /* 0x0000000300ff7812 */ /* 0x000ff60007804863 */
[----:B------:R-:W-:Y:S02]  /*6fc0*/  @!UPT UIADD3 URZ, UPT, UPT, URZ, URZ, URZ ;  /* 0x000000fffffff290 */ /* 0x000fe4000fffe0ff */
[----:B------:R-:W-:Y:S05]  /*6fd0*/  @!P0 BRA `(.L_x_120) ;  /* 0x0000000000408947 */ /* 0x000fea0003800000 */
[----:B------:R-:W1:Y:S01]  /*6fe0*/  LDCU.64 UR8, c[0x4][0x70] ;  /* 0x01000e00ff0877ac */ /* 0x000e620008000a00 */
[----:B------:R-:W-:Y:S01]  /*6ff0*/  MOV R15, 0x0 ;  /* 0x00000000000f7802 */ /* 0x000fe20000000f00 */
[----:B------:R-:W-:Y:S02]  /*7000*/  HFMA2 R12, -RZ, RZ, 0, 5.9604644775390625e-08 ;  /* 0x00000001ff0c7431 */ /* 0x000fe400000001ff */
[----:B------:R-:W-:Y:S02]  /*7010*/  IMAD.MOV.U32 R8, RZ, RZ, 0x192 ;  /* 0x00000192ff087424 */ /* 0x000fe400078e00ff */
[----:B------:R-:W-:Y:S01]  /*7020*/  IMAD.MOV.U32 R13, RZ, RZ, RZ ;  /* 0x000000ffff0d7224 */ /* 0x000fe200078e00ff */
[----:B------:R-:W5:Y:S01]  /*7030*/  LDCU.64 UR6, c[0x4][0x78] ;  /* 0x01000f00ff0677ac */ /* 0x000f620008000a00 */
[----:B------:R-:W2:Y:S01]  /*7040*/  LDC.64 R14, c[0x4][R15] ;  /* 0x010000000f0e7b82 */ /* 0x000ea20000000a00 */
[----:B------:R-:W3:Y:S01]  /*7050*/  LDCU.64 UR4, c[0x4][0x10] ;  /* 0x01000200ff0477ac */ /* 0x000ee20008000a00 */
[----:B-1----:R-:W-:Y:S01]  /*7060*/  MOV R5, UR9 ;  /* 0x0000000900057c02 */ /* 0x002fe20008000f00 */
[----:B------:R-:W-:Y:S01]  /*7070*/  IMAD.U32 R4, RZ, RZ, UR8 ;  /* 0x00000008ff047e24 */ /* 0x000fe2000f8e00ff */
[----:B-----5:R-:W-:Y:S01]  /*7080*/  MOV R7, UR7 ;  /* 0x0000000700077c02 */ /* 0x020fe20008000f00 */
[----:B------:R-:W-:Y:S01]  /*7090*/  IMAD.U32 R6, RZ, RZ, UR6 ;  /* 0x00000006ff067e24 */ /* 0x000fe2000f8e00ff */
[----:B---3--:R-:W-:Y:S01]  /*70a0*/  MOV R11, UR5 ;  /* 0x00000005000b7c02 */ /* 0x008fe20008000f00 */
[----:B------:R-:W-:Y:S02]  /*70b0*/  IMAD.U32 R10, RZ, RZ, UR4 ;  /* 0x00000004ff0a7e24 */ /* 0x000fe4000f8e00ff */
[----:B------:R-:W-:Y:S07]  /*70c0*/  LEPC R20, `(.L_x_120) ;  /* 0x000000001014794e */ /* 0x000fee0000000000 */
[----:B--2-4-:R-:W-:Y:S05]  /*70d0*/  CALL.ABS.NOINC R14 ;  /* 0x000000000e007343 */ /* 0x014fea0003c00000 */
.L_x_120:
[----:B------:R-:W-:Y:S05]  /*70e0*/  WARPSYNC.ALL ;  /* 0x0000000000007948 */ /* 0x000fea0003800000 */
[C---:B------:R-:W-:Y:S01]  /*70f0*/  R2UR UR4, R59.reuse ;  /* 0x000000003b0472ca */ /* 0x040fe200000e0000 */
[----:B------:R-:W-:Y:S05]  /*7100*/  VIADD R0, R59, 0x40 ;  /* 0x000000403b007836 */ /* 0x000fea0000000000 */
[----:B------:R-:W-:Y:S04]  /*7110*/  SHF.R.U32.HI R0, RZ, 0x15, R0 ;  /* 0x00000015ff007819 */ /* 0x000fe80000011600 */
[----:B------:R-:W-:Y:S03]  /*7120*/  LOP3.LUT P0, RZ, R0, 0x3, R99, 0x48, !PT ;  /* 0x0000000300ff7812 */ /* 0x000fe60007804863 */
[----:B------:R-:W1:Y:S10]  /*7130*/  LDTM.x16 R24, tmem[UR4] ;  /* 0x00000004001879ee */ /* 0x000e740008240000 */
[----:B-1----:R-:W-:Y:S05]  /*7140*/  @!P0 BRA `(.L_x_121) ;  /* 0x0000000000408947 */ /* 0x002fea0003800000 */
        /* <DEDUP_REMOVED lines=16> */
.L_x_121:
[----:B------:R-:W-:Y:S05]  /*7250*/  WARPSYNC.ALL ;  /* 0x0000000000007948 */ /* 0x000fea0003800000 */
[----:B------:R-:W-:Y:S11]  /*7260*/  R2UR UR4, R59 ;  /* 0x000000003b0472ca */ /* 0x000ff600000e0000 */
[----:B------:R-:W-:Y:S02]  /*7270*/  @!UPT UIADD3 URZ, UPT, UPT, URZ, URZ, URZ ;  /* 0x000000fffffff290 */ /* 0x000fe4000fffe0ff */
[----:B------:R-:W1:Y:S02]  /*7280*/  LDTM.x16 R4, tmem[UR4+0x40] ;  /* 0x00004004000479ee */ /* 0x000e640008240000 */
[----:B-1----:R-:W-:Y:S01]  /*7290*/  NOP ;  /* 0x0000000000007918 */ /* 0x002fe20000000000 */
.L_x_119:
[----:B---3--:R-:W-:Y:S01]  /*72a0*/  SHF.L.U32 R20, R60, 0x10, RZ ;  /* 0x000000103c147819 */ /* 0x008fe200000006ff */
[----:B------:R-:W-:Y:S01]  /*72b0*/  FMUL R0, R52, R24 ;  /* 0x0000001834007220 */ /* 0x000fe20000400000 */
[----:B------:R-:W-:Y:S01]  /*72c0*/  ISETP.NE.AND P0, PT, R98, R2, PT ;  /* 0x000000026200720c */ /* 0x000fe20003f05270 */
[----:B------:R-:W-:Y:S01]  /*72d0*/  FMUL R2, R52, R25 ;  /* 0x0000001934027220 */ /* 0x000fe20000400000 */
[----:B------:R-:W-:Y:S01]  /*72e0*/  LOP3.LUT R21, R60, 0xffff0000, RZ, 0xc0, !PT ;  /* 0xffff00003c157812 */ /* 0x000fe200078ec0ff */
[----:B------:R-:W-:Y:S01]  /*72f0*/  FFMA R0, R53, R20, R0 ;  /* 0x0000001435007223 */ /* 0x000fe20000000000 */
[C---:B------:R-:W-:Y:S01]  /*7300*/  SHF.L.U32 R22, R61.reuse, 0x10, RZ ;  /* 0x000000103d167819 */ /* 0x040fe200000006ff */
[----:B------:R-:W-:Y:S01]  /*7310*/  FMUL R3, R52, R26 ;  /* 0x0000001a34037220 */ /* 0x000fe20000400000 */
[----:B------:R-:W-:Y:S01]  /*7320*/  LOP3.LUT R23, R61, 0xffff0000, RZ, 0xc0, !PT ;  /* 0xffff00003d177812 */ /* 0x000fe200078ec0ff */
[C---:B------:R-:W-:Y:S01]  /*7330*/  FFMA R2, R53.reuse, R21, R2 ;  /* 0x0000001535027223 */ /* 0x040fe20000000002 */
[----:B------:R-:W-:Y:S01]  /*7340*/  SHF.L.U32 R40, R62, 0x10, RZ ;  /* 0x000000103e287819 */ /* 0x000fe200000006ff */
[----:B------:R-:W-:Y:S01]  /*7350*/  FMUL R20, R52, R27 ;  /* 0x0000001b34147220 */ /* 0x000fe20000400000 */
[----:B------:R-:W-:Y:S01]  /*7360*/  LOP3.LUT R41, R62, 0xffff0000, RZ, 0xc0, !PT ;  /* 0xffff00003e297812 */ /* 0x000fe200078ec0ff */
[----:B------:R-:W-:Y:S01]  /*7370*/  FFMA R3, R53, R22, R3 ;  /* 0x0000001635037223 */ /* 0x000fe20000000003 */
[----:B------:R-:W-:Y:S01]  /*7380*/  F2FP.BF16.F32.PACK_AB R108, R2, R0 ;  /* 0x00000000026c723e */ /* 0x000fe200000010ff */
[C---:B------:R-:W-:Y:S01]  /*7390*/  FMUL R21, R52.reuse, R28 ;  /* 0x0000001c34157220 */ /* 0x040fe20000400000 */
[----:B------:R-:W-:Y:S01]  /*73a0*/  LOP3.LUT R42, R77, 0xffff0000, RZ, 0xc0, !PT ;  /* 0xffff00004d2a7812 */ /* 0x000fe200078ec0ff */
[----:B------:R-:W-:Y:S01]  /*73b0*/  FMUL R22, R52, R29 ;  /* 0x0000001d34167220 */ /* 0x000fe20000400000 */
[----:B------:R-:W-:Y:S01]  /*73c0*/  SHF.L.U32 R54, R78, 0x10, RZ ;  /* 0x000000104e367819 */ /* 0x000fe200000006ff */
[----:B------:R-:W-:Y:S01]  /*73d0*/  FFMA R20, R53, R23, R20 ;  /* 0x0000001735147223 */ /* 0x000fe20000000014 */
[----:B------:R-:W-:Y:S01]  /*73e0*/  SHF.L.U32 R23, R63, 0x10, RZ ;  /* 0x000000103f177819 */ /* 0x000fe200000006ff */
[----:B------:R-:W-:Y:S01]  /*73f0*/  FFMA R21, R53, R40, R21 ;  /* 0x0000002835157223 */ /* 0x000fe20000000015 */
[----:B------:R-:W-:Y:S01]  /*7400*/  LOP3.LUT R40, R63, 0xffff0000, RZ, 0xc0, !PT ;  /* 0xffff00003f287812 */ /* 0x000fe200078ec0ff */
[C---:B------:R-:W-:Y:S01]  /*7410*/  FFMA R22, R53.reuse, R41, R22 ;  /* 0x0000002935167223 */ /* 0x040fe20000000016 */
[----:B------:R-:W-:Y:S01]  /*7420*/  F2FP.BF16.F32.PACK_AB R109, R20, R3 ;  /* 0x00000003146d723e */ /* 0x000fe200000010ff */
[----:B------:R-:W-:Y:S01]  /*7430*/  FMUL R0, R52, R30 ;  /* 0x0000001e34007220 */ /* 0x000fe20000400000 */
[----:B----4-:R-:W-:Y:S01]  /*7440*/  LOP3.LUT R41, R66, 0xffff0000, RZ, 0xc0, !PT ;  /* 0xffff000042297812 */ /* 0x010fe200078ec0ff */
[----:B------:R-:W-:Y:S01]  /*7450*/  FMUL R2, R52, R31 ;  /* 0x0000001f34027220 */ /* 0x000fe20000400000 */
[----:B------:R-:W-:Y:S01]  /*7460*/  F2FP.BF16.F32.PACK_AB R110, R22, R21 ;  /* 0x00000015166e723e */ /* 0x000fe200000010ff */
[C---:B------:R-:W-:Y:S01]  /*7470*/  FFMA R0, R53.reuse, R23, R0 ;  /* 0x0000001735007223 */ /* 0x040fe20000000000 */
[C---:B------:R-:W-:Y:S01]  /*7480*/  SHF.L.U32 R22, R64.reuse, 0x10, RZ ;  /* 0x0000001040167819 */ /* 0x040fe200000006ff */
[----:B------:R-:W-:Y:S01]  /*7490*/  FFMA R2, R53, R40, R2 ;  /* 0x0000002835027223 */ /* 0x000fe20000000002 */
[----:B------:R-:W-:Y:S01]  /*74a0*/  LOP3.LUT R23, R64, 0xffff0000, RZ, 0xc0, !PT ;  /* 0xffff000040177812 */ /* 0x000fe200078ec0ff */
[C---:B------:R-:W-:Y:S01]  /*74b0*/  FMUL R3, R52.reuse, R32 ;  /* 0x0000002034037220 */ /* 0x040fe20000400000 */
[----:B------:R-:W-:Y:S01]  /*74c0*/  SHF.L.U32 R40, R65, 0x10, RZ ;  /* 0x0000001041287819 */ /* 0x000fe200000006ff */
[----:B------:R-:W-:Y:S01]  /*74d0*/  FMUL R20, R52, R33 ;  /* 0x0000002134147220 */ /* 0x000fe20000400000 */
[----:B------:R-:W-:Y:S01]  /*74e0*/  F2FP.BF16.F32.PACK_AB R111, R2, R0 ;  /* 0x00000000026f723e */ /* 0x000fe200000010ff */
[----:B------:R-:W-:Y:S01]  /*74f0*/  FMUL R21, R52, R34 ;  /* 0x0000002234157220 */ /* 0x000fe20000400000 */
[----:B------:R-:W-:Y:S01]  /*7500*/  LOP3.LUT R55, R78, 0xffff0000, RZ, 0xc0, !PT ;  /* 0xffff00004e377812 */ /* 0x000fe200078ec0ff */
[----:B------:R-:W-:Y:S01]  /*7510*/  FFMA R3, R53, R22, R3 ;  /* 0x0000001635037223 */ /* 0x000fe20000000003 */
[----:B------:R-:W-:Y:S01]  /*7520*/  SHF.L.U32 R56, R79, 0x10, RZ ;  /* 0x000000104f387819 */ /* 0x000fe200000006ff */
[----:B------:R-:W-:Y:S01]  /*7530*/  FFMA R20, R53, R23, R20 ;  /* 0x0000001735147223 */ /* 0x000fe20000000014 */
[----:B------:R-:W-:Y:S01]  /*7540*/  LOP3.LUT R23, R65, 0xffff0000, RZ, 0xc0, !PT ;  /* 0xffff000041177812 */ /* 0x000fe200078ec0ff */
[----:B------:R-:W-:Y:S01]  /*7550*/  FFMA R21, R53, R40, R21 ;  /* 0x0000002835157223 */ /* 0x000fe20000000015 */
[----:B------:R-:W-:Y:S01]  /*7560*/  SHF.L.U32 R40, R66, 0x10, RZ ;  /* 0x0000001042287819 */ /* 0x000fe200000006ff */
[----:B------:R-:W-:Y:S01]  /*7570*/  FMUL R0, R52, R35 ;  /* 0x0000002334007220 */ /* 0x000fe20000400000 */
[----:B------:R-:W-:Y:S01]  /*7580*/  F2FP.BF16.F32.PACK_AB R112, R20, R3 ;  /* 0x000000031470723e */ /* 0x000fe200000010ff */
[C---:B------:R-:W-:Y:S01]  /*7590*/  FMUL R2, R52.reuse, R36 ;  /* 0x0000002434027220 */ /* 0x040fe20000400000 */
[----:B------:R-:W-:Y:S01]  /*75a0*/  LOP3.LUT R57, R79, 0xffff0000, RZ, 0xc0, !PT ;  /* 0xffff00004f397812 */ /* 0x000fe200078ec0ff */
[----:B------:R-:W-:Y:S01]  /*75b0*/  FMUL R22, R52, R37 ;  /* 0x0000002534167220 */ /* 0x000fe20000400000 */
[----:B------:R-:W-:Y:S01]  /*75c0*/  ISETP.NE.AND P1, PT, R98, RZ, PT ;  /* 0x000000ff6200720c */ /* 0x000fe20003f25270 */
[----:B------:R-:W-:Y:S01]  /*75d0*/  FFMA R0, R53, R23, R0 ;  /* 0x0000001735007223 */ /* 0x000fe20000000000 */
[----:B------:R-:W-:Y:S01]  /*75e0*/  SHF.L.U32 R23, R67, 0x10, RZ ;  /* 0x0000001043177819 */ /* 0x000fe200000006ff */
[----:B------:R-:W-:Y:S01]  /*75f0*/  FFMA R2, R53, R40, R2 ;  /* 0x0000002835027223 */ /* 0x000fe20000000002 */
[----:B------:R-:W-:Y:S01]  /*7600*/  LOP3.LUT R40, R67, 0xffff0000, RZ, 0xc0, !PT ;  /* 0xffff000043287812 */ /* 0x000fe200078ec0ff */
[----:B------:R1:W-:Y:S01]  /*7610*/  @!P0 STS.128 [R104+UR45+0x200], R108 ;  /* 0x0002006c68008988 */ /* 0x0003e20008000c2d */
[----:B------:R-:W-:Y:S01]  /*7620*/  F2FP.BF16.F32.PACK_AB R113, R0, R21 ;  /* 0x000000150071723e */ /* 0x000fe200000010ff */
[C---:B------:R-:W-:Y:S01]  /*7630*/  FFMA R22, R53.reuse, R41, R22 ;  /* 0x0000002935167223 */ /* 0x040fe20000000016 */
[----:B------:R-:W-:Y:S01]  /*7640*/  LOP3.LUT R41, R74, 0xffff0000, RZ, 0xc0, !PT ;  /* 0xffff00004a297812 */ /* 0x000fe200078ec0ff */
[C---:B------:R-:W-:Y:S01]  /*7650*/  FMUL R3, R52.reuse, R38 ;  /* 0x0000002634037220 */ /* 0x040fe20000400000 */
[C---:B------:R-:W-:Y:S01]  /*7660*/  FMUL R20, R52.reuse, R39 ;  /* 0x0000002734147220 */ /* 0x040fe20000400000 */
        /* <DEDUP_REMOVED lines=9> */
[C---:B------:R-:W-:Y:S01]  /*7700*/  FFMA R0, R53.reuse, R22, R0 ;  /* 0x0000001635007223 */ /* 0x040fe20000000000 */
[C---:B------:R-:W-:Y:S01]  /*7710*/  FFMA R2, R53.reuse, R23, R2 ;  /* 0x0000001735027223 */ /* 0x040fe20000000002 */
[----:B------:R-:W-:Y:S01]  /*7720*/  F2FP.BF16.F32.PACK_AB R115, R20, R3 ;  /* 0x000000031473723e */ /* 0x000fe200000010ff */
[----:B------:R-:W-:Y:S01]  /*7730*/  FFMA R21, R53, R40, R21 ;  /* 0x0000002835157223 */ /* 0x000fe20000000015 */
[----:B------:R-:W-:Y:S01]  /*7740*/  LOP3.LUT R23, R73, 0xffff0000, RZ, 0xc0, !PT ;  /* 0xffff000049177812 */ /* 0x000fe200078ec0ff */
[----:B------:R-:W-:Y:S01]  /*7750*/  FMUL R3, R52, R7 ;  /* 0x0000000734037220 */ /* 0x000fe20000400000 */
[----:B------:R-:W-:Y:S01]  /*7760*/  SHF.L.U32 R40, R74, 0x10, RZ ;  /* 0x000000104a287819 */ /* 0x000fe200000006ff */
[----:B------:R1:W-:Y:S01]  /*7770*/  @!P0 STS.128 [R103+0x200], R112 ;  /* 0x0002007067008388 */ /* 0x0003e20000000c00 */
[C---:B------:R-:W-:Y:S01]  /*7780*/  FMUL R20, R52.reuse, R8 ;  /* 0x0000000834147220 */ /* 0x040fe20000400000 */
[----:B------:R-:W-:Y:S01]  /*7790*/  FMUL R22, R52, R9 ;  /* 0x0000000934167220 */ /* 0x000fe20000400000 */
[C---:B------:R-:W-:Y:S01]  /*77a0*/  FFMA R3, R53.reuse, R23, R3 ;  /* 0x0000001735037223 */ /* 0x040fe20000000003 */
[----:B------:R-:W-:Y:S01]  /*77b0*/  F2FP.BF16.F32.PACK_AB R116, R2, R0 ;  /* 0x000000000274723e */ /* 0x000fe200000010ff */
[----:B------:R-:W-:Y:S01]  /*77c0*/  FFMA R20, R53, R40, R20 ;  /* 0x0000002835147223 */ /* 0x000fe20000000014 */
[C---:B------:R-:W-:Y:S01]  /*77d0*/  SHF.L.U32 R23, R75.reuse, 0x10, RZ ;  /* 0x000000104b177819 */ /* 0x040fe200000006ff */
[C---:B------:R-:W-:Y:S01]  /*77e0*/  FMUL R0, R52.reuse, R10 ;  /* 0x0000000a34007220 */ /* 0x040fe20000400000 */
[----:B------:R-:W-:Y:S01]  /*77f0*/  LOP3.LUT R40, R75, 0xffff0000, RZ, 0xc0, !PT ;  /* 0xffff00004b287812 */ /* 0x000fe200078ec0ff */
[C---:B------:R-:W-:Y:S01]  /*7800*/  FFMA R22, R53.reuse, R41, R22 ;  /* 0x0000002935167223 */ /* 0x040fe20000000016 */
[C---:B------:R-:W-:Y:S01]  /*7810*/  FMUL R2, R52.reuse, R11 ;  /* 0x0000000b34027220 */ /* 0x040fe20000400000 */
[----:B------:R-:W-:Y:S01]  /*7820*/  FFMA R0, R53, R23, R0 ;  /* 0x0000001735007223 */ /* 0x000fe20000000000 */
[----:B------:R-:W-:Y:S01]  /*7830*/  F2FP.BF16.F32.PACK_AB R117, R3, R21 ;  /* 0x000000150375723e */ /* 0x000fe200000010ff */
[----:B------:R-:W-:Y:S01]  /*7840*/  FMUL R3, R52, R12 ;  /* 0x0000000c34037220 */ /* 0x000fe20000400000 */
[----:B------:R-:W-:Y:S01]  /*7850*/  FFMA R2, R53, R40, R2 ;  /* 0x0000002835027223 */ /* 0x000fe20000000002 */
[----:B------:R-:W-:Y:S01]  /*7860*/  SHF.L.U32 R23, R76, 0x10, RZ ;  /* 0x000000104c177819 */ /* 0x000fe200000006ff */
[----:B------:R-:W-:Y:S01]  /*7870*/  FMUL R21, R52, R14 ;  /* 0x0000000e34157220 */ /* 0x000fe20000400000 */
[----:B------:R-:W-:Y:S01]  /*7880*/  F2FP.BF16.F32.PACK_AB R118, R22, R20 ;  /* 0x000000141676723e */ /* 0x000fe200000010ff */
[----:B------:R-:W-:Y:S01]  /*7890*/  FMUL R20, R52, R13 ;  /* 0x0000000d34147220 */ /* 0x000fe20000400000 */
[----:B------:R-:W-:Y:S01]  /*78a0*/  LOP3.LUT R40, R76, 0xffff0000, RZ, 0xc0, !PT ;  /* 0xffff00004c287812 */ /* 0x000fe200078ec0ff */
[C---:B------:R-:W-:Y:S01]  /*78b0*/  FMUL R22, R52.reuse, R15 ;  /* 0x0000000f34167220 */ /* 0x040fe20000400000 */
[----:B------:R-:W-:Y:S01]  /*78c0*/  SHF.L.U32 R41, R77, 0x10, RZ ;  /* 0x000000104d297819 */ /* 0x000fe200000006ff */
[C---:B------:R-:W-:Y:S01]  /*78d0*/  FFMA R3, R53.reuse, R23, R3 ;  /* 0x0000001735037223 */ /* 0x040fe20000000003 */
[C---:B------:R-:W-:Y:S01]  /*78e0*/  FMUL R23, R52.reuse, R16 ;  /* 0x0000001034177220 */ /* 0x040fe20000400000 */
[C---:B------:R-:W-:Y:S01]  /*78f0*/  FFMA R20, R53.reuse, R40, R20 ;  /* 0x0000002835147223 */ /* 0x040fe20000000014 */
[C---:B------:R-:W-:Y:S01]  /*7900*/  FMUL R40, R52.reuse, R17 ;  /* 0x0000001134287220 */ /* 0x040fe20000400000 */
[C---:B------:R-:W-:Y:S01]  /*7910*/  FFMA R21, R53.reuse, R41, R21 ;  /* 0x0000002935157223 */ /* 0x040fe20000000015 */
[C---:B------:R-:W-:Y:S01]  /*7920*/  FFMA R22, R53.reuse, R42, R22 ;  /* 0x0000002a35167223 */ /* 0x040fe20000000016 */
[C---:B------:R-:W-:Y:S01]  /*7930*/  FMUL R41, R52.reuse, R18 ;  /* 0x0000001234297220 */ /* 0x040fe20000400000 */
[----:B------:R-:W-:Y:S01]  /*7940*/  FMUL R42, R52, R19 ;  /* 0x00000013342a7220 */ /* 0x000fe20000400000 */
[----:B------:R-:W-:Y:S01]  /*7950*/  F2FP.BF16.F32.PACK_AB R119, R2, R0 ;  /* 0x000000000277723e */ /* 0x000fe200000010ff */
[C---:B------:R-:W-:Y:S01]  /*7960*/  FFMA R23, R53.reuse, R54, R23 ;  /* 0x0000003635177223 */ /* 0x040fe20000000017 */
[C---:B------:R-:W-:Y:S01]  /*7970*/  FFMA R40, R53.reuse, R55, R40 ;  /* 0x0000003735287223 */ /* 0x040fe20000000028 */
[C---:B------:R-:W-:Y:S01]  /*7980*/  FFMA R41, R53.reuse, R56, R41 ;  /* 0x0000003835297223 */ /* 0x040fe20000000029 */
[----:B------:R-:W-:Y:S01]  /*7990*/  FFMA R42, R53, R57, R42 ;  /* 0x00000039352a7223 */ /* 0x000fe2000000002a */
[----:B------:R1:W-:Y:S01]  /*79a0*/  @!P0 STS.128 [R104+UR45+0xa00], R116 ;  /* 0x000a007468008988 */ /* 0x0003e20008000c2d */
[----:B------:R-:W-:Y:S02]  /*79b0*/  F2FP.BF16.F32.PACK_AB R21, R22, R21 ;  /* 0x000000151615723e */ /* 0x000fe400000010ff */
[----:B------:R-:W-:Y:S02]  /*79c0*/  F2FP.BF16.F32.PACK_AB R22, R40, R23 ;  /* 0x000000172816723e */ /* 0x000fe400000010ff */
[----:B------:R-:W-:Y:S02]  /*79d0*/  F2FP.BF16.F32.PACK_AB R20, R20, R3 ;  /* 0x000000031414723e */ /* 0x000fe400000010ff */
[----:B------:R-:W-:Y:S05]  /*79e0*/  F2FP.BF16.F32.PACK_AB R23, R42, R41 ;  /* 0x000000292a17723e */ /* 0x000fea00000010ff */
[----:B------:R1:W-:Y:S01]  /*79f0*/  @!P0 STS.128 [R103+0xa00], R20 ;  /* 0x000a001467008388 */ /* 0x0003e20000000c00 */
[----:B------:R-:W-:Y:S01]  /*7a00*/  @!PT LDS RZ, [RZ] ;  /* 0x00000000fffff984 */ /* 0x000fe20000000800 */
[----:B------:R-:W-:Y:S01]  /*7a10*/  @!PT LDS RZ, [RZ] ;  /* 0x00000000fffff984 */ /* 0x000fe20000000800 */
[----:B------:R-:W-:Y:S01]  /*7a20*/  @!PT LDS RZ, [RZ] ;  /* 0x00000000fffff984 */ /* 0x000fe20000000800 */
[----:B------:R-:W-:Y:S01]  /*7a30*/  @!PT LDS RZ, [RZ] ;  /* 0x00000000fffff984 */ /* 0x000fe20000000800 */
[----:B------:R3:W-:Y:S07]  /*7a40*/  MEMBAR.ALL.CTA ;  /* 0x0000000000007992 */ /* 0x0007ee0000008000 */
[----:B---3--:R-:W3:Y:S01]  /*7a50*/  FENCE.VIEW.ASYNC.S ;  /* 0x00000000000073c6 */ /* 0x008ee20000000000 */
[----:B------:R-:W-:Y:S05]  /*7a60*/  WARPSYNC.ALL ;  /* 0x0000000000007948 */ /* 0x000fea0003800000 */
[----:B------:R-:W-:Y:S01]  /*7a70*/  BSSY.RECONVERGENT B0, `(.L_x_122) ;  /* 0x0000011000007945 */ /* 0x000fe20003800200 */
[----:B---3--:R-:W-:Y:S06]  /*7a80*/  BAR.SYNC.DEFER_BLOCKING 0x1, 0x80 ;  /* 0x0042000000007b1d */ /* 0x008fec0000010000 */
[----:B------:R-:W-:Y:S05]  /*7a90*/  @P1 BRA `(.L_x_123) ;  /* 0x0000000000381947 */ /* 0x000fea0003800000 */
[----:B------:R-:W-:Y:S02]  /*7aa0*/  UIADD3 UR4, UPT, UPT, UR45, 0x200, URZ ;  /* 0x000002002d047890 */ /* 0x000fe4000fffe0ff */
[----:B------:R-:W-:Y:S01]  /*7ab0*/  UIADD3 UR8, UP0, UPT, UR58, 0xa80, URZ ;  /* 0x00000a803a087890 */ /* 0x000fe2000ff1e0ff */
[----:B------:R-:W-:Y:S01]  /*7ac0*/  UMOV UR43, UR44 ;  /* 0x0000002c002b7c82 */ /* 0x000fe20008000000 */
[----:B------:R-:W-:Y:S02]  /*7ad0*/  UIADD3 UR5, UPT, UPT, UR41, 0x40, URZ ;  /* 0x0000004029057890 */ /* 0x000fe4000fffe0ff */
[----:B------:R-:W-:Y:S01]  /*7ae0*/  MOV R88, UR4 ;  /* 0x0000000400587c02 */ /* 0x000fe20008000f00 */
[----:B------:R-:W-:Y:S02]  /*7af0*/  UIADD3.X UR9, UPT, UPT, URZ, UR59, URZ, UP0, !UPT ;  /* 0x0000003bff097290 */ /* 0x000fe400087fe4ff */
[----:B------:R-:W-:Y:S01]  /*7b00*/  UIADD3 UR4, UPT, UPT, UR45, 0xa00, URZ ;  /* 0x00000a002d047890 */ /* 0x000fe2000fffe0ff */
[----:B------:R-:W-:Y:S01]  /*7b10*/  R2UR UR40, R88 ;  /* 0x00000000582872ca */ /* 0x000fe200000e0000 */
[----:B------:R-:W-:Y:S01]  /*7b20*/  UMOV UR6, UR42 ;  /* 0x0000002a00067c82 */ /* 0x000fe20008000000 */
[----:B------:R-:W-:Y:S11]  /*7b30*/  UMOV UR7, UR44 ;  /* 0x0000002c00077c82 */ /* 0x000ff60008000000 */
[----:B------:R3:W-:Y:S01]  /*7b40*/  UTMASTG.3D [UR40], [UR8] ;  /* 0x00000028080073b5 */ /* 0x0007e20008010000 */
[----:B------:R3:W-:Y:S01]  /*7b50*/  UTMASTG.3D [UR4], [UR8] ;  /* 0x00000004080073b5 */ /* 0x0007e20008010000 */
[----:B------:R0:W-:Y:S01]  /*7b60*/  UTMACMDFLUSH ;  /* 0x00000000000079b7 */ /* 0x0001e20000000000 */
[----:B---3--:R-:W-:Y:S04]  /*7b70*/  DEPBAR.LE SB0, 0x1 ;  /* 0x000080400000791a */ /* 0x008fe80000000000 */
.L_x_123:
[----:B------:R-:W-:Y:S05]  /*7b80*/  BSYNC.RECONVERGENT B0 ;  /* 0x0000000000007941 */ /* 0x000fea0003800200 */
.L_x_122:
[----:B------:R-:W-:Y:S01]  /*7b90*/  BAR.SYNC.DEFER_BLOCKING 0x1, 0x80 ;  /* 0x0042000000007b1d */ /* 0x000fe20000010000 */
[----:B------:R-:W-:Y:S01]  /*7ba0*/  ISETP.NE.AND P1, PT, R105, RZ, PT ;  /* 0x000000ff6900720c */ /* 0x000fe20003f25270 */
[----:B------:R-:W-:Y:S01]  /*7bb0*/  UISETP.NE.AND UP0, UPT, UR56, URZ, UPT ;  /* 0x000000ff3800728c */ /* 0x000fe2000bf05270 */
[----:B------:R-:W-:Y:S11]  /*7bc0*/  LEA R2, R68, UR45, 0x3 ;  /* 0x0000002d44027c11 */ /* 0x000ff6000f8e18ff */
[----:B------:R-:W-:Y:S01]  /*7bd0*/  @P1 SHF.L.U32 R3, RZ, 0x1f, RZ ;  /* 0x0000001fff031819 */ /* 0x000fe200000006ff */
[----:B------:R-:W-:Y:S06]  /*7be0*/  BRA.U !UP0, `(.L_x_124) ;  /* 0x0000000108247547 */ /* 0x000fec000b800000 */
[----:B-1----:R-:W-:Y:S01]  /*7bf0*/  IMAD.U32 R20, RZ, RZ, UR57 ;  /* 0x00000039ff147e24 */ /* 0x002fe2000f8e00ff */
[----:B------:R-:W-:Y:S01]  /*7c00*/  MOV R0, UR37 ;  /* 0x0000002500007c02 */ /* 0x000fe20008000f00 */
[----:B------:R-:W-:Y:S03]  /*7c10*/  UIADD3 UR57, UPT, UPT, UR57, 0x1, URZ ;  /* 0x0000000139397890 */ /* 0x000fe6000fffe0ff */
[----:B------:R-:W-:Y:S01]  /*7c20*/  @P1 LEA R20, R20, UR45, 0x3 ;  /* 0x0000002d14141c11 */ /* 0x000fe2000f8e18ff */
[----:B------:R-:W-:Y:S04]  /*7c30*/  UISETP.NE.AND UP0, UPT, UR57, 0x4, UPT ;  /* 0x000000043900788c */ /* 0x000fe8000bf05270 */
[----:B------:R-:W-:Y:S01]  /*7c40*/  @P1 VIADD R20, R20, 0xe0 ;  /* 0x000000e014141836 */ /* 0x000fe20000000000 */
[----:B------:R-:W-:Y:S04]  /*7c50*/  USEL UR57, UR57, URZ, UP0 ;  /* 0x000000ff39397287 */ /* 0x000fe80008000000 */
[----:B------:R-:W-:Y:S04]  /*7c60*/  @P1 PRMT R0, R0, 0x654, R20 ;  /* 0x0000065400001816 */ /* 0x000fe80000000014 */
[----:B------:R3:W-:Y:S04]  /*7c70*/  @P1 SYNCS.ARRIVE.TRANS64.RED.A1T0 RZ, [R0+URZ], RZ ;  /* 0x000000ff00ff19a7 */ /* 0x0007e800081004ff */
.L_x_124:
[----:B------:R-:W4:Y:S01]  /*7c80*/  @P1 SYNCS.PHASECHK.TRANS64.TRYWAIT P0, [R2+URZ+0xc0], R3 ;  /* 0x0000c003020015a7 */ /* 0x000f2200080011ff */
[----:B------:R-:W-:Y:S01]  /*7c90*/  BSSY B1, `(.L_x_125) ;  /* 0x0000014000017945 */ /* 0x000fe20003800000 */
[----:B----4-:R-:W-:Y:S03]  /*7ca0*/  @P1 SEL R70, RZ, 0x1, !P0 ;  /* 0x00000001ff461807 */ /* 0x010fe60004000000 */
[----:B------:R-:W-:Y:S05]  /*7cb0*/  @!P1 BRA `(.L_x_126) ;  /* 0x0000000000449947 */ /* 0x000fea0003800000 */
[----:B------:R-:W-:Y:S01]  /*7cc0*/  ISETP.NE.AND P1, PT, R71, RZ, PT ;  /* 0x000000ff4700720c */ /* 0x000fe20003f25270 */
[----:B------:R-:W-:Y:S01]  /*7cd0*/  BSSY B0, `(.L_x_127) ;  /* 0x0000009000007945 */ /* 0x000fe20003800000 */
[----:B------:R-:W-:Y:S11]  /*7ce0*/  ISETP.NE.AND P0, PT, R70, RZ, PT ;  /* 0x000000ff4600720c */ /* 0x000ff60003f05270 */
[----:B-1----:R-:W-:Y:S05]  /*7cf0*/  @P1 IMAD R20, R68, 0x1000, R104 ;  /* 0x0000100044141824 */ /* 0x002fea00078e0268 */
[----:B------:R-:W-:Y:S05]  /*7d00*/  @P1 IADD3 R3, PT, PT, R20, UR45, RZ ;  /* 0x0000002d14031c10 */ /* 0x000fea000fffe0ff */
[----:B------:R-:W-:Y:S01]  /*7d10*/  @P1 IMAD.IADD R3, R69, 0x1, R3 ;  /* 0x0000000145031824 */ /* 0x000fe200078e0203 */
[----:B------:R-:W-:Y:S06]  /*7d20*/  @P0 BRA `(.L_x_128) ;  /* 0x00000000000c0947 */ /* 0x000fec0003800000 */
[----:B---3--:R-:W-:Y:S04]  /*7d30*/  SHF.L.U32 R0, RZ, 0x1f, RZ ;  /* 0x0000001fff007819 */ /* 0x008fe800000006ff */
[----:B------:R-:W1:Y:S02]  /*7d40*/  SYNCS.PHASECHK.TRANS64.TRYWAIT P0, [R2+URZ+0xc0], R0 ;  /* 0x0000c000020075a7 */ /* 0x000e6400080011ff */
[----:B-1----:R-:W-:Y:S05]  /*7d50*/  @!P0 BRA `(.L_x_129) ;  /* 0x0000007400b88947 */ /* 0x002fea0003800000 */
.L_x_128:
[----:B------:R-:W-:Y:S05]  /*7d60*/  BSYNC B0 ;  /* 0x0000000000007941 */ /* 0x000fea0003800000 */
.L_x_127:
[----:B------:R-:W-:Y:S02]  /*7d70*/  ISETP.NE.AND P0, PT, R71, RZ, PT ;  /* 0x000000ff4700720c */ /* 0x000fe40003f05270 */
[----:B------:R-:W-:Y:S11]  /*7d80*/  IADD3 R68, PT, PT, R68, 0x1, RZ ;  /* 0x0000000144447810 */ /* 0x000ff60007ffe0ff */
[----:B------:R4:W1:Y:S04]  /*7d90*/  @P0 LDS.128 R60, [R20+UR45+0x200] ;  /* 0x0002002d143c0984 */ /* 0x0008680008000c00 */
[----:B------:R4:W1:Y:S04]  /*7da0*/  @P0 LDS.128 R72, [R20+UR45+0xa00] ;  /* 0x000a002d14480984 */ /* 0x0008680008000c00 */
[----:B------:R4:W1:Y:S04]  /*7db0*/  @P0 LDS.128 R64, [R3+0x200] ;  /* 0x0002000003400984 */ /* 0x0008680000000c00 */
[----:B------:R4:W1:Y:S02]  /*7dc0*/  @P0 LDS.128 R76, [R3+0xa00] ;  /* 0x000a0000034c0984 */ /* 0x0008640000000c00 */
.L_x_126:
[----:B------:R-:W-:Y:S05]  /*7dd0*/  BSYNC B1 ;  /* 0x0000000000017941 */ /* 0x000fea0003800000 */
.L_x_125:
[----:B----4-:R-:W-:Y:S05]  /*7de0*/  VIADD R3, R59, 0x400000 ;  /* 0x004000003b037836 */ /* 0x010fea0000000000 */
[----:B-1-3--:R-:W-:Y:S04]  /*7df0*/  SHF.R.U32.HI R0, RZ, 0x15, R3 ;  /* 0x00000015ff007819 */ /* 0x00afe80000011603 */
[----:B------:R-:W-:Y:S04]  /*7e00*/  LOP3.LUT R22, R0, 0x3, RZ, 0xc0, !PT ;  /* 0x0000000300167812 */ /* 0x000fe800078ec0ff */
[----:B------:R-:W-:Y:S11]  /*7e10*/  ISETP.NE.AND P0, PT, R98, R22, PT ;  /* 0x000000166200720c */ /* 0x000ff60003f05270 */
[----:B------:R-:W-:Y:S02]  /*7e20*/  @!UPT UIADD3 URZ, UPT, UPT, URZ, URZ, URZ ;  /* 0x000000fffffff290 */ /* 0x000fe4000fffe0ff */
[----:B------:R-:W-:Y:S05]  /*7e30*/  @P0 BRA `(.L_x_130) ;  /* 0x0000000000bc0947 */ /* 0x000fea0003800000 */
[----:B------:R-:W-:Y:S02]  /*7e40*/  LOP3.LUT P0, RZ, R0, 0x3, R99, 0x48, !PT ;  /* 0x0000000300ff7812 */ /* 0x000fe40007804863 */
[----:B------:R-:W-:Y:S11]  /*7e50*/  MOV R2, R3 ;  /* 0x0000000300027202 */ /* 0x000ff60000000f00 */
[----:B------:R-:W-:Y:S05]  /*7e60*/  @!P0 BRA `(.L_x_131) ;  /* 0x0000000000408947 */ /* 0x000fea0003800000 */
[----:B------:R-:W1:Y:S01]  /*7e70*/  LDCU.64 UR8, c[0x4][0x70] ;  /* 0x01000e00ff0877ac */ /* 0x000e620008000a00 */
[----:B------:R-:W-:Y:S01]  /*7e80*/  MOV R15, 0x0 ;  /* 0x00000000000f7802 */ /* 0x000fe20000000f00 */
[----:B------:R-:W-:Y:S02]  /*7e90*/  HFMA2 R12, -RZ, RZ, 0, 5.9604644775390625e-08 ;  /* 0x00000001ff0c7431 */ /* 0x000fe400000001ff */
[----:B------:R-:W-:Y:S02]  /*7ea0*/  IMAD.MOV.U32 R8, RZ, RZ, 0x192 ;  /* 0x00000192ff087424 */ /* 0x000fe400078e00ff */
[----:B------:R-:W-:Y:S01]  /*7eb0*/  IMAD.MOV.U32 R13, RZ, RZ, RZ ;  /* 0x000000ffff0d7224 */ /* 0x000fe200078e00ff */
[----:B------:R-:W3:Y:S01]  /*7ec0*/  LDCU.64 UR6, c[0x4][0x78] ;  /* 0x01000f00ff0677ac */ /* 0x000ee20008000a00 */
[----:B------:R-:W4:Y:S01]  /*7ed0*/  LDC.64 R14, c[0x4][R15] ;  /* 0x010000000f0e7b82 */ /* 0x000f220000000a00 */
[----:B------:R-:W5:Y:S01]  /*7ee0*/  LDCU.64 UR4, c[0x4][0x10] ;  /* 0x01000200ff0477ac */ /* 0x000f620008000a00 */
[----:B-1----:R-:W-:Y:S01]  /*7ef0*/  MOV R5, UR9 ;  /* 0x0000000900057c02 */ /* 0x002fe20008000f00 */
[----:B------:R-:W-:Y:S01]  /*7f00*/  IMAD.U32 R4, RZ, RZ, UR8 ;  /* 0x00000008ff047e24 */ /* 0x000fe2000f8e00ff */
[----:B---3--:R-:W-:Y:S01]  /*7f10*/  MOV R7, UR7 ;  /* 0x0000000700077c02 */ /* 0x008fe20008000f00 */
[----:B------:R-:W-:Y:S01]  /*7f20*/  IMAD.U32 R6, RZ, RZ, UR6 ;  /* 0x00000006ff067e24 */ /* 0x000fe2000f8e00ff */
[----:B-----5:R-:W-:Y:S01]  /*7f30*/  MOV R11, UR5 ;  /* 0x00000005000b7c02 */ /* 0x020fe20008000f00 */
[----:B------:R-:W-:Y:S02]  /*7f40*/  IMAD.U32 R10, RZ, RZ, UR4 ;  /* 0x00000004ff0a7e24 */ /* 0x000fe4000f8e00ff */
[----:B------:R-:W-:Y:S07]  /*7f50*/  LEPC R20, `(.L_x_131) ;  /* 0x000000001014794e */ /* 0x000fee0000000000 */
[----:B--2-4-:R-:W-:Y:S05]  /*7f60*/  CALL.ABS.NOINC R14 ;  /* 0x000000000e007343 */ /* 0x014fea0003c00000 */
.L_x_131:
        /* <DEDUP_REMOVED lines=23> */
.L_x_132:
[----:B------:R-:W-:Y:S05]  /*80e0*/  WARPSYNC.ALL ;  /* 0x0000000000007948 */ /* 0x000fea0003800000 */
[----:B------:R-:W-:Y:S11]  /*80f0*/  R2UR UR4, R2 ;  /* 0x00000000020472ca */ /* 0x000ff600000e0000 */
[----:B------:R-:W-:Y:S02]  /*8100*/  @!UPT UIADD3 URZ, UPT, UPT, URZ, URZ, URZ ;  /* 0x000000fffffff290 */ /* 0x000fe4000fffe0ff */
[----:B------:R-:W1:Y:S02]  /*8110*/  LDTM.x16 R4, tmem[UR4+0x40] ;  /* 0x00004004000479ee */ /* 0x000e640008240000 */
[----:B-1----:R-:W-:Y:S01]  /*8120*/  NOP ;  /* 0x0000000000007918 */ /* 0x002fe20000000000 */
.L_x_130:
[----:B------:R-:W-:Y:S01]  /*8130*/  ISETP.NE.AND P2, PT, R105, RZ, PT ;  /* 0x000000ff6900720c */ /* 0x000fe20003f45270 */
[----:B------:R-:W-:Y:S01]  /*8140*/  FMUL R0, R52, R24 ;  /* 0x0000001834007220 */ /* 0x000fe20000400000 */
[----:B------:R-:W-:Y:S01]  /*8150*/  SHF.L.U32 R3, R60, 0x10, RZ ;  /* 0x000000103c037819 */ /* 0x000fe200000006ff */
[----:B------:R-:W-:Y:S01]  /*8160*/  FMUL R2, R52, R25 ;  /* 0x0000001934027220 */ /* 0x000fe20000400000 */
[----:B------:R-:W-:Y:S02]  /*8170*/  LOP3.LUT R20, R60, 0xffff0000, RZ, 0xc0, !PT ;  /* 0xffff00003c147812 */ /* 0x000fe400078ec0ff */
[----:B------:R-:W-:Y:S01]  /*8180*/  SHF.L.U32 R21, R61, 0x10, RZ ;  /* 0x000000103d157819 */ /* 0x000fe200000006ff */
[C---:B------:R-:W-:Y:S01]  /*8190*/  FFMA R0, R53.reuse, R3, R0 ;  /* 0x0000000335007223 */ /* 0x040fe20000000000 */
[----:B------:R-:W-:Y:S01]  /*81a0*/  ISETP.NE.AND P1, PT, R98, R22, PT ;  /* 0x000000166200720c */ /* 0x000fe20003f25270 */
[C---:B------:R-:W-:Y:S01]  /*81b0*/  FFMA R2, R53.reuse, R20, R2 ;  /* 0x0000001435027223 */ /* 0x040fe20000000002 */
[----:B------:R-:W-:Y:S01]  /*81c0*/  MOV R20, UR57 ;  /* 0x0000003900147c02 */ /* 0x000fe20008000f00 */
[----:B------:R-:W-:Y:S01]  /*81d0*/  FMUL R3, R52, R26 ;  /* 0x0000001a34037220 */ /* 0x000fe20000400000 */
[----:B------:R-:W-:Y:S02]  /*81e0*/  SHF.L.U32 R22, R62, 0x10, RZ ;  /* 0x000000103e167819 */ /* 0x000fe400000006ff */
[----:B------:R-:W-:Y:S01]  /*81f0*/  @P2 LEA R20, R20, UR45, 0x3 ;  /* 0x0000002d14142c11 */ /* 0x000fe2000f8e18ff */
[----:B------:R-:W-:Y:S01]  /*8200*/  FFMA R3, R53, R21, R3 ;  /* 0x0000001535037223 */ /* 0x000fe20000000003 */
[----:B------:R-:W-:Y:S01]  /*8210*/  F2FP.BF16.F32.PACK_AB R108, R2, R0 ;  /* 0x00000000026c723e */ /* 0x000fe200000010ff */
[C---:B------:R-:W-:Y:S01]  /*8220*/  FMUL R0, R52.reuse, R27 ;  /* 0x0000001b34007220 */ /* 0x040fe20000400000 */
[----:B------:R-:W-:Y:S01]  /*8230*/  LOP3.LUT R21, R61, 0xffff0000, RZ, 0xc0, !PT ;  /* 0xffff00003d157812 */ /* 0x000fe200078ec0ff */
[----:B------:R-:W-:Y:S01]  /*8240*/  FMUL R2, R52, R28 ;  /* 0x0000001c34027220 */ /* 0x000fe20000400000 */
[----:B------:R-:W-:Y:S01]  /*8250*/  @P2 IADD3 R40, PT, PT, R20, 0xe0, RZ ;  /* 0x000000e014282810 */ /* 0x000fe20007ffe0ff */
[----:B------:R-:W-:Y:S01]  /*8260*/  FMUL R20, R52, R29 ;  /* 0x0000001d34147220 */ /* 0x000fe20000400000 */
[----:B------:R-:W-:Y:S01]  /*8270*/  LOP3.LUT R23, R62, 0xffff0000, RZ, 0xc0, !PT ;  /* 0xffff00003e177812 */ /* 0x000fe200078ec0ff */
[C---:B------:R-:W-:Y:S01]  /*8280*/  FFMA R0, R53.reuse, R21, R0 ;  /* 0x0000001535007223 */ /* 0x040fe20000000000 */
[----:B------:R-:W-:Y:S01]  /*8290*/  MOV R106, UR37 ;  /* 0x00000025006a7c02 */ /* 0x000fe20008000f00 */
[C---:B------:R-:W-:Y:S01]  /*82a0*/  FFMA R2, R53.reuse, R22, R2 ;  /* 0x0000001635027223 */ /* 0x040fe20000000002 */
[----:B------:R-:W-:Y:S01]  /*82b0*/  LOP3.LUT R41, R66, 0xffff0000, RZ, 0xc0, !PT ;  /* 0xffff000042297812 */ /* 0x000fe200078ec0ff */
[----:B------:R-:W-:Y:S01]  /*82c0*/  FFMA R20, R53, R23, R20 ;  /* 0x0000001735147223 */ /* 0x000fe20000000014 */
[----:B------:R-:W-:Y:S01]  /*82d0*/  @P2 PRMT R106, R106, 0x654, R40 ;  /* 0x000006546a6a2816 */ /* 0x000fe20000000028 */
[C---:B------:R-:W-:Y:S01]  /*82e0*/  FMUL R21, R52.reuse, R30 ;  /* 0x0000001e34157220 */ /* 0x040fe20000400000 */
[C---:B------:R-:W-:Y:S01]  /*82f0*/  SHF.L.U32 R23, R63.reuse, 0x10, RZ ;  /* 0x000000103f177819 */ /* 0x040fe200000006ff */
[----:B------:R-:W-:Y:S01]  /*8300*/  FMUL R22, R52, R31 ;  /* 0x0000001f34167220 */ /* 0x000fe20000400000 */
[----:B------:R-:W-:Y:S02]  /*8310*/  LOP3.LUT R40, R63, 0xffff0000, RZ, 0xc0, !PT ;  /* 0xffff00003f287812 */ /* 0x000fe400078ec0ff */
[----:B------:R-:W-:Y:S01]  /*8320*/  F2FP.BF16.F32.PACK_AB R110, R20, R2 ;  /* 0x00000002146e723e */ /* 0x000fe200000010ff */
[C---:B------:R-:W-:Y:S01]  /*8330*/  FFMA R21, R53.reuse, R23, R21 ;  /* 0x0000001735157223 */ /* 0x040fe20000000015 */
[----:B------:R-:W-:Y:S01]  /*8340*/  F2FP.BF16.F32.PACK_AB R109, R0, R3 ;  /* 0x00000003006d723e */ /* 0x000fe200000010ff */
[----:B------:R-:W-:Y:S01]  /*8350*/  FFMA R22, R53, R40, R22 ;  /* 0x0000002835167223 */ /* 0x000fe20000000016 */
[----:B------:R-:W-:Y:S01]  /*8360*/  SHF.L.U32 R20, R64, 0x10, RZ ;  /* 0x0000001040147819 */ /* 0x000fe200000006ff */
[----:B------:R-:W-:Y:S01]  /*8370*/  FMUL R0, R52, R32 ;  /* 0x0000002034007220 */ /* 0x000fe20000400000 */
[----:B------:R-:W-:Y:S01]  /*8380*/  LOP3.LUT R23, R64, 0xffff0000, RZ, 0xc0, !PT ;  /* 0xffff000040177812 */ /* 0x000fe200078ec0ff */
[C---:B------:R-:W-:Y:S01]  /*8390*/  FMUL R2, R52.reuse, R33 ;  /* 0x0000002134027220 */ /* 0x040fe20000400000 */
[----:B------:R-:W-:Y:S01]  /*83a0*/  SHF.L.U32 R40, R65, 0x10, RZ ;  /* 0x0000001041287819 */ /* 0x000fe200000006ff */
[----:B------:R-:W-:Y:S01]  /*83b0*/  FMUL R3, R52, R34 ;  /* 0x0000002234037220 */ /* 0x000fe20000400000 */
[----:B------:R-:W-:Y:S01]  /*83c0*/  F2FP.BF16.F32.PACK_AB R111, R22, R21 ;  /* 0x00000015166f723e */ /* 0x000fe200000010ff */
[----:B------:R-:W-:Y:S01]  /*83d0*/  FFMA R0, R53, R20, R0 ;  /* 0x0000001435007223 */ /* 0x000fe20000000000 */
[----:B------:R-:W-:Y:S01]  /*83e0*/  LOP3.LUT R42, R77, 0xffff0000, RZ, 0xc0, !PT ;  /* 0xffff00004d2a7812 */ /* 0x000fe200078ec0ff */
[----:B------:R-:W-:Y:S01]  /*83f0*/  FFMA R2, R53, R23, R2 ;  /* 0x0000001735027223 */ /* 0x000fe20000000002 */
[----:B------:R-:W-:Y:S01]  /*8400*/  LOP3.LUT R23, R65, 0xffff0000, RZ, 0xc0, !PT ;  /* 0xffff000041177812 */ /* 0x000fe200078ec0ff */
[C---:B------:R-:W-:Y:S01]  /*8410*/  FFMA R3, R53.reuse, R40, R3 ;  /* 0x0000002835037223 */ /* 0x040fe20000000003 */
[----:B------:R-:W-:Y:S01]  /*8420*/  SHF.L.U32 R40, R66, 0x10, RZ ;  /* 0x0000001042287819 */ /* 0x000fe200000006ff */
[----:B------:R-:W-:Y:S01]  /*8430*/  FMUL R20, R52, R35 ;  /* 0x0000002334147220 */ /* 0x000fe20000400000 */
[----:B------:R-:W-:Y:S01]  /*8440*/  F2FP.BF16.F32.PACK_AB R112, R2, R0 ;  /* 0x000000000270723e */ /* 0x000fe200000010ff */
[----:B------:R-:W-:Y:S01]  /*8450*/  FMUL R21, R52, R36 ;  /* 0x0000002434157220 */ /* 0x000fe20000400000 */
[----:B------:R-:W-:Y:S01]  /*8460*/  SHF.L.U32 R54, R78, 0x10, RZ ;  /* 0x000000104e367819 */ /* 0x000fe200000006ff */
[----:B------:R-:W-:Y:S01]  /*8470*/  FMUL R22, R52, R37 ;  /* 0x0000002534167220 */ /* 0x000fe20000400000 */
[----:B------:R-:W-:Y:S01]  /*8480*/  LOP3.LUT R55, R78, 0xffff0000, RZ, 0xc0, !PT ;  /* 0xffff00004e377812 */ /* 0x000fe200078ec0ff */
[----:B------:R-:W-:Y:S01]  /*8490*/  FFMA R20, R53, R23, R20 ;  /* 0x0000001735147223 */ /* 0x000fe20000000014 */
[----:B------:R-:W-:Y:S01]  /*84a0*/  SHF.L.U32 R23, R67, 0x10, RZ ;  /* 0x0000001043177819 */ /* 0x000fe200000006ff */
[----:B------:R-:W-:Y:S01]  /*84b0*/  FFMA R21, R53, R40, R21 ;  /* 0x0000002835157223 */ /* 0x000fe20000000015 */
[----:B------:R-:W-:Y:S01]  /*84c0*/  LOP3.LUT R40, R67, 0xffff0000, RZ, 0xc0, !PT ;  /* 0xffff000043287812 */ /* 0x000fe200078ec0ff */
[C---:B------:R-:W-:Y:S01]  /*84d0*/  FFMA R22, R53.reuse, R41, R22 ;  /* 0x0000002935167223 */ /* 0x040fe20000000016 */
[----:B------:R-:W-:Y:S01]  /*84e0*/  F2FP.BF16.F32.PACK_AB R113, R20, R3 ;  /* 0x000000031471723e */ /* 0x000fe200000010ff */
[----:B------:R-:W-:Y:S01]  /*84f0*/  FMUL R0, R52, R38 ;  /* 0x0000002634007220 */ /* 0x000fe20000400000 */
[----:B------:R-:W-:Y:S01]  /*8500*/  LOP3.LUT R41, R74, 0xffff0000, RZ, 0xc0, !PT ;  /* 0xffff00004a297812 */ /* 0x000fe200078ec0ff */
[----:B------:R-:W-:Y:S01]  /*8510*/  FMUL R2, R52, R39 ;  /* 0x0000002734027220 */ /* 0x000fe20000400000 */
[----:B------:R-:W-:Y:S01]  /*8520*/  F2FP.BF16.F32.PACK_AB R114, R22, R21 ;  /* 0x000000151672723e */ /* 0x000fe200000010ff */
[----:B------:R1:W-:Y:S01]  /*8530*/  @!P1 STS.128 [R104+UR45+0x1200], R108 ;  /* 0x0012006c68009988 */ /* 0x0003e20008000c2d */
[C---:B------:R-:W-:Y:S01]  /*8540*/  SHF.L.U32 R22, R72.reuse, 0x10, RZ ;  /* 0x0000001048167819 */ /* 0x040fe200000006ff */
[C---:B------:R-:W-:Y:S01]  /*8550*/  FFMA R0, R53.reuse, R23, R0 ;  /* 0x0000001735007223 */ /* 0x040fe20000000000 */
[----:B------:R-:W-:Y:S01]  /*8560*/  LOP3.LUT R23, R72, 0xffff0000, RZ, 0xc0, !PT ;  /* 0xffff000048177812 */ /* 0x000fe200078ec0ff */
[----:B------:R-:W-:Y:S01]  /*8570*/  FFMA R2, R53, R40, R2 ;  /* 0x0000002835027223 */ /* 0x000fe20000000002 */
[----:B------:R-:W-:Y:S01]  /*8580*/  SHF.L.U32 R40, R73, 0x10, RZ ;  /* 0x0000001049287819 */ /* 0x000fe200000006ff */
[C---:B------:R-:W-:Y:S01]  /*8590*/  FMUL R3, R52.reuse, R4 ;  /* 0x0000000434037220 */ /* 0x040fe20000400000 */
[C---:B------:R-:W-:Y:S01]  /*85a0*/  SHF.L.U32 R56, R79.reuse, 0x10, RZ ;  /* 0x000000104f387819 */ /* 0x040fe200000006ff */
[----:B------:R-:W-:Y:S01]  /*85b0*/  FMUL R20, R52, R5 ;  /* 0x0000000534147220 */ /* 0x000fe20000400000 */
[----:B------:R-:W-:Y:S01]  /*85c0*/  F2FP.BF16.F32.PACK_AB R115, R2, R0 ;  /* 0x000000000273723e */ /* 0x000fe200000010ff */
[----:B------:R-:W-:Y:S01]  /*85d0*/  FMUL R21, R52, R6 ;  /* 0x0000000634157220 */ /* 0x000fe20000400000 */
[----:B------:R-:W-:Y:S01]  /*85e0*/  LOP3.LUT R57, R79, 0xffff0000, RZ, 0xc0, !PT ;  /* 0xffff00004f397812 */ /* 0x000fe200078ec0ff */
[C---:B------:R-:W-:Y:S01]  /*85f0*/  FFMA R3, R53.reuse, R22, R3 ;  /* 0x0000001635037223 */ /* 0x040fe20000000003 */
[----:B------:R-:W-:Y:S01]  /*8600*/  FFMA R20, R53, R23, R20 ;  /* 0x0000001735147223 */ /* 0x000fe20000000014 */
[----:B------:R1:W-:Y:S01]  /*8610*/  @!P1 STS.128 [R103+0x1200], R112 ;  /* 0x0012007067009388 */ /* 0x0003e20000000c00 */
[----:B------:R-:W-:Y:S01]  /*8620*/  LOP3.LUT R23, R73, 0xffff0000, RZ, 0xc0, !PT ;  /* 0xffff000049177812 */ /* 0x000fe200078ec0ff */
[C---:B------:R-:W-:Y:S01]  /*8630*/  FFMA R21, R53.reuse, R40, R21 ;  /* 0x0000002835157223 */ /* 0x040fe20000000015 */
[----:B------:R-:W-:Y:S01]  /*8640*/  SHF.L.U32 R40, R74, 0x10, RZ ;  /* 0x000000104a287819 */ /* 0x000fe200000006ff */
[----:B------:R-:W-:Y:S01]  /*8650*/  FMUL R0, R52, R7 ;  /* 0x0000000734007220 */ /* 0x000fe20000400000 */
[----:B------:R-:W-:Y:S01]  /*8660*/  F2FP.BF16.F32.PACK_AB R116, R20, R3 ;  /* 0x000000031474723e */ /* 0x000fe200000010ff */
[----:B------:R-:W-:Y:S01]  /*8670*/  FMUL R2, R52, R8 ;  /* 0x0000000834027220 */ /* 0x000fe20000400000 */
[----:B------:R-:W-:Y:S01]  /*8680*/  ISETP.NE.AND P0, PT, R98, RZ, PT ;  /* 0x000000ff6200720c */ /* 0x000fe20003f05270 */
[C---:B------:R-:W-:Y:S01]  /*8690*/  FMUL R22, R52.reuse, R9 ;  /* 0x0000000934167220 */ /* 0x040fe20000400000 */
[C---:B------:R-:W-:Y:S01]  /*86a0*/  FFMA R0, R53.reuse, R23, R0 ;  /* 0x0000001735007223 */ /* 0x040fe20000000000 */
[----:B------:R-:W-:Y:S01]  /*86b0*/  FFMA R2, R53, R40, R2 ;  /* 0x0000002835027223 */ /* 0x000fe20000000002 */
[C---:B------:R-:W-:Y:S01]  /*86c0*/  SHF.L.U32 R23, R75.reuse, 0x10, RZ ;  /* 0x000000104b177819 */ /* 0x040fe200000006ff */
[C---:B------:R-:W-:Y:S01]  /*86d0*/  FMUL R3, R52.reuse, R10 ;  /* 0x0000000a34037220 */ /* 0x040fe20000400000 */
[----:B------:R-:W-:Y:S01]  /*86e0*/  LOP3.LUT R40, R75, 0xffff0000, RZ, 0xc0, !PT ;  /* 0xffff00004b287812 */ /* 0x000fe200078ec0ff */
[C---:B------:R-:W-:Y:S01]  /*86f0*/  FFMA R22, R53.reuse, R41, R22 ;  /* 0x0000002935167223 */ /* 0x040fe20000000016 */
[----:B------:R-:W-:Y:S01]  /*8700*/  FMUL R20, R52, R11 ;  /* 0x0000000b34147220 */ /* 0x000fe20000400000 */
[C---:B------:R-:W-:Y:S01]  /*8710*/  FFMA R3, R53.reuse, R23, R3 ;  /* 0x0000001735037223 */ /* 0x040fe20000000003 */
        /* <DEDUP_REMOVED lines=27> */
[----:B------:R-:W-:Y:S02]  /*88d0*/  F2FP.BF16.F32.PACK_AB R23, R42, R41 ;  /* 0x000000292a17723e */ /* 0x000fe400000010ff */
[----:B------:R-:W-:Y:S02]  /*88e0*/  LEA R0, R68, UR45, 0x3 ;  /* 0x0000002d44007c11 */ /* 0x000fe4000f8e18ff */
[----:B------:R-:W-:Y:S01]  /*88f0*/  @P2 SHF.L.U32 R2, RZ, 0x1f, RZ ;  /* 0x0000001fff022819 */ /* 0x000fe200000006ff */
[----:B------:R1:W-:Y:S01]  /*8900*/  @!P1 STS.128 [R103+0x1a00], R20 ;  /* 0x001a001467009388 */ /* 0x0003e20000000c00 */
[----:B------:R-:W-:Y:S01]  /*8910*/  @!PT LDS RZ, [RZ] ;  /* 0x00000000fffff984 */ /* 0x000fe20000000800 */
[----:B------:R-:W-:Y:S01]  /*8920*/  @!PT LDS RZ, [RZ] ;  /* 0x00000000fffff984 */ /* 0x000fe20000000800 */
[----:B------:R-:W-:Y:S01]  /*8930*/  @!PT LDS RZ, [RZ] ;  /* 0x00000000fffff984 */ /* 0x000fe20000000800 */
[----:B------:R-:W-:Y:S01]  /*8940*/  @!PT LDS RZ, [RZ] ;  /* 0x00000000fffff984 */ /* 0x000fe20000000800 */
[----:B------:R3:W-:Y:S07]  /*8950*/  MEMBAR.ALL.CTA ;  /* 0x0000000000007992 */ /* 0x0007ee0000008000 */
[----:B---3--:R-:W3:Y:S02]  /*8960*/  FENCE.VIEW.ASYNC.S ;  /* 0x00000000000073c6 */ /* 0x008ee40000000000 */
[----:B------:R-:W-:Y:S05]  /*8970*/  WARPSYNC.ALL ;  /* 0x0000000000007948 */ /* 0x000fea0003800000 */
[----:B------:R-:W-:Y:S01]  /*8980*/  BSSY.RECONVERGENT B0, `(.L_x_133) ;  /* 0x0000011000007945 */ /* 0x000fe20003800200 */
[----:B---3--:R-:W-:Y:S06]  /*8990*/  BAR.SYNC.DEFER_BLOCKING 0x1, 0x80 ;  /* 0x0042000000007b1d */ /* 0x008fec0000010000 */
[----:B------:R-:W-:Y:S05]  /*89a0*/  @P0 BRA `(.L_x_134) ;  /* 0x0000000000380947 */ /* 0x000fea0003800000 */
[----:B------:R-:W-:Y:S02]  /*89b0*/  UIADD3 UR12, UP0, UPT, UR58, 0xa80, URZ ;  /* 0x00000a803a0c7890 */ /* 0x000fe4000ff1e0ff */
[----:B------:R-:W-:Y:S02]  /*89c0*/  UIADD3 UR10, UPT, UPT, UR42, 0x40, URZ ;  /* 0x000000402a0a7890 */ /* 0x000fe4000fffe0ff */
[----:B------:R-:W-:Y:S02]  /*89d0*/  UIADD3 UR8, UPT, UPT, UR45, 0x1200, URZ ;  /* 0x000012002d087890 */ /* 0x000fe4000fffe0ff */
[----:B------:R-:W-:Y:S01]  /*89e0*/  UIADD3.X UR13, UPT, UPT, URZ, UR59, URZ, UP0, !UPT ;  /* 0x0000003bff0d7290 */ /* 0x000fe200087fe4ff */
[----:B------:R-:W-:Y:S01]  /*89f0*/  UMOV UR9, UR41 ;  /* 0x0000002900097c82 */ /* 0x000fe20008000000 */
[----:B------:R-:W-:Y:S01]  /*8a00*/  UMOV UR11, UR44 ;  /* 0x0000002c000b7c82 */ /* 0x000fe20008000000 */
[----:B------:R-:W-:Y:S02]  /*8a10*/  UIADD3 UR5, UPT, UPT, UR41, 0x40, URZ ;  /* 0x0000004029057890 */ /* 0x000fe4000fffe0ff */
[----:B------:R-:W-:Y:S01]  /*8a20*/  UIADD3 UR4, UPT, UPT, UR45, 0x1a00, URZ ;  /* 0x00001a002d047890 */ /* 0x000fe2000fffe0ff */
[----:B------:R-:W-:Y:S03]  /*8a30*/  UMOV UR7, UR44 ;  /* 0x0000002c00077c82 */ /* 0x000fe60008000000 */
[----:B------:R3:W-:Y:S01]  /*8a40*/  UTMASTG.3D [UR8], [UR12] ;  /* 0x000000080c0073b5 */ /* 0x0007e20008010000 */
[----:B------:R-:W-:Y:S04]  /*8a50*/  UMOV UR6, UR10 ;  /* 0x0000000a00067c82 */ /* 0x000fe80008000000 */
[----:B------:R3:W-:Y:S01]  /*8a60*/  UTMASTG.3D [UR4], [UR12] ;  /* 0x000000040c0073b5 */ /* 0x0007e20008010000 */
[----:B------:R0:W-:Y:S01]  /*8a70*/  UTMACMDFLUSH ;  /* 0x00000000000079b7 */ /* 0x0001e20000000000 */
[----:B---3--:R-:W-:Y:S04]  /*8a80*/  DEPBAR.LE SB0, 0x1 ;  /* 0x000080400000791a */ /* 0x008fe80000000000 */
.L_x_134:
[----:B------:R-:W-:Y:S05]  /*8a90*/  BSYNC.RECONVERGENT B0 ;  /* 0x0000000000007941 */ /* 0x000fea0003800200 */
.L_x_133:
[----:B------:R-:W-:Y:S01]  /*8aa0*/  BAR.SYNC.DEFER_BLOCKING 0x1, 0x80 ;  /* 0x0042000000007b1d */ /* 0x000fe20000010000 */
[----:B------:R-:W-:Y:S01]  /*8ab0*/  UIADD3 UR43, UPT, UPT, UR57, 0x1, URZ ;  /* 0x00000001392b7890 */ /* 0x000fe2000fffe0ff */
[----:B-1----:R-:W-:Y:S01]  /*8ac0*/  VIADD R23, R59, 0x10 ;  /* 0x000000103b177836 */ /* 0x002fe20000000000 */
[----:B------:R-:W-:Y:S02]  /*8ad0*/  UIADD3 UR53, UPT, UPT, UR41, 0x10, URZ ;  /* 0x0000001029357890 */ /* 0x000fe4000fffe0ff */
[----:B------:R-:W-:Y:S02]  /*8ae0*/  UISETP.NE.AND UP0, UPT, UR43, 0x4, UPT ;  /* 0x000000042b00788c */ /* 0x000fe4000bf05270 */
[----:B------:R-:W-:Y:S02]  /*8af0*/  SHF.R.U32.HI R21, RZ, 0x15, R23 ;  /* 0x00000015ff157819 */ /* 0x000fe40000011617 */
[----:B------:R-:W-:Y:S02]  /*8b00*/  USEL UR43, UR43, URZ, UP0 ;  /* 0x000000ff2b2b7287 */ /* 0x000fe40008000000 */
[----:B------:R-:W-:Y:S01]  /*8b10*/  LOP3.LUT R22, R21, 0x3, RZ, 0xc0, !PT ;  /* 0x0000000315167812 */ /* 0x000fe200078ec0ff */
[----:B------:R1:W-:Y:S01]  /*8b20*/  @P2 SYNCS.ARRIVE.TRANS64.RED.A1T0 RZ, [R106+URZ], RZ ;  /* 0x000000ff6aff29a7 */ /* 0x0003e200081004ff */
[----:B------:R-:W-:Y:S01]  /*8b30*/  BSSY B1, `(.L_x_135) ;  /* 0x0000015000017945 */ /* 0x000fe20003800000 */
[----:B------:R-:W3:Y:S02]  /*8b40*/  @P2 SYNCS.PHASECHK.TRANS64.TRYWAIT P0, [R0+URZ+0xc0], R2 ;  /* 0x0000c002000025a7 */ /* 0x000ee400080011ff */
[----:B---3--:R-:W-:Y:S01]  /*8b50*/  @P2 SEL R70, RZ, 0x1, !P0 ;  /* 0x00000001ff462807 */ /* 0x008fe20004000000 */
[----:B-1----:R-:W-:Y:S06]  /*8b60*/  @!P2 BRA `(.L_x_136) ;  /* 0x000000000044a947 */ /* 0x002fec0003800000 */
[----:B------:R-:W-:Y:S01]  /*8b70*/  ISETP.NE.AND P1, PT, R71, RZ, PT ;  /* 0x000000ff4700720c */ /* 0x000fe20003f25270 */
[----:B------:R-:W-:Y:S01]  /*8b80*/  BSSY B0, `(.L_x_137) ;  /* 0x0000009000007945 */ /* 0x000fe20003800000 */
[----:B------:R-:W-:Y:S11]  /*8b90*/  ISETP.NE.AND P0, PT, R70, RZ, PT ;  /* 0x000000ff4600720c */ /* 0x000ff60003f05270 */
[----:B------:R-:W-:Y:S05]  /*8ba0*/  @P1 IMAD R3, R68, 0x1000, R104 ;  /* 0x0000100044031824 */ /* 0x000fea00078e0268 */
[----:B------:R-:W-:Y:S05]  /*8bb0*/  @P1 IADD3 R2, PT, PT, R3, UR45, RZ ;  /* 0x0000002d03021c10 */ /* 0x000fea000fffe0ff */
[----:B------:R-:W-:Y:S01]  /*8bc0*/  @P1 IMAD.IADD R2, R69, 0x1, R2 ;  /* 0x0000000145021824 */ /* 0x000fe200078e0202 */
[----:B------:R-:W-:Y:S06]  /*8bd0*/  @P0 BRA `(.L_x_138) ;  /* 0x00000000000c0947 */ /* 0x000fec0003800000 */
[----:B------:R-:W-:Y:S04]  /*8be0*/  SHF.L.U32 R20, RZ, 0x1f, RZ ;  /* 0x0000001fff147819 */ /* 0x000fe800000006ff */
[----:B------:R-:W1:Y:S02]  /*8bf0*/  SYNCS.PHASECHK.TRANS64.TRYWAIT P0, [R0+URZ+0xc0], R20 ;  /* 0x0000c014000075a7 */ /* 0x000e6400080011ff */
[----:B-1----:R-:W-:Y:S05]  /*8c00*/  @!P0 BRA `(.L_x_139) ;  /* 0x0000006800208947 */ /* 0x002fea0003800000 */
.L_x_138:
[----:B------:R-:W-:Y:S05]  /*8c10*/  BSYNC B0 ;  /* 0x0000000000007941 */ /* 0x000fea0003800000 */
.L_x_137:
[----:B------:R-:W-:Y:S02]  /*8c20*/  ISETP.NE.AND P0, PT, R71, RZ, PT ;  /* 0x000000ff4700720c */ /* 0x000fe40003f05270 */
[----:B------:R-:W-:Y:S11]  /*8c30*/  IADD3 R68, PT, PT, R68, 0x1, RZ ;  /* 0x0000000144447810 */ /* 0x000ff60007ffe0ff */
[----:B------:R3:W4:Y:S04]  /*8c40*/  @P0 LDS.128 R60, [R3+UR45+0x200] ;  /* 0x0002002d033c0984 */ /* 0x0007280008000c00 */
[----:B------:R3:W1:Y:S04]  /*8c50*/  @P0 LDS.128 R72, [R3+UR45+0xa00] ;  /* 0x000a002d03480984 */ /* 0x0006680008000c00 */
[----:B------:R3:W1:Y:S04]  /*8c60*/  @P0 LDS.128 R64, [R2+0x200] ;  /* 0x0002000002400984 */ /* 0x0006680000000c00 */
[----:B------:R3:W1:Y:S02]  /*8c70*/  @P0 LDS.128 R76, [R2+0xa00] ;  /* 0x000a0000024c0984 */ /* 0x0006640000000c00 */
.L_x_136:
[----:B------:R-:W-:Y:S05]  /*8c80*/  BSYNC B1 ;  /* 0x0000000000017941 */ /* 0x000fea0003800000 */
.L_x_135:
[----:B------:R-:W-:Y:S11]  /*8c90*/  ISETP.NE.AND P0, PT, R98, R22, PT ;  /* 0x000000166200720c */ /* 0x000ff60003f05270 */
[----:B------:R-:W-:Y:S02]  /*8ca0*/  @!UPT UIADD3 URZ, UPT, UPT, URZ, URZ, URZ ;  /* 0x000000fffffff290 */ /* 0x000fe4000fffe0ff */
[----:B------:R-:W-:Y:S05]  /*8cb0*/  @P0 BRA `(.L_x_140) ;  /* 0x0000000000bc0947 */ /* 0x000fea0003800000 */
[----:B------:R-:W-:Y:S11]  /*8cc0*/  LOP3.LUT P0, RZ, R21, 0x3, R99, 0x48, !PT ;  /* 0x0000000315ff7812 */ /* 0x000ff60007804863 */
[----:B------:R-:W-:Y:S02]  /*8cd0*/  @!UPT UIADD3 URZ, UPT, UPT, URZ, URZ, URZ ;  /* 0x000000fffffff290 */ /* 0x000fe4000fffe0ff */
[----:B------:R-:W-:Y:S05]  /*8ce0*/  @!P0 BRA `(.L_x_141) ;  /* 0x0000000000408947 */ /* 0x000fea0003800000 */
[----:B------:R-:W5:Y:S01]  /*8cf0*/  LDCU.64 UR8, c[0x4][0x70] ;  /* 0x01000e00ff0877ac */ /* 0x000f620008000a00 */
[----:B---3--:R-:W-:Y:S01]  /*8d00*/  MOV R3, 0x0 ;  /* 0x0000000000037802 */ /* 0x008fe20000000f00 */
[----:B------:R-:W-:Y:S02]  /*8d10*/  HFMA2 R12, -RZ, RZ, 0, 5.9604644775390625e-08 ;  /* 0x00000001ff0c7431 */ /* 0x000fe400000001ff */
[----:B------:R-:W-:Y:S02]  /*8d20*/  IMAD.MOV.U32 R8, RZ, RZ, 0x192 ;  /* 0x00000192ff087424 */ /* 0x000fe400078e00ff */
[----:B------:R-:W-:Y:S01]  /*8d30*/  IMAD.MOV.U32 R13, RZ, RZ, RZ ;  /* 0x000000ffff0d7224 */ /* 0x000fe200078e00ff */
[----:B------:R-:W3:Y:S01]  /*8d40*/  LDCU.64 UR6, c[0x4][0x78] ;  /* 0x01000f00ff0677ac */ /* 0x000ee20008000a00 */
[----:B------:R-:W1:Y:S01]  /*8d50*/  LDC.64 R2, c[0x4][R3] ;  /* 0x0100000003027b82 */ /* 0x000e620000000a00 */
[----:B------:R-:W2:Y:S01]  /*8d60*/  LDCU.64 UR4, c[0x4][0x10] ;  /* 0x01000200ff0477ac */ /* 0x000ea20008000a00 */
[----:B-----5:R-:W-:Y:S01]  /*8d70*/  MOV R5, UR9 ;  /* 0x0000000900057c02 */ /* 0x020fe20008000f00 */
[----:B------:R-:W-:Y:S01]  /*8d80*/  IMAD.U32 R4, RZ, RZ, UR8 ;  /* 0x00000008ff047e24 */ /* 0x000fe2000f8e00ff */
[----:B---3--:R-:W-:Y:S01]  /*8d90*/  MOV R7, UR7 ;  /* 0x0000000700077c02 */ /* 0x008fe20008000f00 */
[----:B------:R-:W-:Y:S01]  /*8da0*/  IMAD.U32 R6, RZ, RZ, UR6 ;  /* 0x00000006ff067e24 */ /* 0x000fe2000f8e00ff */
[----:B--2---:R-:W-:Y:S01]  /*8db0*/  MOV R11, UR5 ;  /* 0x00000005000b7c02 */ /* 0x004fe20008000f00 */
[----:B------:R-:W-:Y:S02]  /*8dc0*/  IMAD.U32 R10, RZ, RZ, UR4 ;  /* 0x00000004ff0a7e24 */ /* 0x000fe4000f8e00ff */
[----:B-1----:R-:W-:Y:S07]  /*8dd0*/  LEPC R20, `(.L_x_141) ;  /* 0x000000001014794e */ /* 0x002fee0000000000 */
[----:B----4-:R-:W-:Y:S05]  /*8de0*/  CALL.ABS.NOINC R2 ;  /* 0x0000000002007343 */ /* 0x010fea0003c00000 */
.L_x_141:
[----:B------:R-:W-:Y:S05]  /*8df0*/  WARPSYNC.ALL ;  /* 0x0000000000007948 */ /* 0x000fea0003800000 */
[C---:B------:R-:W-:Y:S01]  /*8e00*/  R2UR UR4, R23.reuse ;  /* 0x00000000170472ca */ /* 0x040fe200000e0000 */
[----:B-1----:R-:W-:Y:S05]  /*8e10*/  VIADD R0, R23, 0x40 ;  /* 0x0000004017007836 */ /* 0x002fea0000000000 */
[----:B------:R-:W-:Y:S04]  /*8e20*/  SHF.R.U32.HI R0, RZ, 0x15, R0 ;  /* 0x00000015ff007819 */ /* 0x000fe80000011600 */
[----:B------:R-:W-:Y:S03]  /*8e30*/  LOP3.LUT P0, RZ, R0, 0x3, R99, 0x48, !PT ;  /* 0x0000000300ff7812 */ /* 0x000fe60007804863 */
[----:B------:R-:W1:Y:S10]  /*8e40*/  LDTM.x16 R24, tmem[UR4] ;  /* 0x00000004001879ee */ /* 0x000e740008240000 */
[----:B-1----:R-:W-:Y:S05]  /*8e50*/  @!P0 BRA `(.L_x_142) ;  /* 0x0000000000408947 */ /* 0x002fea0003800000 */
[----:B------:R-:W1:Y:S01]  /*8e60*/  LDCU.64 UR8, c[0x4][0x70] ;  /* 0x01000e00ff0877ac */ /* 0x000e620008000a00 */
[----:B---3--:R-:W-:Y:S01]  /*8e70*/  MOV R3, 0x0 ;  /* 0x0000000000037802 */ /* 0x008fe20000000f00 */
[----:B------:R-:W-:Y:S02]  /*8e80*/  HFMA2 R12, -RZ, RZ, 0, 5.9604644775390625e-08 ;  /* 0x00000001ff0c7431 */ /* 0x000fe400000001ff */
[----:B------:R-:W-:Y:S02]  /*8e90*/  IMAD.MOV.U32 R8, RZ, RZ, 0x192 ;  /* 0x00000192ff087424 */ /* 0x000fe400078e00ff */
[----:B------:R-:W-:Y:S01]  /*8ea0*/  IMAD.MOV.U32 R13, RZ, RZ, RZ ;  /* 0x000000ffff0d7224 */ /* 0x000fe200078e00ff */
[----:B------:R-:W3:Y:S01]  /*8eb0*/  LDCU.64 UR6, c[0x4][0x78] ;  /* 0x01000f00ff0677ac */ /* 0x000ee20008000a00 */
[----:B------:R-:W2:Y:S01]  /*8ec0*/  LDC.64 R2, c[0x4][R3] ;  /* 0x0100000003027b82 */ /* 0x000ea20000000a00 */
        /* <DEDUP_REMOVED lines=9> */
.L_x_142:
[----:B------:R-:W-:Y:S05]  /*8f60*/  WARPSYNC.ALL ;  /* 0x0000000000007948 */ /* 0x000fea0003800000 */
[----:B------:R-:W-:Y:S11]  /*8f70*/  R2UR UR4, R23 ;  /* 0x00000000170472ca */ /* 0x000ff600000e0000 */
[----:B------:R-:W-:Y:S02]  /*8f80*/  @!UPT UIADD3 URZ, UPT, UPT, URZ, URZ, URZ ;  /* 0x000000fffffff290 */ /* 0x000fe4000fffe0ff */
[----:B------:R-:W1:Y:S02]  /*8f90*/  LDTM.x16 R4, tmem[UR4+0x40] ;  /* 0x00004004000479ee */ /* 0x000e640008240000 */
[----:B-1----:R-:W-:Y:S01]  /*8fa0*/  NOP ;  /* 0x0000000000007918 */ /* 0x002fe20000000000 */
.L_x_140:
[----:B------:R-:W-:Y:S01]  /*8fb0*/  ISETP.NE.AND P2, PT, R105, RZ, PT ;  /* 0x000000ff6900720c */ /* 0x000fe20003f45270 */
[----:B-1----:R-:W-:Y:S01]  /*8fc0*/  FMUL R0, R52, R24 ;  /* 0x0000001834007220 */ /* 0x002fe20000400000 */
[----:B---34-:R-:W-:Y:S01]  /*8fd0*/  SHF.L.U32 R3, R60, 0x10, RZ ;  /* 0x000000103c037819 */ /* 0x018fe200000006ff */
        /* <DEDUP_REMOVED lines=146> */
.L_x_144:
[----:B------:R-:W-:Y:S05]  /*9900*/  BSYNC.RECONVERGENT B0 ;  /* 0x0000000000007941 */ /* 0x000fea0003800200 */
.L_x_143:
[----:B------:R-:W-:Y:S01]  /*9910*/  BAR.SYNC.DEFER_BLOCKING 0x1, 0x80 ;  /* 0x0042000000007b1d */ /* 0x000fe20000010000 */
[----:B------:R-:W-:Y:S04]  /*9920*/  UIADD3 UR40, UPT, UPT, UR43, 0x1, URZ ;  /* 0x000000012b287890 */ /* 0x000fe8000fffe0ff */
[----:B------:R-:W-:Y:S04]  /*9930*/  UISETP.NE.AND UP0, UPT, UR40, 0x4, UPT ;  /* 0x000000042800788c */ /* 0x000fe8000bf05270 */
[----:B------:R-:W-:Y:S01]  /*9940*/  USEL UR40, UR40, URZ, UP0 ;  /* 0x000000ff28287287 */ /* 0x000fe20008000000 */
[----:B------:R3:W-:Y:S01]  /*9950*/  @P2 SYNCS.ARRIVE.TRANS64.RED.A1T0 RZ, [R106+URZ], RZ ;  /* 0x000000ff6aff29a7 */ /* 0x0007e200081004ff */
[----:B------:R-:W-:Y:S01]  /*9960*/  BSSY B1, `(.L_x_145) ;  /* 0x000001a000017945 */ /* 0x000fe20003800000 */
[----:B------:R-:W4:Y:S01]  /*9970*/  @P2 SYNCS.PHASECHK.TRANS64.TRYWAIT P0, [R0+URZ+0xc0], R2 ;  /* 0x0000c002000025a7 */ /* 0x000f2200080011ff */
[----:B---3--:R-:W-:Y:S01]  /*9980*/  HFMA2 R106, -RZ, RZ, 0, 0 ;  /* 0x00000000ff6a7431 */ /* 0x008fe200000001ff */
[----:B----4-:R-:W-:Y:S01]  /*9990*/  @P2 SEL R70, RZ, 0x1, !P0 ;  /* 0x00000001ff462807 */ /* 0x010fe20004000000 */
[----:B------:R-:W-:Y:S06]  /*99a0*/  @!P2 BRA `(.L_x_146) ;  /* 0x000000000054a947 */ /* 0x000fec0003800000 */
[----:B------:R-:W-:Y:S01]  /*99b0*/  ISETP.NE.AND P1, PT, R71, RZ, PT ;  /* 0x000000ff4700720c */ /* 0x000fe20003f25270 */
[----:B------:R-:W-:Y:S01]  /*99c0*/  BSSY B0, `(.L_x_147) ;  /* 0x0000009000007945 */ /* 0x000fe20003800000 */
[----:B------:R-:W-:Y:S11]  /*99d0*/  ISETP.NE.AND P0, PT, R70, RZ, PT ;  /* 0x000000ff4600720c */ /* 0x000ff60003f05270 */
[----:B------:R-:W-:Y:S05]  /*99e0*/  @P1 IMAD R3, R68, 0x1000, R104 ;  /* 0x0000100044031824 */ /* 0x000fea00078e0268 */
[----:B------:R-:W-:Y:S05]  /*99f0*/  @P1 IADD3 R2, PT, PT, R3, UR45, RZ ;  /* 0x0000002d03021c10 */ /* 0x000fea000fffe0ff */
[----:B------:R-:W-:Y:S01]  /*9a00*/  @P1 IMAD.IADD R2, R69, 0x1, R2 ;  /* 0x0000000145021824 */ /* 0x000fe200078e0202 */
[----:B------:R-:W-:Y:S06]  /*9a10*/  @P0 BRA `(.L_x_148) ;  /* 0x00000000000c0947 */ /* 0x000fec0003800000 */
[----:B-1----:R-:W-:Y:S04]  /*9a20*/  SHF.L.U32 R20, RZ, 0x1f, RZ ;  /* 0x0000001fff147819 */ /* 0x002fe800000006ff */
[----:B------:R-:W1:Y:S02]  /*9a30*/  SYNCS.PHASECHK.TRANS64.TRYWAIT P0, [R0+URZ+0xc0], R20 ;  /* 0x0000c014000075a7 */ /* 0x000e6400080011ff */
[----:B-1----:R-:W-:Y:S05]  /*9a40*/  @!P0 BRA `(.L_x_149) ;  /* 0x0000005800a48947 */ /* 0x002fea0003800000 */
.L_x_148:
[----:B------:R-:W-:Y:S05]  /*9a50*/  BSYNC B0 ;  /* 0x0000000000007941 */ /* 0x000fea0003800000 */
.L_x_147:
[----:B------:R-:W-:Y:S01]  /*9a60*/  ISETP.NE.AND P0, PT, R71, RZ, PT ;  /* 0x000000ff4700720c */ /* 0x000fe20003f05270 */
[----:B------:R-:W-:Y:S11]  /*9a70*/  VIADD R68, R68, 0x1 ;  /* 0x0000000144447836 */ /* 0x000ff60000000000 */
[----:B------:R-:W-:Y:S01]  /*9a80*/  @!UPT UIADD3 URZ, UPT, UPT, URZ, URZ, URZ ;  /* 0x000000fffffff290 */ /* 0x000fe2000fffe0ff */
[----:B------:R3:W4:Y:S04]  /*9a90*/  @P0 LDS.128 R60, [R3+UR45+0x200] ;  /* 0x0002002d033c0984 */ /* 0x0007280008000c00 */
[----:B------:R3:W1:Y:S04]  /*9aa0*/  @P0 LDS.128 R72, [R3+UR45+0xa00] ;  /* 0x000a002d03480984 */ /* 0x0006680008000c00 */
[----:B------:R3:W1:Y:S04]  /*9ab0*/  @P0 LDS.128 R64, [R2+0x200] ;  /* 0x0002000002400984 */ /* 0x0006680000000c00 */
[----:B------:R3:W1:Y:S01]  /*9ac0*/  @P0 LDS.128 R76, [R2+0xa00] ;  /* 0x000a0000024c0984 */ /* 0x0006620000000c00 */
[C---:B------:R-:W-:Y:S04]  /*9ad0*/  ISETP.NE.AND P0, PT, R68.reuse, 0x4, PT ;  /* 0x000000044400780c */ /* 0x040fe80003f05270 */
[----:B------:R-:W-:Y:S02]  /*9ae0*/  SEL R68, R68, RZ, P0 ;  /* 0x000000ff44447207 */ /* 0x000fe40000000000 */
[----:B------:R-:W-:Y:S02]  /*9af0*/  SEL R106, RZ, 0x1, P0 ;  /* 0x00000001ff6a7807 */ /* 0x000fe40000000000 */
.L_x_146:
[----:B------:R-:W-:Y:S05]  /*9b00*/  BSYNC B1 ;  /* 0x0000000000017941 */ /* 0x000fea0003800000 */
.L_x_145:
[----:B---3--:R-:W-:Y:S05]  /*9b10*/  VIADD R3, R59, 0x400010 ;  /* 0x004000103b037836 */ /* 0x008fea0000000000 */
[----:B-1----:R-:W-:Y:S04]  /*9b20*/  SHF.R.U32.HI R0, RZ, 0x15, R3 ;  /* 0x00000015ff007819 */ /* 0x002fe80000011603 */
        /* <DEDUP_REMOVED lines=23> */
.L_x_151:
        /* <DEDUP_REMOVED lines=23> */
.L_x_152:
[----:B------:R-:W-:Y:S05]  /*9e10*/  WARPSYNC.ALL ;  /* 0x0000000000007948 */ /* 0x000fea0003800000 */
[----:B------:R-:W-:Y:S11]  /*9e20*/  R2UR UR4, R2 ;  /* 0x00000000020472ca */ /* 0x000ff600000e0000 */
[----:B------:R-:W-:Y:S02]  /*9e30*/  @!UPT UIADD3 URZ, UPT, UPT, URZ, URZ, URZ ;  /* 0x000000fffffff290 */ /* 0x000fe4000fffe0ff */
[----:B------:R-:W1:Y:S02]  /*9e40*/  LDTM.x16 R4, tmem[UR4+0x40] ;  /* 0x00004004000479ee */ /* 0x000e640008240000 */
[----:B-1----:R-:W-:Y:S01]  /*9e50*/  NOP ;  /* 0x0000000000007918 */ /* 0x002fe20000000000 */
.L_x_150:
[----:B------:R-:W-:Y:S01]  /*9e60*/  ISETP.NE.AND P2, PT, R105, RZ, PT ;  /* 0x000000ff6900720c */ /* 0x000fe20003f45270 */
[----:B------:R-:W-:Y:S01]  /*9e70*/  FMUL R0, R52, R24 ;  /* 0x0000001834007220 */ /* 0x000fe20000400000 */
[----:B----4-:R-:W-:Y:S01]  /*9e80*/  SHF.L.U32 R3, R60, 0x10, RZ ;  /* 0x000000103c037819 */ /* 0x010fe200000006ff */
        /* <DEDUP_REMOVED lines=121> */
[----:B------:R-:W-:Y:S01]  /*a620*/  @P2 SHF.L.U32 R2, R106, 0x1f, RZ ;  /* 0x0000001f6a022819 */ /* 0x000fe200000006ff */
        /* <DEDUP_REMOVED lines=16> */
[----:B------:R-:W-:Y:S02]  /*a730*/  UIADD3 UR5, UPT, UPT, UR41, 0x50, URZ ;  /* 0x0000005029057890 */ /* 0x000fe4000fffe0ff */
[----:B------:R-:W-:Y:S01]  /*a740*/  UIADD3 UR4, UPT, UPT, UR45, 0x3a00, URZ ;  /* 0x00003a002d047890 */ /* 0x000fe2000fffe0ff */
[----:B------:R-:W-:Y:S01]  /*a750*/  UMOV UR7, UR44 ;  /* 0x0000002c00077c82 */ /* 0x000fe20008000000 */
[----:B------:R-:W-:Y:S03]  /*a760*/  UMOV UR6, UR54 ;  /* 0x0000003600067c82 */ /* 0x000fe60008000000 */
[----:B------:R3:W-:Y:S04]  /*a770*/  UTMASTG.3D [UR52], [UR8] ;  /* 0x00000034080073b5 */ /* 0x0007e80008010000 */
[----:B------:R3:W-:Y:S01]  /*a780*/  UTMASTG.3D [UR4], [UR8] ;  /* 0x00000004080073b5 */ /* 0x0007e20008010000 */
[----:B------:R0:W-:Y:S01]  /*a790*/  UTMACMDFLUSH ;  /* 0x00000000000079b7 */ /* 0x0001e20000000000 */
[----:B---3--:R-:W-:Y:S04]  /*a7a0*/  DEPBAR.LE SB0, 0x1 ;  /* 0x000080400000791a */ /* 0x008fe80000000000 */
.L_x_154:
[----:B------:R-:W-:Y:S05]  /*a7b0*/  BSYNC.RECONVERGENT B0 ;  /* 0x0000000000007941 */ /* 0x000fea0003800200 */
.L_x_153:
        /* <DEDUP_REMOVED lines=20> */
[----:B------:R-:W-:Y:S04]  /*a900*/  SHF.L.U32 R20, R106, 0x1f, RZ ;  /* 0x0000001f6a147819 */ /* 0x000fe800000006ff */
[----:B------:R-:W1:Y:S02]  /*a910*/  SYNCS.PHASECHK.TRANS64.TRYWAIT P0, [R0+URZ+0xc0], R20 ;  /* 0x0000c014000075a7 */ /* 0x000e6400080011ff */
[----:B-1----:R-:W-:Y:S05]  /*a920*/  @!P0 BRA `(.L_x_159) ;  /* 0x0000004c00008947 */ /* 0x002fea0003800000 */
.L_x_158:
[----:B------:R-:W-:Y:S05]  /*a930*/  BSYNC B0 ;  /* 0x0000000000007941 */ /* 0x000fea0003800000 */
.L_x_157:
[----:B------:R-:W-:Y:S01]  /*a940*/  ISETP.NE.AND P0, PT, R71, RZ, PT ;  /* 0x000000ff4700720c */ /* 0x000fe20003f05270 */
[----:B------:R-:W-:Y:S11]  /*a950*/  VIADD R68, R68, 0x1 ;  /* 0x0000000144447836 */ /* 0x000ff60000000000 */
[----:B------:R-:W-:Y:S01]  /*a960*/  @!UPT UIADD3 URZ, UPT, UPT, URZ, URZ, URZ ;  /* 0x000000fffffff290 */ /* 0x000fe2000fffe0ff */
[----:B------:R3:W4:Y:S04]  /*a970*/  @P0 LDS.128 R60, [R3+UR45+0x200] ;  /* 0x0002002d033c0984 */ /* 0x0007280008000c00 */
[----:B------:R3:W2:Y:S04]  /*a980*/  @P0 LDS.128 R72, [R3+UR45+0xa00] ;  /* 0x000a002d03480984 */ /* 0x0006a80008000c00 */
[----:B------:R3:W2:Y:S04]  /*a990*/  @P0 LDS.128 R64, [R2+0x200] ;  /* 0x0002000002400984 */ /* 0x0006a80000000c00 */
[----:B------:R3:W2:Y:S01]  /*a9a0*/  @P0 LDS.128 R76, [R2+0xa00] ;  /* 0x000a0000024c0984 */ /* 0x0006a20000000c00 */
[C---:B------:R-:W-:Y:S04]  /*a9b0*/  ISETP.NE.AND P0, PT, R68.reuse, 0x4, PT ;  /* 0x000000044400780c */ /* 0x040fe80003f05270 */
[----:B-1----:R-:W-:Y:S02]  /*a9c0*/  SEL R0, RZ, 0x1, P0 ;  /* 0x00000001ff007807 */ /* 0x002fe40000000000 */
[----:B------:R-:W-:Y:S02]  /*a9d0*/  SEL R68, R68, RZ, P0 ;  /* 0x000000ff44447207 */ /* 0x000fe40000000000 */
[----:B------:R-:W-:Y:S02]  /*a9e0*/  LOP3.LUT R106, R106, R0, RZ, 0x3c, !PT ;  /* 0x000000006a6a7212 */ /* 0x000fe400078e3cff */
.L_x_156:
[----:B------:R-:W-:Y:S05]  /*a9f0*/  BSYNC B1 ;  /* 0x0000000000017941 */ /* 0x000fea0003800000 */
.L_x_155:
[----:B------:R-:W-:Y:S11]  /*aa00*/  ISETP.NE.AND P0, PT, R98, R22, PT ;  /* 0x000000166200720c */ /* 0x000ff60003f05270 */
[----:B------:R-:W-:Y:S02]  /*aa10*/  @!UPT UIADD3 URZ, UPT, UPT, URZ, URZ, URZ ;  /* 0x000000fffffff290 */ /* 0x000fe4000fffe0ff */
[----:B------:R-:W-:Y:S05]  /*aa20*/  @P0 BRA `(.L_x_160) ;  /* 0x0000000000bc0947 */ /* 0x000fea0003800000 */
[----:B------:R-:W-:Y:S11]  /*aa30*/  LOP3.LUT P0, RZ, R21, 0x3, R99, 0x48, !PT ;  /* 0x0000000315ff7812 */ /* 0x000ff60007804863 */
[----:B------:R-:W-:Y:S02]  /*aa40*/  @!UPT UIADD3 URZ, UPT, UPT, URZ, URZ, URZ ;  /* 0x000000fffffff290 */ /* 0x000fe4000fffe0ff */
[----:B------:R-:W-:Y:S05]  /*aa50*/  @!P0 BRA `(.L_x_161) ;  /* 0x0000000000408947 */ /* 0x000fea0003800000 */
        /* <DEDUP_REMOVED lines=16> */
.L_x_161:
        /* <DEDUP_REMOVED lines=23> */
.L_x_162:
[----:B------:R-:W-:Y:S05]  /*acd0*/  WARPSYNC.ALL ;  /* 0x0000000000007948 */ /* 0x000fea0003800000 */
[----:B------:R-:W-:Y:S11]  /*ace0*/  R2UR UR4, R23 ;  /* 0x00000000170472ca */ /* 0x000ff600000e0000 */
[----:B------:R-:W-:Y:S02]  /*acf0*/  @!UPT UIADD3 URZ, UPT, UPT, URZ, URZ, URZ ;  /* 0x000000fffffff290 */ /* 0x000fe4000fffe0ff */
[----:B------:R-:W1:Y:S02]  /*ad00*/  LDTM.x16 R4, tmem[UR4+0x40] ;  /* 0x00004004000479ee */ /* 0x000e640008240000 */
[----:B-1----:R-:W-:Y:S01]  /*ad10*/  NOP ;  /* 0x0000000000007918 */ /* 0x002fe20000000000 */
.L_x_160:
[----:B------:R-:W-:Y:S01]  /*ad20*/  ISETP.NE.AND P2, PT, R105, RZ, PT ;  /* 0x000000ff6900720c */ /* 0x000fe20003f45270 */
[----:B------:R-:W-:Y:S01]  /*ad30*/  FMUL R0, R52, R24 ;  /* 0x0000001834007220 */ /* 0x000fe20000400000 */
        /* <DEDUP_REMOVED lines=22> */
[----:B--2---:R-:W-:Y:S01]  /*aea0*/  LOP3.LUT R41, R66, 0xffff0000, RZ, 0xc0, !PT ;  /* 0xffff000042297812 */ /* 0x004fe200078ec0ff */
        /* <DEDUP_REMOVED lines=106> */
[----:B--2---:R-:W2:Y:S02]  /*b550*/  FENCE.VIEW.ASYNC.S ;  /* 0x00000000000073c6 */ /* 0x004ea40000000000 */
[----:B------:R-:W-:Y:S05]  /*b560*/  WARPSYNC.ALL ;  /* 0x0000000000007948 */ /* 0x000fea0003800000 */
[----:B------:R-:W-:Y:S01]  /*b570*/  BSSY.RECONVERGENT B0, `(.L_x_163) ;  /* 0x0000012000007945 */ /* 0x000fe20003800200 */
[----:B--2---:R-:W-:Y:S06]  /*b580*/  BAR.SYNC.DEFER_BLOCKING 0x1, 0x80 ;  /* 0x0042000000007b1d */ /* 0x004fec0000010000 */
[----:B------:R-:W-:Y:S05]  /*b590*/  @P0 BRA `(.L_x_164) ;  /* 0x00000000003c0947 */ /* 0x000fea0003800000 */
[----:B------:R-:W-:Y:S02]  /*b5a0*/  UIADD3 UR4, UPT, UPT, UR45, 0x200, URZ ;  /* 0x000002002d047890 */ /* 0x000fe4000fffe0ff */
[----:B------:R-:W-:Y:S01]  /*b5b0*/  UIADD3 UR8, UP0, UPT, UR58, 0xa80, URZ ;  /* 0x00000a803a087890 */ /* 0x000fe2000ff1e0ff */
[----:B------:R-:W-:Y:S01]  /*b5c0*/  UMOV UR54, UR42 ;  /* 0x0000002a00367c82 */ /* 0x000fe20008000000 */
[----:B------:R-:W-:Y:S02]  /*b5d0*/  UMOV UR55, UR44 ;  /* 0x0000002c00377c82 */ /* 0x000fe40008000000 */
[----:B------:R-:W-:Y:S01]  /*b5e0*/  MOV R88, UR4 ;  /* 0x0000000400587c02 */ /* 0x000fe20008000f00 */
[----:B------:R-:W-:Y:S02]  /*b5f0*/  UIADD3.X UR9, UPT, UPT, URZ, UR59, URZ, UP0, !UPT ;  /* 0x0000003bff097290 */ /* 0x000fe400087fe4ff */
[----:B------:R-:W-:Y:S01]  /*b600*/  UIADD3 UR5, UPT, UPT, UR41, 0x60, URZ ;  /* 0x0000006029057890 */ /* 0x000fe2000fffe0ff */
[----:B------:R-:W-:Y:S01]  /*b610*/  R2UR UR52, R88 ;  /* 0x00000000583472ca */ /* 0x000fe200000e0000 */
[----:B------:R-:W-:Y:S01]  /*b620*/  UIADD3 UR4, UPT, UPT, UR45, 0xa00, URZ ;  /* 0x00000a002d047890 */ /* 0x000fe2000fffe0ff */
[----:B------:R-:W-:Y:S01]  /*b630*/  UMOV UR6, UR42 ;  /* 0x0000002a00067c82 */ /* 0x000fe20008000000 */
[----:B------:R-:W-:Y:S10]  /*b640*/  UMOV UR7, UR44 ;  /* 0x0000002c00077c82 */ /* 0x000ff40008000000 */
[----:B------:R2:W-:Y:S01]  /*b650*/  UTMASTG.3D [UR52], [UR8] ;  /* 0x00000034080073b5 */ /* 0x0005e20008010000 */
[----:B------:R2:W-:Y:S01]  /*b660*/  UTMASTG.3D [UR4], [UR8] ;  /* 0x00000004080073b5 */ /* 0x0005e20008010000 */
[----:B------:R0:W-:Y:S01]  /*b670*/  UTMACMDFLUSH ;  /* 0x00000000000079b7 */ /* 0x0001e20000000000 */
[----:B--2---:R-:W-:Y:S04]  /*b680*/  DEPBAR.LE SB0, 0x1 ;  /* 0x000080400000791a */ /* 0x004fe80000000000 */
.L_x_164:
[----:B------:R-:W-:Y:S05]  /*b690*/  BSYNC.RECONVERGENT B0 ;  /* 0x0000000000007941 */ /* 0x000fea0003800200 */
.L_x_163:
[----:B------:R-:W-:Y:S01]  /*b6a0*/  BAR.SYNC.DEFER_BLOCKING 0x1, 0x80 ;  /* 0x0042000000007b1d */ /* 0x000fe20000010000 */
[----:B------:R-:W-:Y:S04]  /*b6b0*/  UIADD3 UR40, UPT, UPT, UR43, 0x1, URZ ;  /* 0x000000012b287890 */ /* 0x000fe8000fffe0ff */
[----:B------:R-:W-:Y:S04]  /*b6c0*/  UISETP.NE.AND UP0, UPT, UR40, 0x4, UPT ;  /* 0x000000042800788c */ /* 0x000fe8000bf05270 */
[----:B------:R-:W-:Y:S01]  /*b6d0*/  USEL UR40, UR40, URZ, UP0 ;  /* 0x000000ff28287287 */ /* 0x000fe20008000000 */
[----:B------:R2:W-:Y:S01]  /*b6e0*/  @P2 SYNCS.ARRIVE.TRANS64.RED.A1T0 RZ, [R107+URZ], RZ ;  /* 0x000000ff6bff29a7 */ /* 0x0005e200081004ff */
[----:B------:R-:W-:Y:S01]  /*b6f0*/  BSSY B1, `(.L_x_165) ;  /* 0x000001a000017945 */ /* 0x000fe20003800000 */
[----:B------:R-:W3:Y:S02]  /*b700*/  @P2 SYNCS.PHASECHK.TRANS64.TRYWAIT P0, [R0+URZ+0xc0], R2 ;  /* 0x0000c002000025a7 */ /* 0x000ee400080011ff */
[----:B---3--:R-:W-:Y:S01]  /*b710*/  @P2 SEL R70, RZ, 0x1, !P0 ;  /* 0x00000001ff462807 */ /* 0x008fe20004000000 */
[----:B--2---:R-:W-:Y:S06]  /*b720*/  @!P2 BRA `(.L_x_166) ;  /* 0x000000000058a947 */ /* 0x004fec0003800000 */
[----:B------:R-:W-:Y:S01]  /*b730*/  ISETP.NE.AND P1, PT, R71, RZ, PT ;  /* 0x000000ff4700720c */ /* 0x000fe20003f25270 */
[----:B------:R-:W-:Y:S01]  /*b740*/  BSSY B0, `(.L_x_167) ;  /* 0x0000009000007945 */ /* 0x000fe20003800000 */
[----:B------:R-:W-:Y:S11]  /*b750*/  ISETP.NE.AND P0, PT, R70, RZ, PT ;  /* 0x000000ff4600720c */ /* 0x000ff60003f05270 */
[----:B------:R-:W-:Y:S05]  /*b760*/  @P1 IMAD R3, R68, 0x1000, R104 ;  /* 0x0000100044031824 */ /* 0x000fea00078e0268 */
[----:B------:R-:W-:Y:S05]  /*b770*/  @P1 IADD3 R2, PT, PT, R3, UR45, RZ ;  /* 0x0000002d03021c10 */ /* 0x000fea000fffe0ff */
[----:B------:R-:W-:Y:S01]  /*b780*/  @P1 IMAD.IADD R2, R69, 0x1, R2 ;  /* 0x0000000145021824 */ /* 0x000fe200078e0202 */
[----:B------:R-:W-:Y:S06]  /*b790*/  @P0 BRA `(.L_x_168) ;  /* 0x00000000000c0947 */ /* 0x000fec0003800000 */
[----:B-1----:R-:W-:Y:S04]  /*b7a0*/  SHF.L.U32 R20, R106, 0x1f, RZ ;  /* 0x0000001f6a147819 */ /* 0x002fe800000006ff */
[----:B------:R-:W1:Y:S02]  /*b7b0*/  SYNCS.PHASECHK.TRANS64.TRYWAIT P0, [R0+URZ+0xc0], R20 ;  /* 0x0000c014000075a7 */ /* 0x000e6400080011ff */
[----:B-1----:R-:W-:Y:S05]  /*b7c0*/  @!P0 BRA `(.L_x_169) ;  /* 0x0000003c006c8947 */ /* 0x002fea0003800000 */
.L_x_168:
[----:B------:R-:W-:Y:S05]  /*b7d0*/  BSYNC B0 ;  /* 0x0000000000007941 */ /* 0x000fea0003800000 */
.L_x_167:
[----:B------:R-:W-:Y:S01]  /*b7e0*/  ISETP.NE.AND P0, PT, R71, RZ, PT ;  /* 0x000000ff4700720c */ /* 0x000fe20003f05270 */
[----:B------:R-:W-:Y:S11]  /*b7f0*/  VIADD R68, R68, 0x1 ;  /* 0x0000000144447836 */ /* 0x000ff60000000000 */
[----:B------:R-:W-:Y:S01]  /*b800*/  @!UPT UIADD3 URZ, UPT, UPT, URZ, URZ, URZ ;  /* 0x000000fffffff290 */ /* 0x000fe2000fffe0ff */
[----:B------:R2:W3:Y:S04]  /*b810*/  @P0 LDS.128 R60, [R3+UR45+0x200] ;  /* 0x0002002d033c0984 */ /* 0x0004e80008000c00 */
[----:B------:R2:W4:Y:S04]  /*b820*/  @P0 LDS.128 R72, [R3+UR45+0xa00] ;  /* 0x000a002d03480984 */ /* 0x0005280008000c00 */
[----:B------:R2:W2:Y:S04]  /*b830*/  @P0 LDS.128 R64, [R2+0x200] ;  /* 0x0002000002400984 */ /* 0x0004a80000000c00 */
[----:B------:R2:W2:Y:S01]  /*b840*/  @P0 LDS.128 R76, [R2+0xa00] ;  /* 0x000a0000024c0984 */ /* 0x0004a20000000c00 */
[C---:B------:R-:W-:Y:S04]  /*b850*/  ISETP.NE.AND P0, PT, R68.reuse, 0x4, PT ;  /* 0x000000044400780c */ /* 0x040fe80003f05270 */
[----:B-1----:R-:W-:Y:S02]  /*b860*/  SEL R0, RZ, 0x1, P0 ;  /* 0x00000001ff007807 */ /* 0x002fe40000000000 */
[----:B------:R-:W-:Y:S02]  /*b870*/  SEL R68, R68, RZ, P0 ;  /* 0x000000ff44447207 */ /* 0x000fe40000000000 */
[----:B------:R-:W-:Y:S02]  /*b880*/  LOP3.LUT R106, R106, R0, RZ, 0x3c, !PT ;  /* 0x000000006a6a7212 */ /* 0x000fe400078e3cff */
.L_x_166:
[----:B------:R-:W-:Y:S05]  /*b890*/  BSYNC B1 ;  /* 0x0000000000017941 */ /* 0x000fea0003800000 */
.L_x_165:
[----:B--2---:R-:W-:Y:S05]  /*b8a0*/  VIADD R3, R59, 0x400020 ;  /* 0x004000203b037836 */ /* 0x004fea0000000000 */
[----:B------:R-:W-:Y:S04]  /*b8b0*/  SHF.R.U32.HI R0, RZ, 0x15, R3 ;  /* 0x00000015ff007819 */ /* 0x000fe80000011603 */
[----:B-1----:R-:W-:Y:S04]  /*b8c0*/  LOP3.LUT R22, R0, 0x3, RZ, 0xc0, !PT ;  /* 0x0000000300167812 */ /* 0x002fe800078ec0ff */
        /* <DEDUP_REMOVED lines=11> */
[----:B------:R-:W2:Y:S01]  /*b980*/  LDCU.64 UR6, c[0x4][0x78] ;  /* 0x01000f00ff0677ac */ /* 0x000ea20008000a00 */
[----:B------:R-:W3:Y:S01]  /*b990*/  LDC.64 R14, c[0x4][R15] ;  /* 0x010000000f0e7b82 */ /* 0x000ee20000000a00 */
[----:B------:R-:W5:Y:S01]  /*b9a0*/  LDCU.64 UR4, c[0x4][0x10] ;  /* 0x01000200ff0477ac */ /* 0x000f620008000a00 */
[----:B-1----:R-:W-:Y:S01]  /*b9b0*/  MOV R5, UR9 ;  /* 0x0000000900057c02 */ /* 0x002fe20008000f00 */
[----:B------:R-:W-:Y:S01]  /*b9c0*/  IMAD.U32 R4, RZ, RZ, UR8 ;  /* 0x00000008ff047e24 */ /* 0x000fe2000f8e00ff */
[----:B--2---:R-:W-:Y:S01]  /*b9d0*/  MOV R7, UR7 ;  /* 0x0000000700077c02 */ /* 0x004fe20008000f00 */
[----:B------:R-:W-:Y:S01]  /*b9e0*/  IMAD.U32 R6, RZ, RZ, UR6 ;  /* 0x00000006ff067e24 */ /* 0x000fe2000f8e00ff */
[----:B-----5:R-:W-:Y:S01]  /*b9f0*/  MOV R11, UR5 ;  /* 0x00000005000b7c02 */ /* 0x020fe20008000f00 */
[----:B------:R-:W-:Y:S02]  /*ba00*/  IMAD.U32 R10, RZ, RZ, UR4 ;  /* 0x00000004ff0a7e24 */ /* 0x000fe4000f8e00ff */
[----:B------:R-:W-:Y:S07]  /*ba10*/  LEPC R20, `(.L_x_171) ;  /* 0x000000001014794e */ /* 0x000fee0000000000 */
[----:B---34-:R-:W-:Y:S05]  /*ba20*/  CALL.ABS.NOINC R14 ;  /* 0x000000000e007343 */ /* 0x018fea0003c00000 */
.L_x_171:
        /* <DEDUP_REMOVED lines=23> */
.L_x_172:
[----:B------:R-:W-:Y:S05]  /*bba0*/  WARPSYNC.ALL ;  /* 0x0000000000007948 */ /* 0x000fea0003800000 */
[----:B------:R-:W-:Y:S11]  /*bbb0*/  R2UR UR4, R2 ;  /* 0x00000000020472ca */ /* 0x000ff600000e0000 */
[----:B------:R-:W-:Y:S02]  /*bbc0*/  @!UPT UIADD3 URZ, UPT, UPT, URZ, URZ, URZ ;  /* 0x000000fffffff290 */ /* 0x000fe4000fffe0ff */
[----:B------:R-:W1:Y:S02]  /*bbd0*/  LDTM.x16 R4, tmem[UR4+0x40] ;  /* 0x00004004000479ee */ /* 0x000e640008240000 */
[----:B-1----:R-:W-:Y:S01]  /*bbe0*/  NOP ;  /* 0x0000000000007918 */ /* 0x002fe20000000000 */
.L_x_170:
[----:B------:R-:W-:Y:S01]  /*bbf0*/  ISETP.NE.AND P2, PT, R105, RZ, PT ;  /* 0x000000ff6900720c */ /* 0x000fe20003f45270 */
[----:B------:R-:W-:Y:S01]  /*bc00*/  FMUL R0, R52, R24 ;  /* 0x0000001834007220 */ /* 0x000fe20000400000 */
[----:B---3--:R-:W-:Y:S01]  /*bc10*/  SHF.L.U32 R3, R60, 0x10, RZ ;  /* 0x000000103c037819 */ /* 0x008fe200000006ff */
        /* <DEDUP_REMOVED lines=145> */
[----:B--2---:R-:W-:Y:S04]  /*c530*/  DEPBAR.LE SB0, 0x1 ;  /* 0x000080400000791a */ /* 0x004fe80000000000 */
.L_x_174:
[----:B------:R-:W-:Y:S05]  /*c540*/  BSYNC.RECONVERGENT B0 ;  /* 0x0000000000007941 */ /* 0x000fea0003800200 */
.L_x_173:
        /* <DEDUP_REMOVED lines=10> */
[----:B------:R-:W2:Y:S02]  /*c5f0*/  @P2 SYNCS.PHASECHK.TRANS64.TRYWAIT P0, [R0+URZ+0xc0], R2 ;  /* 0x0000c002000025a7 */ /* 0x000ea400080011ff */
[----:B--2---:R-:W-:Y:S01]  /*c600*/  @P2 SEL R70, RZ, 0x1, !P0 ;  /* 0x00000001ff462807 */ /* 0x004fe20004000000 */
        /* <DEDUP_REMOVED lines=11> */
.L_x_178:
[----:B------:R-:W-:Y:S05]  /*c6c0*/  BSYNC B0 ;  /* 0x0000000000007941 */ /* 0x000fea0003800000 */
.L_x_177:
        /* <DEDUP_REMOVED lines=11> */
.L_x_176:
[----:B------:R-:W-:Y:S05]  /*c780*/  BSYNC B1 ;  /* 0x0000000000017941 */ /* 0x000fea0003800000 */
.L_x_175:
[----:B------:R-:W-:Y:S11]  /*c790*/  ISETP.NE.AND P0, PT, R98, R22, PT ;  /* 0x000000166200720c */ /* 0x000ff60003f05270 */
[----:B------:R-:W-:Y:S02]  /*c7a0*/  @!UPT UIADD3 URZ, UPT, UPT, URZ, URZ, URZ ;  /* 0x000000fffffff290 */ /* 0x000fe4000fffe0ff */
[----:B------:R-:W-:Y:S05]  /*c7b0*/  @P0 BRA `(.L_x_180) ;  /* 0x0000000000bc0947 */ /* 0x000fea0003800000 */
[----:B------:R-:W-:Y:S11]  /*c7c0*/  LOP3.LUT P0, RZ, R21, 0x3, R99, 0x48, !PT ;  /* 0x0000000315ff7812 */ /* 0x000ff60007804863 */
[----:B------:R-:W-:Y:S02]  /*c7d0*/  @!UPT UIADD3 URZ, UPT, UPT, URZ, URZ, URZ ;  /* 0x000000fffffff290 */ /* 0x000fe4000fffe0ff */
[----:B------:R-:W-:Y:S05]  /*c7e0*/  @!P0 BRA `(.L_x_181) ;  /* 0x0000000000408947 */ /* 0x000fea0003800000 */
[----:B------:R-:W1:Y:S01]  /*c7f0*/  LDCU.64 UR8, c[0x4][0x70] ;  /* 0x01000e00ff0877ac */ /* 0x000e620008000a00 */
[----:B--2---:R-:W-:Y:S01]  /*c800*/  MOV R3, 0x0 ;  /* 0x0000000000037802 */ /* 0x004fe20000000f00 */
        /* <DEDUP_REMOVED lines=14> */
.L_x_181:
        /* <DEDUP_REMOVED lines=23> */
.L_x_182:
[----:B------:R-:W-:Y:S05]  /*ca60*/  WARPSYNC.ALL ;  /* 0x0000000000007948 */ /* 0x000fea0003800000 */
[----:B------:R-:W-:Y:S11]  /*ca70*/  R2UR UR4, R23 ;  /* 0x00000000170472ca */ /* 0x000ff600000e0000 */
[----:B------:R-:W-:Y:S02]  /*ca80*/  @!UPT UIADD3 URZ, UPT, UPT, URZ, URZ, URZ ;  /* 0x000000fffffff290 */ /* 0x000fe4000fffe0ff */
[----:B------:R-:W1:Y:S02]  /*ca90*/  LDTM.x16 R4, tmem[UR4+0x40] ;  /* 0x00004004000479ee */ /* 0x000e640008240000 */
[----:B-1----:R-:W-:Y:S01]  /*caa0*/  NOP ;  /* 0x0000000000007918 */ /* 0x002fe20000000000 */
.L_x_180:
[----:B------:R-:W-:Y:S01]  /*cab0*/  ISETP.NE.AND P2, PT, R105, RZ, PT ;  /* 0x000000ff6900720c */ /* 0x000fe20003f45270 */
[----:B------:R-:W-:Y:S01]  /*cac0*/  FMUL R0, R52, R24 ;  /* 0x0000001834007220 */ /* 0x000fe20000400000 */
[----:B--23--:R-:W-:Y:S01]  /*cad0*/  SHF.L.U32 R3, R60, 0x10, RZ ;  /* 0x000000103c037819 */ /* 0x00cfe200000006ff */
        /* <DEDUP_REMOVED lines=145> */
[----:B--2---:R-:W-:Y:S04]  /*d3f0*/  DEPBAR.LE SB0, 0x1 ;  /* 0x000080400000791a */ /* 0x004fe80000000000 */
.L_x_184:
[----:B------:R-:W-:Y:S05]  /*d400*/  BSYNC.RECONVERGENT B0 ;  /* 0x0000000000007941 */ /* 0x000fea0003800200 */
.L_x_183:
        /* <DEDUP_REMOVED lines=17> */
[----:B------:R-:W2:Y:S02]  /*d520*/  SYNCS.PHASECHK.TRANS64.TRYWAIT P0, [R0+URZ+0xc0], R106 ;  /* 0x0000c06a000075a7 */ /* 0x000ea400080011ff */
[----:B--2---:R-:W-:Y:S05]  /*d530*/  @!P0 BRA `(.L_x_189) ;  /* 0x0000002000388947 */ /* 0x004fea0003800000 */
.L_x_188:
[----:B------:R-:W-:Y:S05]  /*d540*/  BSYNC B0 ;  /* 0x0000000000007941 */ /* 0x000fea0003800000 */
.L_x_187:
[----:B------:R-:W-:Y:S11]  /*d550*/  ISETP.NE.AND P0, PT, R71, RZ, PT ;  /* 0x000000ff4700720c */ /* 0x000ff60003f05270 */
[----:B------:R-:W-:Y:S02]  /*d560*/  @!UPT UIADD3 URZ, UPT, UPT, URZ, URZ, URZ ;  /* 0x000000fffffff290 */ /* 0x000fe4000fffe0ff */
[----:B------:R3:W4:Y:S04]  /*d570*/  @P0 LDS.128 R60, [R68+UR45+0x200] ;  /* 0x0002002d443c0984 */ /* 0x0007280008000c00 */
[----:B------:R3:W1:Y:S04]  /*d580*/  @P0 LDS.128 R72, [R68+UR45+0xa00] ;  /* 0x000a002d44480984 */ /* 0x0006680008000c00 */
[----:B------:R3:W1:Y:S04]  /*d590*/  @P0 LDS.128 R64, [R2+0x200] ;  /* 0x0002000002400984 */ /* 0x0006680000000c00 */
[----:B------:R3:W1:Y:S02]  /*d5a0*/  @P0 LDS.128 R76, [R2+0xa00] ;  /* 0x000a0000024c0984 */ /* 0x0006640000000c00 */
.L_x_186:
[----:B------:R-:W-:Y:S05]  /*d5b0*/  BSYNC B1 ;  /* 0x0000000000017941 */ /* 0x000fea0003800000 */
.L_x_185:
[----:B------:R-:W-:Y:S05]  /*d5c0*/  VIADD R59, R59, 0x400030 ;  /* 0x004000303b3b7836 */ /* 0x000fea0000000000 */
[----:B--2---:R-:W-:Y:S04]  /*d5d0*/  SHF.R.U32.HI R0, RZ, 0x15, R59 ;  /* 0x00000015ff007819 */ /* 0x004fe8000001163b */
[----:B---3--:R-:W-:Y:S04]  /*d5e0*/  LOP3.LUT R2, R0, 0x3, RZ, 0xc0, !PT ;  /* 0x0000000300027812 */ /* 0x008fe800078ec0ff */
[----:B------:R-:W-:Y:S11]  /*d5f0*/  ISETP.NE.AND P0, PT, R98, R2, PT ;  /* 0x000000026200720c */ /* 0x000ff60003f05270 */
[----:B------:R-:W-:Y:S02]  /*d600*/  @!UPT UIADD3 URZ, UPT, UPT, URZ, URZ, URZ ;  /* 0x000000fffffff290 */ /* 0x000fe4000fffe0ff */
[----:B------:R-:W-:Y:S05]  /*d610*/  @P0 BRA `(.L_x_190) ;  /* 0x0000000000bc0947 */ /* 0x000fea0003800000 */
[----:B------:R-:W-:Y:S02]  /*d620*/  LOP3.LUT P0, RZ, R0, 0x3, R99, 0x48, !PT ;  /* 0x0000000300ff7812 */ /* 0x000fe40007804863 */
[----:B------:R-:W-:Y:S11]  /*d630*/  MOV R16, R59 ;  /* 0x0000003b00107202 */ /* 0x000ff60000000f00 */
[----:B------:R-:W-:Y:S05]  /*d640*/  @!P0 BRA `(.L_x_191) ;  /* 0x0000000000408947 */ /* 0x000fea0003800000 */
[----:B------:R-:W2:Y:S01]  /*d650*/  LDCU.64 UR8, c[0x4][0x70] ;  /* 0x01000e00ff0877ac */ /* 0x000ea20008000a00 */
[----:B------:R-:W-:Y:S01]  /*d660*/  MOV R15, 0x0 ;  /* 0x00000000000f7802 */ /* 0x000fe20000000f00 */
[----:B------:R-:W-:Y:S02]  /*d670*/  HFMA2 R12, -RZ, RZ, 0, 5.9604644775390625e-08 ;  /* 0x00000001ff0c7431 */ /* 0x000fe400000001ff */
[----:B------:R-:W-:Y:S02]  /*d680*/  IMAD.MOV.U32 R8, RZ, RZ, 0x192 ;  /* 0x00000192ff087424 */ /* 0x000fe400078e00ff */
[----:B------:R-:W-:Y:S01]  /*d690*/  IMAD.MOV.U32 R13, RZ, RZ, RZ ;  /* 0x000000ffff0d7224 */ /* 0x000fe200078e00ff */
[----:B------:R-:W3:Y:S01]  /*d6a0*/  LDCU.64 UR6, c[0x4][0x78] ;  /* 0x01000f00ff0677ac */ /* 0x000ee20008000a00 */
[----:B------:R-:W1:Y:S01]  /*d6b0*/  LDC.64 R14, c[0x4][R15] ;  /* 0x010000000f0e7b82 */ /* 0x000e620000000a00 */
[----:B------:R-:W5:Y:S01]  /*d6c0*/  LDCU.64 UR4, c[0x4][0x10] ;  /* 0x01000200ff0477ac */ /* 0x000f620008000a00 */
[----:B--2---:R-:W-:Y:S01]  /*d6d0*/  MOV R5, UR9 ;  /* 0x0000000900057c02 */ /* 0x004fe20008000f00 */
[----:B------:R-:W-:Y:S01]  /*d6e0*/  IMAD.U32 R4, RZ, RZ, UR8 ;  /* 0x00000008ff047e24 */ /* 0x000fe2000f8e00ff */
[----:B---3--:R-:W-:Y:S01]  /*d6f0*/  MOV R7, UR7 ;  /* 0x0000000700077c02 */ /* 0x008fe20008000f00 */
[----:B------:R-:W-:Y:S01]  /*d700*/  IMAD.U32 R6, RZ, RZ, UR6 ;  /* 0x00000006ff067e24 */ /* 0x000fe2000f8e00ff */
[----:B-----5:R-:W-:Y:S01]  /*d710*/  MOV R11, UR5 ;  /* 0x00000005000b7c02 */ /* 0x020fe20008000f00 */
[----:B------:R-:W-:Y:S02]  /*d720*/  IMAD.U32 R10, RZ, RZ, UR4 ;  /* 0x00000004ff0a7e24 */ /* 0x000fe4000f8e00ff */
[----:B-1----:R-:W-:Y:S07]  /*d730*/  LEPC R20, `(.L_x_191) ;  /* 0x000000001014794e */ /* 0x002fee0000000000 */
[----:B----4-:R-:W-:Y:S05]  /*d740*/  CALL.ABS.NOINC R14 ;  /* 0x000000000e007343 */ /* 0x010fea0003c00000 */
.L_x_191:
[----:B------:R-:W-:Y:S05]  /*d750*/  WARPSYNC.ALL ;  /* 0x0000000000007948 */ /* 0x000fea0003800000 */
[C---:B------:R-:W-:Y:S01]  /*d760*/  R2UR UR4, R16.reuse ;  /* 0x00000000100472ca */ /* 0x040fe200000e0000 */
[----:B------:R-:W-:Y:S05]  /*d770*/  VIADD R0, R16, 0x40 ;  /* 0x0000004010007836 */ /* 0x000fea0000000000 */
[----:B------:R-:W-:Y:S04]  /*d780*/  SHF.R.U32.HI R0, RZ, 0x15, R0 ;  /* 0x00000015ff007819 */ /* 0x000fe80000011600 */
[----:B------:R-:W-:Y:S03]  /*d790*/  LOP3.LUT P0, RZ, R0, 0x3, R99, 0x48, !PT ;  /* 0x0000000300ff7812 */ /* 0x000fe60007804863 */
[----:B------:R-:W2:Y:S10]  /*d7a0*/  LDTM.x16 R24, tmem[UR4] ;  /* 0x00000004001879ee */ /* 0x000eb40008240000 */
[----:B--2---:R-:W-:Y:S05]  /*d7b0*/  @!P0 BRA `(.L_x_192) ;  /* 0x0000000000408947 */ /* 0x004fea0003800000 */
        /* <DEDUP_REMOVED lines=16> */
.L_x_192:
[----:B------:R-:W-:Y:S05]  /*d8c0*/  WARPSYNC.ALL ;  /* 0x0000000000007948 */ /* 0x000fea0003800000 */
[----:B------:R-:W-:Y:S11]  /*d8d0*/  R2UR UR4, R16 ;  /* 0x00000000100472ca */ /* 0x000ff600000e0000 */
[----:B------:R-:W-:Y:S02]  /*d8e0*/  @!UPT UIADD3 URZ, UPT, UPT, URZ, URZ, URZ ;  /* 0x000000fffffff290 */ /* 0x000fe4000fffe0ff */
[----:B------:R-:W2:Y:S02]  /*d8f0*/  LDTM.x16 R4, tmem[UR4+0x40] ;  /* 0x00004004000479ee */ /* 0x000ea40008240000 */
[----:B--2---:R-:W-:Y:S01]  /*d900*/  NOP ;  /* 0x0000000000007918 */ /* 0x004fe20000000000 */
.L_x_190:
[----:B------:R-:W-:Y:S01]  /*d910*/  ISETP.NE.AND P1, PT, R98, R2, PT ;  /* 0x000000026200720c */ /* 0x000fe20003f25270 */
[----:B------:R-:W-:Y:S05]  /*d920*/  WARPSYNC.ALL ;  /* 0x0000000000007948 */ /* 0x000fea0003800000 */
[C---:B----4-:R-:W-:Y:S01]  /*d930*/  SHF.L.U32 R3, R60.reuse, 0x10, RZ ;  /* 0x000000103c037819 */ /* 0x050fe200000006ff */
[----:B------:R-:W-:Y:S01]  /*d940*/  NOP ;  /* 0x0000000000007918 */ /* 0x000fe20000000000 */
[----:B------:R-:W-:Y:S01]  /*d950*/  LOP3.LUT R40, R60, 0xffff0000, RZ, 0xc0, !PT ;  /* 0xffff00003c287812 */ /* 0x000fe200078ec0ff */
[C---:B------:R-:W-:Y:S01]  /*d960*/  FMUL R0, R52.reuse, R24 ;  /* 0x0000001834007220 */ /* 0x040fe20000400000 */
[C---:B------:R-:W-:Y:S01]  /*d970*/  SHF.L.U32 R41, R61.reuse, 0x10, RZ ;  /* 0x000000103d297819 */ /* 0x040fe200000006ff */
[----:B------:R-:W-:Y:S01]  /*d980*/  FMUL R2, R52, R25 ;  /* 0x0000001934027220 */ /* 0x000fe20000400000 */
[----:B------:R-:W-:Y:S01]  /*d990*/  LOP3.LUT R42, R61, 0xffff0000, RZ, 0xc0, !PT ;  /* 0xffff00003d2a7812 */ /* 0x000fe200078ec0ff */
[C---:B------:R-:W-:Y:S01]  /*d9a0*/  FFMA R0, R53.reuse, R3, R0 ;  /* 0x0000000335007223 */ /* 0x040fe20000000000 */
[----:B------:R-:W-:Y:S01]  /*d9b0*/  R2UR UR4, R58 ;  /* 0x000000003a0472ca */ /* 0x000fe200000e0000 */
[----:B------:R-:W-:Y:S01]  /*d9c0*/  FFMA R2, R53, R40, R2 ;  /* 0x0000002835027223 */ /* 0x000fe20000000002 */
[----:B------:R-:W-:Y:S01]  /*d9d0*/  SHF.L.U32 R54, R62, 0x10, RZ ;  /* 0x000000103e367819 */ /* 0x000fe200000006ff */
[----:B-1----:R-:W-:Y:S01]  /*d9e0*/  FMUL R20, R52, R4 ;  /* 0x0000000434147220 */ /* 0x002fe20000400000 */
[----:B------:R-:W-:Y:S01]  /*d9f0*/  LOP3.LUT R55, R62, 0xffff0000, RZ, 0xc0, !PT ;  /* 0xffff00003e377812 */ /* 0x000fe200078ec0ff */
[----:B------:R-:W-:Y:S01]  /*da00*/  FMUL R3, R52, R26 ;  /* 0x0000001a34037220 */ /* 0x000fe20000400000 */
[----:B------:R-:W-:Y:S01]  /*da10*/  F2FP.BF16.F32.PACK_AB R108, R2, R0 ;  /* 0x00000000026c723e */ /* 0x000fe200000010ff */
[----:B------:R-:W-:Y:S01]  /*da20*/  FMUL R4, R52, R27 ;  /* 0x0000001b34047220 */ /* 0x000fe20000400000 */
[----:B------:R-:W-:Y:S01]  /*da30*/  SHF.L.U32 R56, R63, 0x10, RZ ;  /* 0x000000103f387819 */ /* 0x000fe200000006ff */
[----:B------:R-:W-:Y:S01]  /*da40*/  FFMA R3, R53, R41, R3 ;  /* 0x0000002935037223 */ /* 0x000fe20000000003 */
[----:B------:R-:W-:Y:S01]  /*da50*/  LOP3.LUT R57, R63, 0xffff0000, RZ, 0xc0, !PT ;  /* 0xffff00003f397812 */ /* 0x000fe200078ec0ff */
[----:B------:R-:W-:Y:S01]  /*da60*/  FFMA R4, R53, R42, R4 ;  /* 0x0000002a35047223 */ /* 0x000fe20000000004 */
[----:B------:R-:W-:Y:S01]  /*da70*/  SHF.L.U32 R58, R64, 0x10, RZ ;  /* 0x00000010403a7819 */ /* 0x000fe200000006ff */
[----:B------:R-:W-:Y:S01]  /*da80*/  FMUL R0, R52, R28 ;  /* 0x0000001c34007220 */ /* 0x000fe20000400000 */
[----:B------:R-:W-:Y:S01]  /*da90*/  LOP3.LUT R59, R64, 0xffff0000, RZ, 0xc0, !PT ;  /* 0xffff0000403b7812 */ /* 0x000fe200078ec0ff */
[----:B------:R-:W-:Y:S01]  /*daa0*/  FMUL R2, R52, R29 ;  /* 0x0000001d34027220 */ /* 0x000fe20000400000 */
[----:B------:R-:W-:Y:S01]  /*dab0*/  F2FP.BF16.F32.PACK_AB R109, R4, R3 ;  /* 0x00000003046d723e */ /* 0x000fe200000010ff */
[C---:B------:R-:W-:Y:S01]  /*dac0*/  FMUL R21, R52.reuse, R5 ;  /* 0x0000000534157220 */ /* 0x040fe20000400000 */
[C---:B------:R-:W-:Y:S01]  /*dad0*/  SHF.L.U32 R60, R65.reuse, 0x10, RZ ;  /* 0x00000010413c7819 */ /* 0x040fe200000006ff */
[C---:B------:R-:W-:Y:S01]  /*dae0*/  FMUL R5, R52.reuse, R30 ;  /* 0x0000001e34057220 */ /* 0x040fe20000400000 */
[----:B------:R-:W-:Y:S01]  /*daf0*/  LOP3.LUT R61, R65, 0xffff0000, RZ, 0xc0, !PT ;  /* 0xffff0000413d7812 */ /* 0x000fe200078ec0ff */
[----:B------:R-:W-:Y:S01]  /*db00*/  FMUL R22, R52, R6 ;  /* 0x0000000634167220 */ /* 0x000fe20000400000 */
[----:B------:R-:W-:Y:S01]  /*db10*/  SHF.L.U32 R62, R66, 0x10, RZ ;  /* 0x00000010423e7819 */ /* 0x000fe200000006ff */
        /* <DEDUP_REMOVED lines=10> */
[----:B------:R-:W-:Y:S01]  /*dbc0*/  FMUL R3, R52, R33 ;  /* 0x0000002134037220 */ /* 0x000fe20000400000 */
[----:B------:R-:W-:Y:S01]  /*dbd0*/  F2FP.BF16.F32.PACK_AB R110, R2, R0 ;  /* 0x00000000026e723e */ /* 0x000fe200000010ff */
[----:B------:R-:W-:Y:S01]  /*dbe0*/  FFMA R5, R53, R56, R5 ;  /* 0x0000003835057223 */ /* 0x000fe20000000005 */
[----:B------:R-:W-:Y:S01]  /*dbf0*/  SHF.L.U32 R68, R73, 0x10, RZ ;  /* 0x0000001049447819 */ /* 0x000fe200000006ff */
[----:B------:R-:W-:Y:S01]  /*dc00*/  FFMA R6, R53, R57, R6 ;  /* 0x0000003935067223 */ /* 0x000fe20000000006 */
[----:B------:R-:W-:Y:S01]  /*dc10*/  LOP3.LUT R69, R73, 0xffff0000, RZ, 0xc0, !PT ;  /* 0xffff000049457812 */ /* 0x000fe200078ec0ff */
[C---:B------:R-:W-:Y:S01]  /*dc20*/  FFMA R7, R53.reuse, R58, R7 ;  /* 0x0000003a35077223 */ /* 0x040fe20000000007 */
[----:B------:R-:W-:Y:S01]  /*dc30*/  SHF.L.U32 R70, R74, 0x10, RZ ;  /* 0x000000104a467819 */ /* 0x000fe200000006ff */
[----:B------:R-:W-:Y:S01]  /*dc40*/  UIADD3 UR4, UPT, UPT, UR4, 0x140, URZ ;  /* 0x0000014004047890 */ /* 0x000fe2000fffe0ff */
[----:B------:R-:W-:Y:S01]  /*dc50*/  F2FP.BF16.F32.PACK_AB R111, R6, R5 ;  /* 0x00000005066f723e */ /* 0x000fe200000010ff */
[----:B------:R-:W-:Y:S01]  /*dc60*/  FFMA R3, R53, R59, R3 ;  /* 0x0000003b35037223 */ /* 0x000fe20000000003 */
[----:B------:R-:W-:Y:S01]  /*dc70*/  LOP3.LUT R71, R74, 0xffff0000, RZ, 0xc0, !PT ;  /* 0xffff00004a477812 */ /* 0x000fe200078ec0ff */
[C---:B------:R-:W-:Y:S01]  /*dc80*/  FMUL R0, R52.reuse, R34 ;  /* 0x0000002234007220 */ /* 0x040fe20000400000 */
[----:B------:R-:W-:Y:S01]  /*dc90*/  SHF.L.U32 R72, R75, 0x10, RZ ;  /* 0x000000104b487819 */ /* 0x000fe200000006ff */
[C---:B------:R-:W-:Y:S01]  /*dca0*/  FMUL R2, R52.reuse, R35 ;  /* 0x0000002334027220 */ /* 0x040fe20000400000 */
[----:B------:R-:W-:Y:S01]  /*dcb0*/  UPRMT UR4, UR37, 0x654, UR4 ;  /* 0x0000065425047896 */ /* 0x000fe20008000004 */
[C---:B------:R-:W-:Y:S01]  /*dcc0*/  FMUL R4, R52.reuse, R36 ;  /* 0x0000002434047220 */ /* 0x040fe20000400000 */
[C---:B------:R-:W-:Y:S01]  /*dcd0*/  FMUL R5, R52.reuse, R37 ;  /* 0x0000002534057220 */ /* 0x040fe20000400000 */
[----:B------:R-:W-:Y:S01]  /*dce0*/  F2FP.BF16.F32.PACK_AB R28, R3, R7 ;  /* 0x00000007031c723e */ /* 0x000fe200000010ff */
[C---:B------:R-:W-:Y:S01]  /*dcf0*/  FFMA R0, R53.reuse, R60, R0 ;  /* 0x0000003c35007223 */ /* 0x040fe20000000000 */
[C---:B------:R-:W-:Y:S01]  /*dd00*/  FMUL R6, R52.reuse, R38 ;  /* 0x0000002634067220 */ /* 0x040fe20000400000 */
[C---:B------:R-:W-:Y:S01]  /*dd10*/  FFMA R2, R53.reuse, R61, R2 ;  /* 0x0000003d35027223 */ /* 0x040fe20000000002 */
[C---:B------:R-:W-:Y:S01]  /*dd20*/  FMUL R3, R52.reuse, R39 ;  /* 0x0000002734037220 */ /* 0x040fe20000400000 */
[C---:B------:R-:W-:Y:S01]  /*dd30*/  FFMA R4, R53.reuse, R62, R4 ;  /* 0x0000003e35047223 */ /* 0x040fe20000000004 */
[C---:B------:R-:W-:Y:S01]  /*dd40*/  FFMA R5, R53.reuse, R63, R5 ;  /* 0x0000003f35057223 */ /* 0x040fe20000000005 */
[C---:B------:R-:W-:Y:S01]  /*dd50*/  FFMA R6, R53.reuse, R64, R6 ;  /* 0x0000004035067223 */ /* 0x040fe20000000006 */
[C---:B------:R-:W-:Y:S01]  /*dd60*/  FFMA R3, R53.reuse, R65, R3 ;  /* 0x0000004135037223 */ /* 0x040fe20000000003 */
[----:B------:R-:W-:Y:S01]  /*dd70*/  FFMA R20, R53, R66, R20 ;  /* 0x0000004235147223 */ /* 0x000fe20000000014 */
[----:B------:R-:W-:Y:S01]  /*dd80*/  FMUL R8, R52, R8 ;  /* 0x0000000834087220 */ /* 0x000fe20000400000 */
[----:B------:R-:W-:Y:S01]  /*dd90*/  SYNCS.ARRIVE.TRANS64.RED.A1T0 RZ, [UR4], RZ ;  /* 0x000000ffffff79a7 */ /* 0x000fe20008100404 */
[----:B------:R1:W-:Y:S01]  /*dda0*/  @!P1 STS.128 [R104+UR45+0x3200], R108 ;  /* 0x0032006c68009988 */ /* 0x0003e20008000c2d */
[----:B------:R-:W-:Y:S01]  /*ddb0*/  LOP3.LUT R73, R75, 0xffff0000, RZ, 0xc0, !PT ;  /* 0xffff00004b497812 */ /* 0x000fe200078ec0ff */
[C---:B------:R-:W-:Y:S01]  /*ddc0*/  FFMA R21, R53.reuse, R67, R21 ;  /* 0x0000004335157223 */ /* 0x040fe20000000015 */
[----:B------:R-:W-:Y:S01]  /*ddd0*/  SHF.L.U32 R24, R76, 0x10, RZ ;  /* 0x000000104c187819 */ /* 0x000fe200000006ff */
[----:B------:R-:W-:Y:S01]  /*dde0*/  FMUL R9, R52, R9 ;  /* 0x0000000934097220 */ /* 0x000fe20000400000 */
[----:B------:R-:W-:Y:S01]  /*ddf0*/  LOP3.LUT R25, R76, 0xffff0000, RZ, 0xc0, !PT ;  /* 0xffff00004c197812 */ /* 0x000fe200078ec0ff */
[C---:B------:R-:W-:Y:S01]  /*de00*/  FFMA R22, R53.reuse, R68, R22 ;  /* 0x0000004435167223 */ /* 0x040fe20000000016 */
[C---:B------:R-:W-:Y:S01]  /*de10*/  FMUL R10, R52.reuse, R10 ;  /* 0x0000000a340a7220 */ /* 0x040fe20000400000 */
[C---:B------:R-:W-:Y:S01]  /*de20*/  FFMA R23, R53.reuse, R69, R23 ;  /* 0x0000004535177223 */ /* 0x040fe20000000017 */
[----:B------:R-:W-:Y:S01]  /*de30*/  FMUL R11, R52, R11 ;  /* 0x0000000b340b7220 */ /* 0x000fe20000400000 */
[----:B------:R-:W-:Y:S01]  /*de40*/  F2FP.BF16.F32.PACK_AB R29, R2, R0 ;  /* 0x00000000021d723e */ /* 0x000fe200000010ff */
[----:B------:R-:W-:Y:S01]  /*de50*/  FFMA R8, R53, R70, R8 ;  /* 0x0000004635087223 */ /* 0x000fe20000000008 */
[----:B------:R-:W-:Y:S01]  /*de60*/  F2FP.BF16.F32.PACK_AB R30, R5, R4 ;  /* 0x00000004051e723e */ /* 0x000fe200000010ff */
[C---:B------:R-:W-:Y:S01]  /*de70*/  FMUL R12, R52.reuse, R12 ;  /* 0x0000000c340c7220 */ /* 0x040fe20000400000 */
[----:B------:R-:W-:Y:S01]  /*de80*/  F2FP.BF16.F32.PACK_AB R31, R3, R6 ;  /* 0x00000006031f723e */ /* 0x000fe200000010ff */
[----:B------:R-:W-:Y:S01]  /*de90*/  FFMA R9, R53, R71, R9 ;  /* 0x0000004735097223 */ /* 0x000fe20000000009 */
[C---:B------:R-:W-:Y:S01]  /*dea0*/  FMUL R13, R52.reuse, R13 ;  /* 0x0000000d340d7220 */ /* 0x040fe20000400000 */
[----:B------:R-:W-:Y:S01]  /*deb0*/  SHF.L.U32 R26, R77, 0x10, RZ ;  /* 0x000000104d1a7819 */ /* 0x000fe200000006ff */
[----:B------:R-:W-:Y:S01]  /*dec0*/  FFMA R10, R53, R72, R10 ;  /* 0x00000048350a7223 */ /* 0x000fe2000000000a */
[----:B------:R1:W-:Y:S01]  /*ded0*/  @!P1 STS.128 [R103+0x3200], R28 ;  /* 0x0032001c67009388 */ /* 0x0003e20000000c00 */
[C---:B------:R-:W-:Y:S01]  /*dee0*/  FMUL R14, R52.reuse, R14 ;  /* 0x0000000e340e7220 */ /* 0x040fe20000400000 */
[----:B------:R-:W-:Y:S01]  /*def0*/  LOP3.LUT R27, R77, 0xffff0000, RZ, 0xc0, !PT ;  /* 0xffff00004d1b7812 */ /* 0x000fe200078ec0ff */
[C---:B------:R-:W-:Y:S01]  /*df00*/  FFMA R11, R53.reuse, R73, R11 ;  /* 0x00000049350b7223 */ /* 0x040fe2000000000b */
[----:B------:R-:W-:Y:S01]  /*df10*/  FMUL R15, R52, R15 ;  /* 0x0000000f340f7220 */ /* 0x000fe20000400000 */
[----:B------:R-:W-:Y:S01]  /*df20*/  SHF.L.U32 R40, R78, 0x10, RZ ;  /* 0x000000104e287819 */ /* 0x000fe200000006ff */
[C---:B------:R-:W-:Y:S01]  /*df30*/  FFMA R12, R53.reuse, R24, R12 ;  /* 0x00000018350c7223 */ /* 0x040fe2000000000c */
[----:B------:R-:W-:Y:S01]  /*df40*/  FMUL R16, R52, R16 ;  /* 0x0000001034107220 */ /* 0x000fe20000400000 */
[----:B------:R-:W-:Y:S01]  /*df50*/  LOP3.LUT R74, R78, 0xffff0000, RZ, 0xc0, !PT ;  /* 0xffff00004e4a7812 */ /* 0x000fe200078ec0ff */
[----:B------:R-:W-:Y:S01]  /*df60*/  FFMA R13, R53, R25, R13 ;  /* 0x00000019350d7223 */ /* 0x000fe2000000000d */
[C---:B------:R-:W-:Y:S01]  /*df70*/  FMUL R17, R52.reuse, R17 ;  /* 0x0000001134117220 */ /* 0x040fe20000400000 */
[----:B------:R-:W-:Y:S01]  /*df80*/  SHF.L.U32 R75, R79, 0x10, RZ ;  /* 0x000000104f4b7819 */ /* 0x000fe200000006ff */
[----:B------:R-:W-:Y:S01]  /*df90*/  FFMA R14, R53, R26, R14 ;  /* 0x0000001a350e7223 */ /* 0x000fe2000000000e */
[----:B------:R-:W-:Y:S01]  /*dfa0*/  F2FP.BF16.F32.PACK_AB R20, R21, R20 ;  /* 0x000000141514723e */ /* 0x000fe200000010ff */
[C---:B------:R-:W-:Y:S01]  /*dfb0*/  FMUL R18, R52.reuse, R18 ;  /* 0x0000001234127220 */ /* 0x040fe20000400000 */
[----:B------:R-:W-:Y:S01]  /*dfc0*/  LOP3.LUT R76, R79, 0xffff0000, RZ, 0xc0, !PT ;  /* 0xffff00004f4c7812 */ /* 0x000fe200078ec0ff */
[----:B------:R-:W-:Y:S01]  /*dfd0*/  FFMA R15, R53, R27, R15 ;  /* 0x0000001b350f7223 */ /* 0x000fe2000000000f */
[----:B------:R-:W-:Y:S01]  /*dfe0*/  F2FP.BF16.F32.PACK_AB R21, R23, R22 ;  /* 0x000000161715723e */ /* 0x000fe200000010ff */
[----:B------:R-:W-:Y:S01]  /*dff0*/  FMUL R19, R52, R19 ;  /* 0x0000001334137220 */ /* 0x000fe20000400000 */
[----:B------:R-:W-:Y:S01]  /*e000*/  F2FP.BF16.F32.PACK_AB R22, R9, R8 ;  /* 0x000000080916723e */ /* 0x000fe200000010ff */
[----:B------:R-:W-:Y:S01]  /*e010*/  FFMA R16, R53, R40, R16 ;  /* 0x0000002835107223 */ /* 0x000fe20000000010 */
[----:B------:R-:W-:Y:S01]  /*e020*/  F2FP.BF16.F32.PACK_AB R23, R11, R10 ;  /* 0x0000000a0b17723e */ /* 0x000fe200000010ff */
[C---:B------:R-:W-:Y:S01]  /*e030*/  FFMA R17, R53.reuse, R74, R17 ;  /* 0x0000004a35117223 */ /* 0x040fe20000000011 */
[C---:B------:R-:W-:Y:S01]  /*e040*/  FFMA R18, R53.reuse, R75, R18 ;  /* 0x0000004b35127223 */ /* 0x040fe20000000012 */
[----:B------:R-:W-:Y:S01]  /*e050*/  FFMA R19, R53, R76, R19 ;  /* 0x0000004c35137223 */ /* 0x000fe20000000013 */
[----:B------:R-:W-:Y:S01]  /*e060*/  F2FP.BF16.F32.PACK_AB R12, R13, R12 ;  /* 0x0000000c0d0c723e */ /* 0x000fe200000010ff */
[----:B------:R1:W-:Y:S01]  /*e070*/  @!P1 STS.128 [R104+UR45+0x3a00], R20 ;  /* 0x003a001468009988 */ /* 0x0003e20008000c2d */
[----:B------:R-:W-:Y:S01]  /*e080*/  F2FP.BF16.F32.PACK_AB R13, R15, R14 ;  /* 0x0000000e0f0d723e */ /* 0x000fe200000010ff */
[----:B------:R-:W-:Y:S01]  /*e090*/  BSSY.RECONVERGENT B0, `(.L_x_193) ;  /* 0x000001a000007945 */ /* 0x000fe20003800200 */
[----:B------:R-:W-:Y:S02]  /*e0a0*/  F2FP.BF16.F32.PACK_AB R14, R17, R16 ;  /* 0x00000010110e723e */ /* 0x000fe400000010ff */
[----:B------:R-:W-:Y:S02]  /*e0b0*/  F2FP.BF16.F32.PACK_AB R15, R19, R18 ;  /* 0x00000012130f723e */ /* 0x000fe400000010ff */
[----:B------:R-:W-:Y:S03]  /*e0c0*/  ISETP.NE.AND P0, PT, R98, RZ, PT ;  /* 0x000000ff6200720c */ /* 0x000fe60003f05270 */
[----:B------:R1:W-:Y:S01]  /*e0d0*/  @!P1 STS.128 [R103+0x3a00], R12 ;  /* 0x003a000c67009388 */ /* 0x0003e20000000c00 */
[----:B------:R-:W-:Y:S01]  /*e0e0*/  @!PT LDS RZ, [RZ] ;  /* 0x00000000fffff984 */ /* 0x000fe20000000800 */
[----:B------:R-:W-:Y:S01]  /*e0f0*/  @!PT LDS RZ, [RZ] ;  /* 0x00000000fffff984 */ /* 0x000fe20000000800 */
[----:B------:R-:W-:Y:S01]  /*e100*/  @!PT LDS RZ, [RZ] ;  /* 0x00000000fffff984 */ /* 0x000fe20000000800 */
[----:B------:R-:W-:Y:S01]  /*e110*/  @!PT LDS RZ, [RZ] ;  /* 0x00000000fffff984 */ /* 0x000fe20000000800 */
[----:B------:R2:W-:Y:S07]  /*e120*/  MEMBAR.ALL.CTA ;  /* 0x0000000000007992 */ /* 0x0005ee0000008000 */
[----:B--2---:R-:W2:Y:S02]  /*e130*/  FENCE.VIEW.ASYNC.S ;  /* 0x00000000000073c6 */ /* 0x004ea40000000000 */
        /* <DEDUP_REMOVED lines=15> */
.L_x_194:
[----:B------:R-:W-:Y:S05]  /*e230*/  BSYNC.RECONVERGENT B0 ;  /* 0x0000000000007941 */ /* 0x000fea0003800200 */
.L_x_193:
[----:B------:R-:W-:Y:S01]  /*e240*/  BAR.SYNC.DEFER_BLOCKING 0x1, 0x80 ;  /* 0x0042000000007b1d */ /* 0x000fe20000010000 */
[----:B------:R-:W-:Y:S01]  /*e250*/  UISETP.NE.AND UP0, UPT, UR56, -0x8, UPT ;  /* 0xfffffff83800788c */ /* 0x000fe2000bf05270 */
[----:B------:R-:W-:Y:S08]  /*e260*/  IADD3 R94, PT, PT, R94, 0x1, RZ ;  /* 0x000000015e5e7810 */ /* 0x000ff00007ffe0ff */
[----:B------:R-:W-:Y:S05]  /*e270*/  BRA.U !UP0, `(.L_x_195) ;  /* 0x0000000108287547 */ /* 0x000fea000b800000 */
[----:B------:R-:W-:Y:S01]  /*e280*/  ISETP.NE.AND P0, PT, R105, RZ, PT ;  /* 0x000000ff6900720c */ /* 0x000fe20003f05270 */
[----:B------:R-:W-:Y:S01]  /*e290*/  IMAD.U32 R2, RZ, RZ, UR57 ;  /* 0x00000039ff027e24 */ /* 0x000fe2000f8e00ff */
[----:B------:R-:W-:Y:S01]  /*e2a0*/  UIADD3 UR57, UPT, UPT, UR57, 0x1, URZ ;  /* 0x0000000139397890 */ /* 0x000fe2000fffe0ff */
[----:B------:R-:W-:Y:S03]  /*e2b0*/  IMAD.U32 R0, RZ, RZ, UR37 ;  /* 0x00000025ff007e24 */ /* 0x000fe6000f8e00ff */
[----:B------:R-:W-:Y:S04]  /*e2c0*/  UISETP.NE.AND UP0, UPT, UR57, 0x4, UPT ;  /* 0x000000043900788c */ /* 0x000fe8000bf05270 */
[----:B------:R-:W-:Y:S03]  /*e2d0*/  USEL UR57, UR57, URZ, UP0 ;  /* 0x000000ff39397287 */ /* 0x000fe60008000000 */
[----:B------:R-:W-:Y:S05]  /*e2e0*/  @P0 LEA R2, R2, UR45, 0x3 ;  /* 0x0000002d02020c11 */ /* 0x000fea000f8e18ff */
[----:B------:R-:W-:Y:S05]  /*e2f0*/  @P0 VIADD R2, R2, 0xe0 ;  /* 0x000000e002020836 */ /* 0x000fea0000000000 */
[----:B------:R-:W-:Y:S04]  /*e300*/  @P0 PRMT R0, R0, 0x654, R2 ;  /* 0x0000065400000816 */ /* 0x000fe80000000002 */
[----:B------:R2:W-:Y:S03]  /*e310*/  @P0 SYNCS.ARRIVE.TRANS64.RED.A1T0 RZ, [R0+URZ], RZ ;  /* 0x000000ff00ff09a7 */ /* 0x0005e600081004ff */
.L_x_195:
[----:B------:R-:W-:Y:S01]  /*e320*/  ISETP.NE.AND P2, PT, R100, RZ, PT ;  /* 0x000000ff6400720c */ /* 0x000fe20003f45270 */
[----:B------:R-:W-:Y:S01]  /*e330*/  VIADD R2, R50, UR38 ;  /* 0x0000002632027c36 */ /* 0x000fe20008000000 */
[----:B------:R-:W-:Y:S01]  /*e340*/  ISETP.NE.AND P0, PT, R102, 0x2, PT ;  /* 0x000000026600780c */ /* 0x000fe20003f05270 */
[----:B--2---:R-:W-:Y:S01]  /*e350*/  VIADD R0, R51, UR39 ;  /* 0x0000002733007c36 */ /* 0x004fe20008000000 */
[----:B------:R-:W-:Y:S01]  /*e360*/  ISETP.NE.AND P1, PT, R94, 0x2, PT ;  /* 0x000000025e00780c */ /* 0x000fe20003f25270 */
[----:B------:R-:W-:Y:S01]  /*e370*/  UIADD3 UR56, UPT, UPT, UR56, 0x8, URZ ;  /* 0x0000000838387890 */ /* 0x000fe2000fffe0ff */
[----:B------:R-:W-:Y:S02]  /*e380*/  R2UR UR11, R2 ;  /* 0x00000000020b72ca */ /* 0x000fe400000e0000 */
[----:B------:R-:W-:Y:S02]  /*e390*/  R2UR UR27, R0 ;  /* 0x00000000001b72ca */ /* 0x000fe400000e0000 */
[----:B------:R-:W-:Y:S02]  /*e3a0*/  SEL R2, RZ, 0x1, P0 ;  /* 0x00000001ff027807 */ /* 0x000fe40000000000 */
[----:B------:R-:W-:Y:S02]  /*e3b0*/  SEL R0, RZ, 0x1, P1 ;  /* 0x00000001ff007807 */ /* 0x000fe40000800000 */
[----:B------:R-:W-:Y:S02]  /*e3c0*/  @P2 R2UR UR44, R91 ;  /* 0x000000005b2c22ca */ /* 0x000fe400000e0000 */
[----:B------:R-:W-:Y:S02]  /*e3d0*/  LOP3.LUT R92, R92, R2, RZ, 0x3c, !PT ;  /* 0x000000025c5c7212 */ /* 0x000fe400078e3cff */
[----:B------:R-:W-:Y:S02]  /*e3e0*/  LOP3.LUT R93, R93, R0, RZ, 0x3c, !PT ;  /* 0x000000005d5d7212 */ /* 0x000fe400078e3cff */
[----:B------:R-:W-:Y:S02]  /*e3f0*/  SEL R102, R102, RZ, P0 ;  /* 0x000000ff66667207 */ /* 0x000fe40000000000 */
[----:B------:R-:W-:Y:S01]  /*e400*/  SEL R94, R94, RZ, P1 ;  /* 0x000000ff5e5e7207 */ /* 0x000fe20000800000 */
[----:B------:R-:W-:Y:S06]  /*e410*/  @P2 BRA `(.L_x_196) ;  /* 0xffffff7c00202947 */ /* 0x000fec000383ffff */
[----:B------:R-:W-:-:S09]  /*e420*/  UISETP.NE.AND UP0, UPT, UR36, URZ, UPT ;  /* 0x000000ff2400728c */ /* 0x000fd2000bf05270 */
[----:B------:R-:W-:Y:S05]  /*e430*/  BRA.U !UP0, `(.L_x_197) ;  /* 0x0000000108487547 */ /* 0x000fea000b800000 */
[----:B------:R-:W2:Y:S02]  /*e440*/  LDCU.64 UR4, c[0x0][0xc90] ;  /* 0x00019200ff0477ac */ /* 0x000ea40008000a00 */
[----:B--2---:R-:W-:-:S04]  /*e450*/  UISETP.NE.U32.AND UP0, UPT, UR4, URZ, UPT ;  /* 0x000000ff0400728c */ /* 0x004fc8000bf05070 */
[----:B------:R-:W-:-:S09]  /*e460*/  UISETP.NE.AND.EX UP0, UPT, UR5, URZ, UPT, UP0 ;  /* 0x000000ff0500728c */ /* 0x000fd2000bf05300 */
[----:B------:R-:W-:Y:S05]  /*e470*/  BRA.U UP0, `(.L_x_198) ;  /* 0x00000001000c7547 */ /* 0x000fea000b800000 */
[----:B------:R-:W-:-:S13]  /*e480*/  FSETP.NEU.AND P0, PT, R53, RZ, PT ;  /* 0x000000ff3500720b */ /* 0x000fda0003f0d000 */
[----:B------:R-:W-:Y:S05]  /*e490*/  @!P0 EXIT ;  /* 0x000000000000894d */ /* 0x000fea0003800000 */
[----:B------:R-:W-:Y:S05]  /*e4a0*/  BRA `(.L_x_197) ;  /* 0x00000000002c7947 */ /* 0x000fea0003800000 */
.L_x_198:
[----:B------:R-:W-:Y:S01]  /*e4b0*/  ISETP.NE.AND P0, PT, R101, RZ, PT ;  /* 0x000000ff6500720c */ /* 0x000fe20003f05270 */
[----:B------:R-:W-:-:S12]  /*e4c0*/  BSSY.RECONVERGENT B0, `(.L_x_197) ;  /* 0x0000009000007945 */ /* 0x000fd80003800200 */
[----:B------:R-:W-:Y:S05]  /*e4d0*/  @P0 BRA `(.L_x_199) ;  /* 0x0000000000140947 */ /* 0x000fea0003800000 */
[----:B------:R-:W2:Y:S02]  /*e4e0*/  LDCU.64 UR4, c[0x0][0xc88] ;  /* 0x00019100ff0477ac */ /* 0x000ea40008000a00 */
[----:B--2---:R-:W-:-:S04]  /*e4f0*/  ISETP.NE.U32.AND P0, PT, RZ, UR4, PT ;  /* 0x00000004ff007c0c */ /* 0x004fc8000bf05070 */
[----:B------:R-:W-:-:S13]  /*e500*/  ISETP.NE.AND.EX P0, PT, RZ, UR5, PT, P0 ;  /* 0x00000005ff007c0c */ /* 0x000fda000bf05300 */
[----:B------:R-:W-:Y:S05]  /*e510*/  @!P0 EXIT ;  /* 0x000000000000894d */ /* 0x000fea0003800000 */
[----:B------:R-:W-:Y:S05]  /*e520*/  BRA `(.L_x_200) ;  /* 0x0000000000087947 */ /* 0x000fea0003800000 */
.L_x_199:
[----:B------:R-:W-:-:S13]  /*e530*/  FSETP.NEU.AND P0, PT, R53, RZ, PT ;  /* 0x000000ff3500720b */ /* 0x000fda0003f0d000 */
[----:B------:R-:W-:Y:S05]  /*e540*/  @!P0 EXIT ;  /* 0x000000000000894d */ /* 0x000fea0003800000 */
.L_x_200:
[----:B------:R-:W-:Y:S05]  /*e550*/  BSYNC.RECONVERGENT B0 ;  /* 0x0000000000007941 */ /* 0x000fea0003800200 */
.L_x_197:
[----:B------:R-:W-:Y:S01]  /*e560*/  ULEA UR4, UR57, UR45, 0x3 ;  /* 0x0000002d39047291 */ /* 0x000fe2000f8e18ff */
[----:B------:R-:W-:-:S04]  /*e570*/  DEPBAR.LE SB0, 0x0 ;  /* 0x000080000000791a */ /* 0x000fc80000000000 */
[----:B------:R-:W-:-:S04]  /*e580*/  UIADD3 UR4, UPT, UPT, UR4, 0xe0, URZ ;  /* 0x000000e004047890 */ /* 0x000fc8000fffe0ff */
[----:B------:R-:W-:-:S09]  /*e590*/  UPRMT UR4, UR37, 0x654, UR4 ;  /* 0x0000065425047896 */ /* 0x000fd20008000004 */
[----:B------:R-:W-:Y:S01]  /*e5a0*/  SYNCS.ARRIVE.TRANS64.RED.A1T0 RZ, [UR4], RZ ;  /* 0x000000ffffff79a7 */ /* 0x000fe20008100404 */
[----:B------:R-:W-:Y:S05]  /*e5b0*/  EXIT ;  /* 0x000000000000794d */ /* 0x000fea0003800000 */
.L_x_25:
[----:B--2---:R2:W1:Y:S02]  /*e5c0*/  SYNCS.PHASECHK.TRANS64.TRYWAIT P0, [R2+URZ+0x160], R3 ;  /* 0x00016003020075a7 */ /* 0x00446400080011ff */
[----:B-1----:R-:W-:Y:S05]  /*e5d0*/  @!P0 NANOSLEEP.SYNCS 0x989680 ;  /* 0x009896800000895d */ /* 0x002fea0003900000 */
[----:B------:R-:W1:Y:S02]  /*e5e0*/  @!P0 SYNCS.PHASECHK.TRANS64 P0, [R2+URZ+0x160], R3 ;  /* 0x00016003020085a7 */ /* 0x000e6400080010ff */
[----:B-1----:R-:W-:Y:S05]  /*e5f0*/  @!P0 BRA `(.L_x_25) ;  /* 0xfffffffc00f08947 */ /* 0x002fea000383ffff */
[----:B------:R-:W-:Y:S05]  /*e600*/  BRA `(.L_x_201) ;  /* 0xffffff3000e47947 */ /* 0x000fea000383ffff */
.L_x_28:
[----:B-1----:R-:W-:-:S07]  /*e610*/  MOV R2, UR41 ;  /* 0x0000002900027c02 */ /* 0x002fce0008000f00 */
.L_x_202:
[----:B-1----:R1:W2:Y:S02]  /*e620*/  SYNCS.PHASECHK.TRANS64.TRYWAIT P0, [R2+URZ+0x60], R4 ;  /* 0x00006004020075a7 */ /* 0x0022a400080011ff */
[----:B--2---:R-:W-:Y:S05]  /*e630*/  @!P0 NANOSLEEP.SYNCS 0x989680 ;  /* 0x009896800000895d */ /* 0x004fea0003900000 */
[----:B------:R-:W2:Y:S02]  /*e640*/  @!P0 SYNCS.PHASECHK.TRANS64 P0, [R2+URZ+0x60], R4 ;  /* 0x00006004020085a7 */ /* 0x000ea400080010ff */
[----:B--2---:R-:W-:Y:S05]  /*e650*/  @!P0 BRA `(.L_x_202) ;  /* 0xfffffffc00f08947 */ /* 0x004fea000383ffff */
[----:B------:R-:W-:Y:S05]  /*e660*/  BRA `(.L_x_27) ;  /* 0xffffff34002c7947 */ /* 0x000fea000383ffff */
.L_x_37:
[----:B------:R-:W-:-:S07]  /*e670*/  MOV R2, UR41 ;  /* 0x0000002900027c02 */ /* 0x000fce0008000f00 */
.L_x_203:
[----:B-1----:R1:W2:Y:S02]  /*e680*/  SYNCS.PHASECHK.TRANS64.TRYWAIT P0, [R2+URZ+0x60], R4 ;  /* 0x00006004020075a7 */ /* 0x0022a400080011ff */
[----:B--2---:R-:W-:Y:S05]  /*e690*/  @!P0 NANOSLEEP.SYNCS 0x989680 ;  /* 0x009896800000895d */ /* 0x004fea0003900000 */
[----:B------:R-:W2:Y:S02]  /*e6a0*/  @!P0 SYNCS.PHASECHK.TRANS64 P0, [R2+URZ+0x60], R4 ;  /* 0x00006004020085a7 */ /* 0x000ea400080010ff */
[----:B--2---:R-:W-:Y:S05]  /*e6b0*/  @!P0 BRA `(.L_x_203) ;  /* 0xfffffffc00f08947 */ /* 0x004fea000383ffff */
[----:B------:R-:W-:Y:S05]  /*e6c0*/  BRA `(.L_x_36) ;  /* 0xffffff38003c7947 */ /* 0x000fea000383ffff */
.L_x_44:
[----:B-1----:R1:W2:Y:S02]  /*e6d0*/  SYNCS.PHASECHK.TRANS64.TRYWAIT P0, [R2+URZ+0x110], R3 ;  /* 0x00011003020075a7 */ /* 0x0022a400080011ff */
[----:B--2---:R-:W-:Y:S05]  /*e6e0*/  @!P0 NANOSLEEP.SYNCS 0x989680 ;  /* 0x009896800000895d */ /* 0x004fea0003900000 */
[----:B------:R-:W2:Y:S02]  /*e6f0*/  @!P0 SYNCS.PHASECHK.TRANS64 P0, [R2+URZ+0x110], R3 ;  /* 0x00011003020085a7 */ /* 0x000ea400080010ff */
[----:B--2---:R-:W-:Y:S05]  /*e700*/  @!P0 BRA `(.L_x_44) ;  /* 0xfffffffc00f08947 */ /* 0x004fea000383ffff */
[----:B------:R-:W-:Y:S05]  /*e710*/  BRA `(.L_x_204) ;  /* 0xffffff3c00307947 */ /* 0x000fea000383ffff */
.L_x_48:
[----:B----4-:R-:W-:-:S07]  /*e720*/  MOV R0, UR5 ;  /* 0x0000000500007c02 */ /* 0x010fce0008000f00 */
.L_x_205:
[----:B-1----:R1:W2:Y:S02]  /*e730*/  SYNCS.PHASECHK.TRANS64.TRYWAIT P0, [R0+URZ], R2 ;  /* 0x00000002000075a7 */ /* 0x0022a400080011ff */
[----:B--2---:R-:W-:Y:S05]  /*e740*/  @!P0 NANOSLEEP.SYNCS 0x989680 ;  /* 0x009896800000895d */ /* 0x004fea0003900000 */
[----:B------:R-:W2:Y:S02]  /*e750*/  @!P0 SYNCS.PHASECHK.TRANS64 P0, [R0+URZ], R2 ;  /* 0x00000002000085a7 */ /* 0x000ea400080010ff */
[----:B--2---:R-:W-:Y:S05]  /*e760*/  @!P0 BRA `(.L_x_205) ;  /* 0xfffffffc00f08947 */ /* 0x004fea000383ffff */
[----:B------:R-:W-:Y:S05]  /*e770*/  BRA `(.L_x_206) ;  /* 0xffffff4000a87947 */ /* 0x000fea000383ffff */
.L_x_49:
[----:B----4-:R-:W-:-:S07]  /*e780*/  MOV R0, UR5 ;  /* 0x0000000500007c02 */ /* 0x010fce0008000f00 */
.L_x_207:
[----:B-1----:R1:W2:Y:S02]  /*e790*/  SYNCS.PHASECHK.TRANS64.TRYWAIT P0, [R0+URZ], R3 ;  /* 0x00000003000075a7 */ /* 0x0022a400080011ff */
[----:B--2---:R-:W-:Y:S05]  /*e7a0*/  @!P0 NANOSLEEP.SYNCS 0x989680 ;  /* 0x009896800000895d */ /* 0x004fea0003900000 */
[----:B------:R-:W2:Y:S02]  /*e7b0*/  @!P0 SYNCS.PHASECHK.TRANS64 P0, [R0+URZ], R3 ;  /* 0x00000003000085a7 */ /* 0x000ea400080010ff */
[----:B--2---:R-:W-:Y:S05]  /*e7c0*/  @!P0 BRA `(.L_x_207) ;  /* 0xfffffffc00f08947 */ /* 0x004fea000383ffff */
[----:B------:R-:W-:Y:S05]  /*e7d0*/  BRA `(.L_x_208) ;  /* 0xffffff4000b47947 */ /* 0x000fea000383ffff */
.L_x_50:
[----:B----4-:R-:W-:-:S07]  /*e7e0*/  MOV R0, UR5 ;  /* 0x0000000500007c02 */ /* 0x010fce0008000f00 */
.L_x_209:
[----:B-1----:R1:W2:Y:S02]  /*e7f0*/  SYNCS.PHASECHK.TRANS64.TRYWAIT P0, [R0+URZ], R3 ;  /* 0x00000003000075a7 */ /* 0x0022a400080011ff */
[----:B--2---:R-:W-:Y:S05]  /*e800*/  @!P0 NANOSLEEP.SYNCS 0x989680 ;  /* 0x009896800000895d */ /* 0x004fea0003900000 */
[----:B------:R-:W2:Y:S02]  /*e810*/  @!P0 SYNCS.PHASECHK.TRANS64 P0, [R0+URZ], R3 ;  /* 0x00000003000085a7 */ /* 0x000ea400080010ff */
[----:B--2---:R-:W-:Y:S05]  /*e820*/  @!P0 BRA `(.L_x_209) ;  /* 0xfffffffc00f08947 */ /* 0x004fea000383ffff */
[----:B------:R-:W-:Y:S05]  /*e830*/  BRA `(.L_x_210) ;  /* 0xffffff4000c07947 */ /* 0x000fea000383ffff */
.L_x_51:
[----:B----4-:R-:W-:-:S07]  /*e840*/  MOV R0, UR5 ;  /* 0x0000000500007c02 */ /* 0x010fce0008000f00 */
.L_x_211:
[----:B-1----:R1:W2:Y:S02]  /*e850*/  SYNCS.PHASECHK.TRANS64.TRYWAIT P0, [R0+URZ], R3 ;  /* 0x00000003000075a7 */ /* 0x0022a400080011ff */
[----:B--2---:R-:W-:Y:S05]  /*e860*/  @!P0 NANOSLEEP.SYNCS 0x989680 ;  /* 0x009896800000895d */ /* 0x004fea0003900000 */
[----:B------:R-:W2:Y:S02]  /*e870*/  @!P0 SYNCS.PHASECHK.TRANS64 P0, [R0+URZ], R3 ;  /* 0x00000003000085a7 */ /* 0x000ea400080010ff */
[----:B--2---:R-:W-:Y:S05]  /*e880*/  @!P0 BRA `(.L_x_211) ;  /* 0xfffffffc00f08947 */ /* 0x004fea000383ffff */
[----:B------:R-:W-:Y:S05]  /*e890*/  BRA `(.L_x_212) ;  /* 0xffffff4000cc7947 */ /* 0x000fea000383ffff */
.L_x_52:
[----:B----4-:R-:W-:-:S07]  /*e8a0*/  MOV R0, UR5 ;  /* 0x0000000500007c02 */ /* 0x010fce0008000f00 */
.L_x_213:
[----:B-1----:R1:W2:Y:S02]  /*e8b0*/  SYNCS.PHASECHK.TRANS64.TRYWAIT P0, [R0+URZ], R3 ;  /* 0x00000003000075a7 */ /* 0x0022a400080011ff */
[----:B--2---:R-:W-:Y:S05]  /*e8c0*/  @!P0 NANOSLEEP.SYNCS 0x989680 ;  /* 0x009896800000895d */ /* 0x004fea0003900000 */
[----:B------:R-:W2:Y:S02]  /*e8d0*/  @!P0 SYNCS.PHASECHK.TRANS64 P0, [R0+URZ], R3 ;  /* 0x00000003000085a7 */ /* 0x000ea400080010ff */
[----:B--2---:R-:W-:Y:S05]  /*e8e0*/  @!P0 BRA `(.L_x_213) ;  /* 0xfffffffc00f08947 */ /* 0x004fea000383ffff */
[----:B------:R-:W-:Y:S05]  /*e8f0*/  BRA `(.L_x_214) ;  /* 0xffffff4000d87947 */ /* 0x000fea000383ffff */
.L_x_53:
[----:B----4-:R-:W-:-:S07]  /*e900*/  MOV R0, UR5 ;  /* 0x0000000500007c02 */ /* 0x010fce0008000f00 */
.L_x_215:
[----:B-1----:R1:W2:Y:S02]  /*e910*/  SYNCS.PHASECHK.TRANS64.TRYWAIT P0, [R0+URZ], R3 ;  /* 0x00000003000075a7 */ /* 0x0022a400080011ff */
[----:B--2---:R-:W-:Y:S05]  /*e920*/  @!P0 NANOSLEEP.SYNCS 0x989680 ;  /* 0x009896800000895d */ /* 0x004fea0003900000 */
[----:B------:R-:W2:Y:S02]  /*e930*/  @!P0 SYNCS.PHASECHK.TRANS64 P0, [R0+URZ], R3 ;  /* 0x00000003000085a7 */ /* 0x000ea400080010ff */
[----:B--2---:R-:W-:Y:S05]  /*e940*/  @!P0 BRA `(.L_x_215) ;  /* 0xfffffffc00f08947 */ /* 0x004fea000383ffff */
[----:B------:R-:W-:Y:S05]  /*e950*/  BRA `(.L_x_216) ;  /* 0xffffff4000e47947 */ /* 0x000fea000383ffff */
.L_x_54:
[----:B----4-:R-:W-:-:S07]  /*e960*/  MOV R0, UR5 ;  /* 0x0000000500007c02 */ /* 0x010fce0008000f00 */
.L_x_217:
[----:B-1----:R1:W2:Y:S02]  /*e970*/  SYNCS.PHASECHK.TRANS64.TRYWAIT P0, [R0+URZ], R3 ;  /* 0x00000003000075a7 */ /* 0x0022a400080011ff */
[----:B--2---:R-:W-:Y:S05]  /*e980*/  @!P0 NANOSLEEP.SYNCS 0x989680 ;  /* 0x009896800000895d */ /* 0x004fea0003900000 */
[----:B------:R-:W2:Y:S02]  /*e990*/  @!P0 SYNCS.PHASECHK.TRANS64 P0, [R0+URZ], R3 ;  /* 0x00000003000085a7 */ /* 0x000ea400080010ff */
[----:B--2---:R-:W-:Y:S05]  /*e9a0*/  @!P0 BRA `(.L_x_217) ;  /* 0xfffffffc00f08947 */ /* 0x004fea000383ffff */
[----:B------:R-:W-:Y:S05]  /*e9b0*/  BRA `(.L_x_218) ;  /* 0xffffff4000f07947 */ /* 0x000fea000383ffff */
.L_x_55:
[----:B----4-:R-:W-:-:S07]  /*e9c0*/  MOV R0, UR5 ;  /* 0x0000000500007c02 */ /* 0x010fce0008000f00 */
.L_x_219:
[----:B-1----:R1:W2:Y:S02]  /*e9d0*/  SYNCS.PHASECHK.TRANS64.TRYWAIT P0, [R0+URZ], R3 ;  /* 0x00000003000075a7 */ /* 0x0022a400080011ff */
[----:B--2---:R-:W-:Y:S05]  /*e9e0*/  @!P0 NANOSLEEP.SYNCS 0x989680 ;  /* 0x009896800000895d */ /* 0x004fea0003900000 */
[----:B------:R-:W2:Y:S02]  /*e9f0*/  @!P0 SYNCS.PHASECHK.TRANS64 P0, [R0+URZ], R3 ;  /* 0x00000003000085a7 */ /* 0x000ea400080010ff */
[----:B--2---:R-:W-:Y:S05]  /*ea00*/  @!P0 BRA `(.L_x_219) ;  /* 0xfffffffc00f08947 */ /* 0x004fea000383ffff */
[----:B------:R-:W-:Y:S05]  /*ea10*/  BRA `(.L_x_220) ;  /* 0xffffff4000fc7947 */ /* 0x000fea000383ffff */
.L_x_56:
[----:B----4-:R-:W-:-:S07]  /*ea20*/  MOV R0, UR5 ;  /* 0x0000000500007c02 */ /* 0x010fce0008000f00 */
.L_x_221:
[----:B-1----:R1:W2:Y:S02]  /*ea30*/  SYNCS.PHASECHK.TRANS64.TRYWAIT P0, [R0+URZ], R3 ;  /* 0x00000003000075a7 */ /* 0x0022a400080011ff */
[----:B--2---:R-:W-:Y:S05]  /*ea40*/  @!P0 NANOSLEEP.SYNCS 0x989680 ;  /* 0x009896800000895d */ /* 0x004fea0003900000 */
[----:B------:R-:W2:Y:S02]  /*ea50*/  @!P0 SYNCS.PHASECHK.TRANS64 P0, [R0+URZ], R3 ;  /* 0x00000003000085a7 */ /* 0x000ea400080010ff */
[----:B--2---:R-:W-:Y:S05]  /*ea60*/  @!P0 BRA `(.L_x_221) ;  /* 0xfffffffc00f08947 */ /* 0x004fea000383ffff */
[----:B------:R-:W-:Y:S05]  /*ea70*/  BRA `(.L_x_222) ;  /* 0xffffff4400087947 */ /* 0x000fea000383ffff */
.L_x_57:
[----:B----4-:R-:W-:-:S07]  /*ea80*/  MOV R0, UR5 ;  /* 0x0000000500007c02 */ /* 0x010fce0008000f00 */
.L_x_223:
[----:B-1----:R1:W2:Y:S02]  /*ea90*/  SYNCS.PHASECHK.TRANS64.TRYWAIT P0, [R0+URZ], R3 ;  /* 0x00000003000075a7 */ /* 0x0022a400080011ff */
[----:B--2---:R-:W-:Y:S05]  /*eaa0*/  @!P0 NANOSLEEP.SYNCS 0x989680 ;  /* 0x009896800000895d */ /* 0x004fea0003900000 */
[----:B------:R-:W2:Y:S02]  /*eab0*/  @!P0 SYNCS.PHASECHK.TRANS64 P0, [R0+URZ], R3 ;  /* 0x00000003000085a7 */ /* 0x000ea400080010ff */
[----:B--2---:R-:W-:Y:S05]  /*eac0*/  @!P0 BRA `(.L_x_223) ;  /* 0xfffffffc00f08947 */ /* 0x004fea000383ffff */
[----:B------:R-:W-:Y:S05]  /*ead0*/  BRA `(.L_x_224) ;  /* 0xffffff4400147947 */ /* 0x000fea000383ffff */
.L_x_58:
[----:B----4-:R-:W-:-:S07]  /*eae0*/  MOV R0, UR5 ;  /* 0x0000000500007c02 */ /* 0x010fce0008000f00 */
.L_x_225:
[----:B-1----:R1:W2:Y:S02]  /*eaf0*/  SYNCS.PHASECHK.TRANS64.TRYWAIT P0, [R0+URZ], R3 ;  /* 0x00000003000075a7 */ /* 0x0022a400080011ff */
[----:B--2---:R-:W-:Y:S05]  /*eb00*/  @!P0 NANOSLEEP.SYNCS 0x989680 ;  /* 0x009896800000895d */ /* 0x004fea0003900000 */
[----:B------:R-:W2:Y:S02]  /*eb10*/  @!P0 SYNCS.PHASECHK.TRANS64 P0, [R0+URZ], R3 ;  /* 0x00000003000085a7 */ /* 0x000ea400080010ff */
[----:B--2---:R-:W-:Y:S05]  /*eb20*/  @!P0 BRA `(.L_x_225) ;  /* 0xfffffffc00f08947 */ /* 0x004fea000383ffff */
[----:B------:R-:W-:Y:S05]  /*eb30*/  BRA `(.L_x_226) ;  /* 0xffffff4400207947 */ /* 0x000fea000383ffff */
.L_x_61:
[----:B--2---:R2:W3:Y:S02]  /*eb40*/  SYNCS.PHASECHK.TRANS64.TRYWAIT P0, [R0+URZ+0x150], R4 ;  /* 0x00015004000075a7 */ /* 0x0044e400080011ff */
[----:B---3--:R-:W-:Y:S05]  /*eb50*/  @!P0 NANOSLEEP.SYNCS 0x989680 ;  /* 0x009896800000895d */ /* 0x008fea0003900000 */
[----:B------:R-:W3:Y:S02]  /*eb60*/  @!P0 SYNCS.PHASECHK.TRANS64 P0, [R0+URZ+0x150], R4 ;  /* 0x00015004000085a7 */ /* 0x000ee400080010ff */
[----:B---3--:R-:W-:Y:S05]  /*eb70*/  @!P0 BRA `(.L_x_61) ;  /* 0xfffffffc00f08947 */ /* 0x008fea000383ffff */
[----:B------:R-:W-:Y:S05]  /*eb80*/  BRA `(.L_x_227) ;  /* 0xffffff44007c7947 */ /* 0x000fea000383ffff */
.L_x_62:
[----:B------:R-:W-:-:S07]  /*eb90*/  MOV R0, UR5 ;  /* 0x0000000500007c02 */ /* 0x000fce0008000f00 */
.L_x_228:
[----:B--2---:R2:W3:Y:S02]  /*eba0*/  SYNCS.PHASECHK.TRANS64.TRYWAIT P0, [R0+URZ+0x120], R5 ;  /* 0x00012005000075a7 */ /* 0x0044e400080011ff */
[----:B---3--:R-:W-:Y:S05]  /*ebb0*/  @!P0 NANOSLEEP.SYNCS 0x989680 ;  /* 0x009896800000895d */ /* 0x008fea0003900000 */
[----:B------:R-:W3:Y:S02]  /*ebc0*/  @!P0 SYNCS.PHASECHK.TRANS64 P0, [R0+URZ+0x120], R5 ;  /* 0x00012005000085a7 */ /* 0x000ee400080010ff */
[----:B---3--:R-:W-:Y:S05]  /*ebd0*/  @!P0 BRA `(.L_x_228) ;  /* 0xfffffffc00f08947 */ /* 0x008fea000383ffff */
[----:B------:R-:W-:Y:S05]  /*ebe0*/  BRA `(.L_x_229) ;  /* 0xffffff44008c7947 */ /* 0x000fea000383ffff */
.L_x_63:
[----:B--2---:R2:W3:Y:S02]  /*ebf0*/  SYNCS.PHASECHK.TRANS64.TRYWAIT P1, [R0+URZ+0x110], R4 ;  /* 0x00011004000075a7 */ /* 0x0044e400080211ff */
[----:B---3--:R-:W-:Y:S05]  /*ec00*/  @!P1 NANOSLEEP.SYNCS 0x989680 ;  /* 0x009896800000995d */ /* 0x008fea0003900000 */
[----:B------:R-:W3:Y:S02]  /*ec10*/  @!P1 SYNCS.PHASECHK.TRANS64 P1, [R0+URZ+0x110], R4 ;  /* 0x00011004000095a7 */ /* 0x000ee400080210ff */
[----:B---3--:R-:W-:Y:S05]  /*ec20*/  @!P1 BRA `(.L_x_63) ;  /* 0xfffffffc00f09947 */ /* 0x008fea000383ffff */
[----:B------:R-:W-:Y:S05]  /*ec30*/  BRA `(.L_x_230) ;  /* 0xffffff4400bc7947 */ /* 0x000fea000383ffff */
.L_x_66:
[----:B------:R-:W-:-:S07]  /*ec40*/  MOV R0, UR5 ;  /* 0x0000000500007c02 */ /* 0x000fce0008000f00 */
.L_x_231:
[----:B--2---:R2:W3:Y:S02]  /*ec50*/  SYNCS.PHASECHK.TRANS64.TRYWAIT P0, [R0+URZ+0x120], R2 ;  /* 0x00012002000075a7 */ /* 0x0044e400080011ff */
[----:B---3--:R-:W-:Y:S05]  /*ec60*/  @!P0 NANOSLEEP.SYNCS 0x989680 ;  /* 0x009896800000895d */ /* 0x008fea0003900000 */
[----:B------:R-:W3:Y:S02]  /*ec70*/  @!P0 SYNCS.PHASECHK.TRANS64 P0, [R0+URZ+0x120], R2 ;  /* 0x00012002000085a7 */ /* 0x000ee400080010ff */
[----:B---3--:R-:W-:Y:S05]  /*ec80*/  @!P0 BRA `(.L_x_231) ;  /* 0xfffffffc00f08947 */ /* 0x008fea000383ffff */
[----:B------:R-:W-:Y:S05]  /*ec90*/  BRA `(.L_x_65) ;  /* 0xffffff4800107947 */ /* 0x000fea000383ffff */
.L_x_73:
[----:B--2---:R2:W3:Y:S02]  /*eca0*/  SYNCS.PHASECHK.TRANS64.TRYWAIT P1, [R0+URZ+0x110], R2 ;  /* 0x00011002000075a7 */ /* 0x0044e400080211ff */
[----:B---3--:R-:W-:Y:S05]  /*ecb0*/  @!P1 NANOSLEEP.SYNCS 0x989680 ;  /* 0x009896800000995d */ /* 0x008fea0003900000 */
[----:B------:R-:W3:Y:S02]  /*ecc0*/  @!P1 SYNCS.PHASECHK.TRANS64 P1, [R0+URZ+0x110], R2 ;  /* 0x00011002000095a7 */ /* 0x000ee400080210ff */
[----:B---3--:R-:W-:Y:S05]  /*ecd0*/  @!P1 BRA `(.L_x_73) ;  /* 0xfffffffc00f09947 */ /* 0x008fea000383ffff */
[----:B------:R-:W-:Y:S05]  /*ece0*/  BRA `(.L_x_232) ;  /* 0xffffff4c00d47947 */ /* 0x000fea000383ffff */
.L_x_74:
[----:B------:R-:W-:-:S07]  /*ecf0*/  MOV R2, UR11 ;  /* 0x0000000b00027c02 */ /* 0x000fce0008000f00 */
.L_x_233:
[----:B--2---:R2:W3:Y:S02]  /*ed00*/  SYNCS.PHASECHK.TRANS64.TRYWAIT P0, [R2+URZ+0x140], R0 ;  /* 0x00014000020075a7 */ /* 0x0044e400080011ff */
[----:B---3--:R-:W-:Y:S05]  /*ed10*/  @!P0 NANOSLEEP.SYNCS 0x989680 ;  /* 0x009896800000895d */ /* 0x008fea0003900000 */
[----:B------:R-:W3:Y:S02]  /*ed20*/  @!P0 SYNCS.PHASECHK.TRANS64 P0, [R2+URZ+0x140], R0 ;  /* 0x00014000020085a7 */ /* 0x000ee400080010ff */
[----:B---3--:R-:W-:Y:S05]  /*ed30*/  @!P0 BRA `(.L_x_233) ;  /* 0xfffffffc00f08947 */ /* 0x008fea000383ffff */
[----:B------:R-:W-:Y:S05]  /*ed40*/  BRA `(.L_x_234) ;  /* 0xffffff50000c7947 */ /* 0x000fea000383ffff */
.L_x_77:
[----:B------:R-:W-:Y:S07]  /*ed50*/  MOV R0, UR10 ;  /* 0x0000000a00007c02 */ /* 0x000fee0008000f00 */
.L_x_235:
[----:B--2---:R2:W3:Y:S02]  /*ed60*/  SYNCS.PHASECHK.TRANS64.TRYWAIT P0, [R0+URZ], R2 ;  /* 0x00000002000075a7 */ /* 0x0044e400080011ff */
[----:B---3--:R-:W-:Y:S05]  /*ed70*/  @!P0 NANOSLEEP.SYNCS 0x989680 ;  /* 0x009896800000895d */ /* 0x008fea0003900000 */
[----:B------:R-:W3:Y:S02]  /*ed80*/  @!P0 SYNCS.PHASECHK.TRANS64 P0, [R0+URZ], R2 ;  /* 0x00000002000085a7 */ /* 0x000ee400080010ff */
[----:B---3--:R-:W-:Y:S05]  /*ed90*/  @!P0 BRA `(.L_x_235) ;  /* 0xfffffffc00f08947 */ /* 0x008fea000383ffff */
[----:B------:R-:W-:Y:S05]  /*eda0*/  BRA `(.L_x_76) ;  /* 0xffffff5000287947 */ /* 0x000fea000383ffff */
.L_x_80:
[----:B------:R-:W-:-:S07]  /*edb0*/  MOV R0, UR5 ;  /* 0x0000000500007c02 */ /* 0x000fce0008000f00 */
.L_x_236:
[----:B-1----:R1:W3:Y:S02]  /*edc0*/  SYNCS.PHASECHK.TRANS64.TRYWAIT P0, [R0+URZ], R2 ;  /* 0x00000002000075a7 */ /* 0x0022e400080011ff */
[----:B---3--:R-:W-:Y:S05]  /*edd0*/  @!P0 NANOSLEEP.SYNCS 0x989680 ;  /* 0x009896800000895d */ /* 0x008fea0003900000 */
[----:B------:R-:W3:Y:S02]  /*ede0*/  @!P0 SYNCS.PHASECHK.TRANS64 P0, [R0+URZ], R2 ;  /* 0x00000002000085a7 */ /* 0x000ee400080010ff */
[----:B---3--:R-:W-:Y:S05]  /*edf0*/  @!P0 BRA `(.L_x_236) ;  /* 0xfffffffc00f08947 */ /* 0x008fea000383ffff */
[----:B------:R-:W-:Y:S05]  /*ee00*/  BRA `(.L_x_237) ;  /* 0xffffff5000f87947 */ /* 0x000fea000383ffff */
.L_x_81:
[----:B------:R-:W-:-:S07]  /*ee10*/  MOV R0, UR6 ;  /* 0x0000000600007c02 */ /* 0x000fce0008000f00 */
.L_x_238:
[----:B-1----:R1:W3:Y:S02]  /*ee20*/  SYNCS.PHASECHK.TRANS64.TRYWAIT P0, [R0+URZ], R2 ;  /* 0x00000002000075a7 */ /* 0x0022e400080011ff */
[----:B---3--:R-:W-:Y:S05]  /*ee30*/  @!P0 NANOSLEEP.SYNCS 0x989680 ;  /* 0x009896800000895d */ /* 0x008fea0003900000 */
[----:B------:R-:W3:Y:S02]  /*ee40*/  @!P0 SYNCS.PHASECHK.TRANS64 P0, [R0+URZ], R2 ;  /* 0x00000002000085a7 */ /* 0x000ee400080010ff */
[----:B---3--:R-:W-:Y:S05]  /*ee50*/  @!P0 BRA `(.L_x_238) ;  /* 0xfffffffc00f08947 */ /* 0x008fea000383ffff */
[----:B------:R-:W-:Y:S05]  /*ee60*/  BRA `(.L_x_239) ;  /* 0xffffff5400047947 */ /* 0x000fea000383ffff */
.L_x_86:
[----:B--2---:R2:W1:Y:S02]  /*ee70*/  SYNCS.PHASECHK.TRANS64.TRYWAIT P0, [R0+URZ+0x110], R2 ;  /* 0x00011002000075a7 */ /* 0x00446400080011ff */
[----:B-1----:R-:W-:Y:S05]  /*ee80*/  @!P0 NANOSLEEP.SYNCS 0x989680 ;  /* 0x009896800000895d */ /* 0x002fea0003900000 */
[----:B------:R-:W1:Y:S02]  /*ee90*/  @!P0 SYNCS.PHASECHK.TRANS64 P0, [R0+URZ+0x110], R2 ;  /* 0x00011002000085a7 */ /* 0x000e6400080010ff */
[----:B-1----:R-:W-:Y:S05]  /*eea0*/  @!P0 BRA `(.L_x_86) ;  /* 0xfffffffc00f08947 */ /* 0x002fea000383ffff */
[----:B------:R-:W-:Y:S05]  /*eeb0*/  BRA `(.L_x_240) ;  /* 0xffffff5800087947 */ /* 0x000fea000383ffff */
.L_x_89:
[----:B------:R-:W-:Y:S07]  /*eec0*/  MOV R0, UR6 ;  /* 0x0000000600007c02 */ /* 0x000fee0008000f00 */
.L_x_241:
[----:B-1----:R1:W2:Y:S02]  /*eed0*/  SYNCS.PHASECHK.TRANS64.TRYWAIT P0, [R0+URZ+0x108], R2 ;  /* 0x00010802000075a7 */ /* 0x0022a400080011ff */
[----:B--2---:R-:W-:Y:S05]  /*eee0*/  @!P0 NANOSLEEP.SYNCS 0x989680 ;  /* 0x009896800000895d */ /* 0x004fea0003900000 */
[----:B------:R-:W2:Y:S02]  /*eef0*/  @!P0 SYNCS.PHASECHK.TRANS64 P0, [R0+URZ+0x108], R2 ;  /* 0x00010802000085a7 */ /* 0x000ea400080010ff */
[----:B--2---:R-:W-:Y:S05]  /*ef00*/  @!P0 BRA `(.L_x_241) ;  /* 0xfffffffc00f08947 */ /* 0x004fea000383ffff */
[----:B------:R-:W-:Y:S05]  /*ef10*/  BRA `(.L_x_88) ;  /* 0xffffff5c00007947 */ /* 0x000fea000383ffff */
.L_x_92:
[----:B------:R-:W-:Y:S07]  /*ef20*/  MOV R0, UR6 ;  /* 0x0000000600007c02 */ /* 0x000fee0008000f00 */
.L_x_242:
[----:B-1----:R1:W2:Y:S02]  /*ef30*/  SYNCS.PHASECHK.TRANS64.TRYWAIT P0, [R0+URZ+0xe0], R24 ;  /* 0x0000e018000075a7 */ /* 0x0022a400080011ff */
[----:B--2---:R-:W-:Y:S05]  /*ef40*/  @!P0 NANOSLEEP.SYNCS 0x989680 ;  /* 0x009896800000895d */ /* 0x004fea0003900000 */
[----:B------:R-:W2:Y:S02]  /*ef50*/  @!P0 SYNCS.PHASECHK.TRANS64 P0, [R0+URZ+0xe0], R24 ;  /* 0x0000e018000085a7 */ /* 0x000ea400080010ff */
[----:B--2---:R-:W-:Y:S05]  /*ef60*/  @!P0 BRA `(.L_x_242) ;  /* 0xfffffffc00f08947 */ /* 0x004fea000383ffff */
[----:B------:R-:W-:Y:S05]  /*ef70*/  BRA `(.L_x_243) ;  /* 0xffffff5c005c7947 */ /* 0x000fea000383ffff */
.L_x_93:
[----:B------:R-:W-:Y:S07]  /*ef80*/  MOV R0, UR6 ;  /* 0x0000000600007c02 */ /* 0x000fee0008000f00 */
.L_x_244:
[----:B-1----:R1:W2:Y:S02]  /*ef90*/  SYNCS.PHASECHK.TRANS64.TRYWAIT P0, [R0+URZ+0xe8], R24 ;  /* 0x0000e818000075a7 */ /* 0x0022a400080011ff */
[----:B--2---:R-:W-:Y:S05]  /*efa0*/  @!P0 NANOSLEEP.SYNCS 0x989680 ;  /* 0x009896800000895d */ /* 0x004fea0003900000 */
[----:B------:R-:W2:Y:S02]  /*efb0*/  @!P0 SYNCS.PHASECHK.TRANS64 P0, [R0+URZ+0xe8], R24 ;  /* 0x0000e818000085a7 */ /* 0x000ea400080010ff */
[----:B--2---:R-:W-:Y:S05]  /*efc0*/  @!P0 BRA `(.L_x_244) ;  /* 0xfffffffc00f08947 */ /* 0x004fea000383ffff */
[----:B------:R-:W-:Y:S05]  /*efd0*/  BRA `(.L_x_245) ;  /* 0xffffff5c00b47947 */ /* 0x000fea000383ffff */
.L_x_94:
[----:B------:R-:W-:Y:S07]  /*efe0*/  MOV R0, UR6 ;  /* 0x0000000600007c02 */ /* 0x000fee0008000f00 */
.L_x_246:
[----:B-1----:R1:W2:Y:S02]  /*eff0*/  SYNCS.PHASECHK.TRANS64.TRYWAIT P0, [R0+URZ+0xf0], R24 ;  /* 0x0000f018000075a7 */ /* 0x0022a400080011ff */
[----:B--2---:R-:W-:Y:S05]  /*f000*/  @!P0 NANOSLEEP.SYNCS 0x989680 ;  /* 0x009896800000895d */ /* 0x004fea0003900000 */
[----:B------:R-:W2:Y:S02]  /*f010*/  @!P0 SYNCS.PHASECHK.TRANS64 P0, [R0+URZ+0xf0], R24 ;  /* 0x0000f018000085a7 */ /* 0x000ea400080010ff */
[----:B--2---:R-:W-:Y:S05]  /*f020*/  @!P0 BRA `(.L_x_246) ;  /* 0xfffffffc00f08947 */ /* 0x004fea000383ffff */
[----:B------:R-:W-:Y:S05]  /*f030*/  BRA `(.L_x_247) ;  /* 0xffffff6000147947 */ /* 0x000fea000383ffff */
.L_x_95:
[----:B------:R-:W-:Y:S07]  /*f040*/  MOV R0, UR6 ;  /* 0x0000000600007c02 */ /* 0x000fee0008000f00 */
.L_x_248:
[----:B-1----:R1:W2:Y:S02]  /*f050*/  SYNCS.PHASECHK.TRANS64.TRYWAIT P0, [R0+URZ+0xf8], R24 ;  /* 0x0000f818000075a7 */ /* 0x0022a400080011ff */
[----:B--2---:R-:W-:Y:S05]  /*f060*/  @!P0 NANOSLEEP.SYNCS 0x989680 ;  /* 0x009896800000895d */ /* 0x004fea0003900000 */
[----:B------:R-:W2:Y:S02]  /*f070*/  @!P0 SYNCS.PHASECHK.TRANS64 P0, [R0+URZ+0xf8], R24 ;  /* 0x0000f818000085a7 */ /* 0x000ea400080010ff */
[----:B--2---:R-:W-:Y:S05]  /*f080*/  @!P0 BRA `(.L_x_248) ;  /* 0xfffffffc00f08947 */ /* 0x004fea000383ffff */
[----:B------:R-:W-:Y:S05]  /*f090*/  BRA `(.L_x_249) ;  /* 0xffffff6000707947 */ /* 0x000fea000383ffff */
.L_x_96:
[----:B------:R-:W-:Y:S07]  /*f0a0*/  MOV R0, UR6 ;  /* 0x0000000600007c02 */ /* 0x000fee0008000f00 */
.L_x_250:
[----:B-1----:R1:W2:Y:S02]  /*f0b0*/  SYNCS.PHASECHK.TRANS64.TRYWAIT P0, [R0+URZ+0xe0], R30 ;  /* 0x0000e01e000075a7 */ /* 0x0022a400080011ff */
[----:B--2---:R-:W-:Y:S05]  /*f0c0*/  @!P0 NANOSLEEP.SYNCS 0x989680 ;  /* 0x009896800000895d */ /* 0x004fea0003900000 */
[----:B------:R-:W2:Y:S02]  /*f0d0*/  @!P0 SYNCS.PHASECHK.TRANS64 P0, [R0+URZ+0xe0], R30 ;  /* 0x0000e01e000085a7 */ /* 0x000ea400080010ff */
[----:B--2---:R-:W-:Y:S05]  /*f0e0*/  @!P0 BRA `(.L_x_250) ;  /* 0xfffffffc00f08947 */ /* 0x004fea000383ffff */
[----:B------:R-:W-:Y:S05]  /*f0f0*/  BRA `(.L_x_251) ;  /* 0xffffff6000d47947 */ /* 0x000fea000383ffff */
.L_x_97:
[----:B------:R-:W-:Y:S07]  /*f100*/  MOV R0, UR6 ;  /* 0x0000000600007c02 */ /* 0x000fee0008000f00 */
.L_x_252:
[----:B-1----:R1:W2:Y:S02]  /*f110*/  SYNCS.PHASECHK.TRANS64.TRYWAIT P0, [R0+URZ+0xe8], R30 ;  /* 0x0000e81e000075a7 */ /* 0x0022a400080011ff */
[----:B--2---:R-:W-:Y:S05]  /*f120*/  @!P0 NANOSLEEP.SYNCS 0x989680 ;  /* 0x009896800000895d */ /* 0x004fea0003900000 */
[----:B------:R-:W2:Y:S02]  /*f130*/  @!P0 SYNCS.PHASECHK.TRANS64 P0, [R0+URZ+0xe8], R30 ;  /* 0x0000e81e000085a7 */ /* 0x000ea400080010ff */
[----:B--2---:R-:W-:Y:S05]  /*f140*/  @!P0 BRA `(.L_x_252) ;  /* 0xfffffffc00f08947 */ /* 0x004fea000383ffff */
[----:B------:R-:W-:Y:S05]  /*f150*/  BRA `(.L_x_253) ;  /* 0xffffff6400347947 */ /* 0x000fea000383ffff */
.L_x_98:
[----:B------:R-:W-:Y:S07]  /*f160*/  MOV R0, UR6 ;  /* 0x0000000600007c02 */ /* 0x000fee0008000f00 */
.L_x_254:
[----:B-1----:R1:W2:Y:S02]  /*f170*/  SYNCS.PHASECHK.TRANS64.TRYWAIT P0, [R0+URZ+0xf0], R30 ;  /* 0x0000f01e000075a7 */ /* 0x0022a400080011ff */
[----:B--2---:R-:W-:Y:S05]  /*f180*/  @!P0 NANOSLEEP.SYNCS 0x989680 ;  /* 0x009896800000895d */ /* 0x004fea0003900000 */
[----:B------:R-:W2:Y:S02]  /*f190*/  @!P0 SYNCS.PHASECHK.TRANS64 P0, [R0+URZ+0xf0], R30 ;  /* 0x0000f01e000085a7 */ /* 0x000ea400080010ff */
[----:B--2---:R-:W-:Y:S05]  /*f1a0*/  @!P0 BRA `(.L_x_254) ;  /* 0xfffffffc00f08947 */ /* 0x004fea000383ffff */
[----:B------:R-:W-:Y:S05]  /*f1b0*/  BRA `(.L_x_255) ;  /* 0xffffff6400907947 */ /* 0x000fea000383ffff */
.L_x_99:
[----:B------:R-:W-:Y:S07]  /*f1c0*/  MOV R0, UR6 ;  /* 0x0000000600007c02 */ /* 0x000fee0008000f00 */
.L_x_256:
[----:B-1----:R1:W2:Y:S02]  /*f1d0*/  SYNCS.PHASECHK.TRANS64.TRYWAIT P0, [R0+URZ+0xf8], R30 ;  /* 0x0000f81e000075a7 */ /* 0x0022a400080011ff */
[----:B--2---:R-:W-:Y:S05]  /*f1e0*/  @!P0 NANOSLEEP.SYNCS 0x989680 ;  /* 0x009896800000895d */ /* 0x004fea0003900000 */
[----:B------:R-:W2:Y:S02]  /*f1f0*/  @!P0 SYNCS.PHASECHK.TRANS64 P0, [R0+URZ+0xf8], R30 ;  /* 0x0000f81e000085a7 */ /* 0x000ea400080010ff */
[----:B--2---:R-:W-:Y:S05]  /*f200*/  @!P0 BRA `(.L_x_256) ;  /* 0xfffffffc00f08947 */ /* 0x004fea000383ffff */
[----:B------:R-:W-:Y:S05]  /*f210*/  BRA `(.L_x_257) ;  /* 0xffffff6800307947 */ /* 0x000fea000383ffff */
.L_x_101:
[----:B------:R-:W-:-:S07]  /*f220*/  MOV R0, UR6 ;  /* 0x0000000600007c02 */ /* 0x000fce0008000f00 */
.L_x_258:
[----:B-1----:R1:W3:Y:S02]  /*f230*/  SYNCS.PHASECHK.TRANS64.TRYWAIT P0, [R0+URZ+0xe0], R24 ;  /* 0x0000e018000075a7 */ /* 0x0022e400080011ff */
[----:B---3--:R-:W-:Y:S05]  /*f240*/  @!P0 NANOSLEEP.SYNCS 0x989680 ;  /* 0x009896800000895d */ /* 0x008fea0003900000 */
[----:B------:R-:W3:Y:S02]  /*f250*/  @!P0 SYNCS.PHASECHK.TRANS64 P0, [R0+URZ+0xe0], R24 ;  /* 0x0000e018000085a7 */ /* 0x000ee400080010ff */
[----:B---3--:R-:W-:Y:S05]  /*f260*/  @!P0 BRA `(.L_x_258) ;  /* 0xfffffffc00f08947 */ /* 0x008fea000383ffff */
[----:B------:R-:W-:Y:S05]  /*f270*/  BRA `(.L_x_259) ;  /* 0xffffff6800b47947 */ /* 0x000fea000383ffff */
.L_x_102:
[----:B-1----:R-:W-:-:S07]  /*f280*/  MOV R0, UR6 ;  /* 0x0000000600007c02 */ /* 0x002fce0008000f00 */
.L_x_260:
[----:B-1----:R1:W3:Y:S02]  /*f290*/  SYNCS.PHASECHK.TRANS64.TRYWAIT P0, [R0+URZ+0xe8], R24 ;  /* 0x0000e818000075a7 */ /* 0x0022e400080011ff */
[----:B---3--:R-:W-:Y:S05]  /*f2a0*/  @!P0 NANOSLEEP.SYNCS 0x989680 ;  /* 0x009896800000895d */ /* 0x008fea0003900000 */
[----:B------:R-:W3:Y:S02]  /*f2b0*/  @!P0 SYNCS.PHASECHK.TRANS64 P0, [R0+URZ+0xe8], R24 ;  /* 0x0000e818000085a7 */ /* 0x000ee400080010ff */
[----:B---3--:R-:W-:Y:S05]  /*f2c0*/  @!P0 BRA `(.L_x_260) ;  /* 0xfffffffc00f08947 */ /* 0x008fea000383ffff */
[----:B------:R-:W-:Y:S05]  /*f2d0*/  BRA `(.L_x_261) ;  /* 0xffffff6800a47947 */ /* 0x000fea000383ffff */
.L_x_103:
[----:B------:R-:W-:-:S07]  /*f2e0*/  MOV R2, UR6 ;  /* 0x0000000600027c02 */ /* 0x000fce0008000f00 */
.L_x_262:
[----:B-1----:R1:W3:Y:S02]  /*f2f0*/  SYNCS.PHASECHK.TRANS64.TRYWAIT P0, [R2+URZ+0xf0], R24 ;  /* 0x0000f018020075a7 */ /* 0x0022e400080011ff */
[----:B---3--:R-:W-:Y:S05]  /*f300*/  @!P0 NANOSLEEP.SYNCS 0x989680 ;  /* 0x009896800000895d */ /* 0x008fea0003900000 */
[----:B------:R-:W3:Y:S02]  /*f310*/  @!P0 SYNCS.PHASECHK.TRANS64 P0, [R2+URZ+0xf0], R24 ;  /* 0x0000f018020085a7 */ /* 0x000ee400080010ff */
[----:B---3--:R-:W-:Y:S05]  /*f320*/  @!P0 BRA `(.L_x_262) ;  /* 0xfffffffc00f08947 */ /* 0x008fea000383ffff */
[----:B------:R-:W-:Y:S05]  /*f330*/  BRA `(.L_x_263) ;  /* 0xffffff6800987947 */ /* 0x000fea000383ffff */
.L_x_105:
[----:B--2---:R2:W4:Y:S02]  /*f340*/  SYNCS.PHASECHK.TRANS64.TRYWAIT P0, [R0+URZ+0x110], R2 ;  /* 0x00011002000075a7 */ /* 0x00452400080011ff */
[----:B----4-:R-:W-:Y:S05]  /*f350*/  @!P0 NANOSLEEP.SYNCS 0x989680 ;  /* 0x009896800000895d */ /* 0x010fea0003900000 */
[----:B------:R-:W4:Y:S02]  /*f360*/  @!P0 SYNCS.PHASECHK.TRANS64 P0, [R0+URZ+0x110], R2 ;  /* 0x00011002000085a7 */ /* 0x000f2400080010ff */
[----:B----4-:R-:W-:Y:S05]  /*f370*/  @!P0 BRA `(.L_x_105) ;  /* 0xfffffffc00f08947 */ /* 0x010fea000383ffff */
[----:B------:R-:W-:Y:S05]  /*f380*/  BRA `(.L_x_264) ;  /* 0xffffff6c00587947 */ /* 0x000fea000383ffff */
.L_x_116:
[----:B-1----:R-:W-:Y:S04]  /*f390*/  MOV R4, UR45 ;  /* 0x0000002d00047c02 */ /* 0x002fe80008000f00 */
[----:B------:R1:W2:Y:S03]  /*f3a0*/  SYNCS.PHASECHK.TRANS64.TRYWAIT P1, [R4+URZ+0xc0], R5 ;  /* 0x0000c005040075a7 */ /* 0x0002a600080211ff */
[----:B--2---:R-:W-:Y:S05]  /*f3b0*/  @!P1 NANOSLEEP.SYNCS 0x989680 ;  /* 0x009896800000995d */ /* 0x004fea0003900000 */
[----:B------:R-:W2:Y:S02]  /*f3c0*/  @!P1 SYNCS.PHASECHK.TRANS64 P1, [R4+URZ+0xc0], R5 ;  /* 0x0000c005040095a7 */ /* 0x000ea400080210ff */
[----:B--2---:R-:W-:Y:S05]  /*f3d0*/  @!P1 BRA `(.L_x_116) ;  /* 0xfffffffc00ec9947 */ /* 0x004fea000383ffff */
[----:B------:R-:W-:Y:S05]  /*f3e0*/  BRA `(.L_x_115) ;  /* 0xffffff7800747947 */ /* 0x000fea000383ffff */
.L_x_118:
[----:B------:R1:W1:Y:S02]  /*f3f0*/  SYNCS.PHASECHK.TRANS64.TRYWAIT P0, [R58+URZ+0x130], R3 ;  /* 0x000130033a0075a7 */ /* 0x00026400080011ff */
[----:B-1----:R-:W-:Y:S05]  /*f400*/  @!P0 NANOSLEEP.SYNCS 0x989680 ;  /* 0x009896800000895d */ /* 0x002fea0003900000 */
[----:B------:R-:W1:Y:S02]  /*f410*/  @!P0 SYNCS.PHASECHK.TRANS64 P0, [R58+URZ+0x130], R3 ;  /* 0x000130033a0085a7 */ /* 0x000e6400080010ff */
[----:B-1----:R-:W-:Y:S05]  /*f420*/  @!P0 BRA `(.L_x_118) ;  /* 0xfffffffc00f08947 */ /* 0x002fea000383ffff */
[----:B------:R-:W-:Y:S05]  /*f430*/  BRA `(.L_x_117) ;  /* 0xffffff7800987947 */ /* 0x000fea000383ffff */
.L_x_129:
[----:B-1----:R1:W3:Y:S02]  /*f440*/  SYNCS.PHASECHK.TRANS64.TRYWAIT P0, [R2+URZ+0xc0], R0 ;  /* 0x0000c000020075a7 */ /* 0x0022e400080011ff */
[----:B---3--:R-:W-:Y:S05]  /*f450*/  @!P0 NANOSLEEP.SYNCS 0x989680 ;  /* 0x009896800000895d */ /* 0x008fea0003900000 */
[----:B------:R-:W3:Y:S02]  /*f460*/  @!P0 SYNCS.PHASECHK.TRANS64 P0, [R2+URZ+0xc0], R0 ;  /* 0x0000c000020085a7 */ /* 0x000ee400080010ff */
[----:B---3--:R-:W-:Y:S05]  /*f470*/  @!P0 BRA `(.L_x_129) ;  /* 0xfffffffc00f08947 */ /* 0x008fea000383ffff */
[----:B------:R-:W-:Y:S05]  /*f480*/  BRA `(.L_x_128) ;  /* 0xffffff8800347947 */ /* 0x000fea000383ffff */
.L_x_139:
[----:B-1----:R1:W3:Y:S02]  /*f490*/  SYNCS.PHASECHK.TRANS64.TRYWAIT P0, [R0+URZ+0xc0], R20 ;  /* 0x0000c014000075a7 */ /* 0x0022e400080011ff */
[----:B---3--:R-:W-:Y:S05]  /*f4a0*/  @!P0 NANOSLEEP.SYNCS 0x989680 ;  /* 0x009896800000895d */ /* 0x008fea0003900000 */
[----:B------:R-:W3:Y:S02]  /*f4b0*/  @!P0 SYNCS.PHASECHK.TRANS64 P0, [R0+URZ+0xc0], R20 ;  /* 0x0000c014000085a7 */ /* 0x000ee400080010ff */
[----:B---3--:R-:W-:Y:S05]  /*f4c0*/  @!P0 BRA `(.L_x_139) ;  /* 0xfffffffc00f08947 */ /* 0x008fea000383ffff */
[----:B------:R-:W-:Y:S05]  /*f4d0*/  BRA `(.L_x_138) ;  /* 0xffffff9400cc7947 */ /* 0x000fea000383ffff */
.L_x_149:
[----:B-1----:R1:W3:Y:S02]  /*f4e0*/  SYNCS.PHASECHK.TRANS64.TRYWAIT P0, [R0+URZ+0xc0], R20 ;  /* 0x0000c014000075a7 */ /* 0x0022e400080011ff */
[----:B---3--:R-:W-:Y:S05]  /*f4f0*/  @!P0 NANOSLEEP.SYNCS 0x989680 ;  /* 0x009896800000895d */ /* 0x008fea0003900000 */
[----:B------:R-:W3:Y:S02]  /*f500*/  @!P0 SYNCS.PHASECHK.TRANS64 P0, [R0+URZ+0xc0], R20 ;  /* 0x0000c014000085a7 */ /* 0x000ee400080010ff */
[----:B---3--:R-:W-:Y:S05]  /*f510*/  @!P0 BRA `(.L_x_149) ;  /* 0xfffffffc00f08947 */ /* 0x008fea000383ffff */
[----:B------:R-:W-:Y:S05]  /*f520*/  BRA `(.L_x_148) ;  /* 0xffffffa400487947 */ /* 0x000fea000383ffff */
.L_x_159:
[----:B-1----:R1:W3:Y:S02]  /*f530*/  SYNCS.PHASECHK.TRANS64.TRYWAIT P0, [R0+URZ+0xc0], R20 ;  /* 0x0000c014000075a7 */ /* 0x0022e400080011ff */
[----:B---3--:R-:W-:Y:S05]  /*f540*/  @!P0 NANOSLEEP.SYNCS 0x989680 ;  /* 0x009896800000895d */ /* 0x008fea0003900000 */
[----:B------:R-:W3:Y:S02]  /*f550*/  @!P0 SYNCS.PHASECHK.TRANS64 P0, [R0+URZ+0xc0], R20 ;  /* 0x0000c014000085a7 */ /* 0x000ee400080010ff */
[----:B---3--:R-:W-:Y:S05]  /*f560*/  @!P0 BRA `(.L_x_159) ;  /* 0xfffffffc00f08947 */ /* 0x008fea000383ffff */
[----:B------:R-:W-:Y:S05]  /*f570*/  BRA `(.L_x_158) ;  /* 0xffffffb000ec7947 */ /* 0x000fea000383ffff */
.L_x_169:
[----:B-1----:R1:W2:Y:S02]  /*f580*/  SYNCS.PHASECHK.TRANS64.TRYWAIT P0, [R0+URZ+0xc0], R20 ;  /* 0x0000c014000075a7 */ /* 0x0022a400080011ff */
[----:B--2---:R-:W-:Y:S05]  /*f590*/  @!P0 NANOSLEEP.SYNCS 0x989680 ;  /* 0x009896800000895d */ /* 0x004fea0003900000 */
[----:B------:R-:W2:Y:S02]  /*f5a0*/  @!P0 SYNCS.PHASECHK.TRANS64 P0, [R0+URZ+0xc0], R20 ;  /* 0x0000c014000085a7 */ /* 0x000ea400080010ff */
[----:B--2---:R-:W-:Y:S05]  /*f5b0*/  @!P0 BRA `(.L_x_169) ;  /* 0xfffffffc00f08947 */ /* 0x004fea000383ffff */
[----:B------:R-:W-:Y:S05]  /*f5c0*/  BRA `(.L_x_168) ;  /* 0xffffffc000807947 */ /* 0x000fea000383ffff */
.L_x_179:
[----:B-1----:R1:W2:Y:S02]  /*f5d0*/  SYNCS.PHASECHK.TRANS64.TRYWAIT P0, [R0+URZ+0xc0], R20 ;  /* 0x0000c014000075a7 */ /* 0x0022a400080011ff */
[----:B--2---:R-:W-:Y:S05]  /*f5e0*/  @!P0 NANOSLEEP.SYNCS 0x989680 ;  /* 0x009896800000895d */ /* 0x004fea0003900000 */
[----:B------:R-:W2:Y:S02]  /*f5f0*/  @!P0 SYNCS.PHASECHK.TRANS64 P0, [R0+URZ+0xc0], R20 ;  /* 0x0000c014000085a7 */ /* 0x000ea400080010ff */
[----:B--2---:R-:W-:Y:S05]  /*f600*/  @!P0 BRA `(.L_x_179) ;  /* 0xfffffffc00f08947 */ /* 0x004fea000383ffff */
[----:B------:R-:W-:Y:S05]  /*f610*/  BRA `(.L_x_178) ;  /* 0xffffffd000287947 */ /* 0x000fea000383ffff */
.L_x_189:
[----:B--2---:R2:W3:Y:S02]  /*f620*/  SYNCS.PHASECHK.TRANS64.TRYWAIT P0, [R0+URZ+0xc0], R106 ;  /* 0x0000c06a000075a7 */ /* 0x0044e400080011ff */
[----:B---3--:R-:W-:Y:S05]  /*f630*/  @!P0 NANOSLEEP.SYNCS 0x989680 ;  /* 0x009896800000895d */ /* 0x008fea0003900000 */
[----:B------:R-:W3:Y:S02]  /*f640*/  @!P0 SYNCS.PHASECHK.TRANS64 P0, [R0+URZ+0xc0], R106 ;  /* 0x0000c06a000085a7 */ /* 0x000ee400080010ff */
[----:B---3--:R-:W-:Y:S05]  /*f650*/  @!P0 BRA `(.L_x_189) ;  /* 0xfffffffc00f08947 */ /* 0x008fea000383ffff */
[----:B------:R-:W-:Y:S05]  /*f660*/  BRA `(.L_x_188) ;  /* 0xffffffdc00b47947 */ /* 0x000fea000383ffff */
        .weak           $__internal_0_$__cuda_sm10x_tcgen05_guardrail_trap_col_being_dealloced_not_returned_by_alloc
        .type           $__internal_0_$__cuda_sm10x_tcgen05_guardrail_trap_col_being_dealloced_not_returned_by_alloc,@function
        .size           $__internal_0_$__cuda_sm10x_tcgen05_guardrail_trap_col_being_dealloced_not_returned_by_alloc,($__internal_1_$__cuda_sm10x_tcgen05_guardrail_trap_phase_invalid_during_alloc - $__internal_0_$__cuda_sm10x_tcgen05_guardrail_trap_col_being_dealloced_not_returned_by_alloc)
$__internal_0_$__cuda_sm10x_tcgen05_guardrail_trap_col_being_dealloced_not_returned_by_alloc:
[----:B------:R-:W-:Y:S05]  /*f670*/  BPT.TRAP 0x1 ;  /* 0x000000040000795c */ /* 0x000fea0000300000 */
[----:B------:R-:W-:-:S04]  /*f680*/  HFMA2 R3, -RZ, RZ, 0, 0 ;  /* 0x00000000ff037431 */ /* 0x000fc800000001ff */
[----:B------:R-:W-:Y:S05]  /*f690*/  RET.REL.NODEC R2 `(_ZN7cutlass13device_kernelINS_4gemm6kernel13GemmUniversalIN4cute5tupleIJiiiiEEENS1_10collective13CollectiveMmaINS1_46MainloopSm100TmaUmmaWarpSpecializedBlockScaledILi12ELi2ELi2ENS5_IJNS4_1CILi2EEENSA_ILi1EEESC_EEEEENS5_IJNSA_ILi128EEESF_SF_EEENS5_IJNS_12float_e2m1_tENS_13float_ue8m0_tEEEENS5_IJNS5_IJlSC_lEEENS4_6LayoutINS5_IJNS5_IJNS5_IJNSA_ILi32EEENSA_ILi4EEEEEEiEEESP_NS5_IJSC_iEEEEEENS5_IJNS5_IJNS5_IJNSA_ILi16EEESN_EEEiEEENS5_IJNS5_IJNSA_ILi0EEESC_EEENSA_ILi512EEEEEENS5_IJSV_iEEEEEEEEEEESJ_S12_NS4_8TiledMMAINS4_8MMA_AtomIJNS4_17SM100_MMA_MXF4_SSISH_SH_fSI_Li128ELi128ELi32ELNS4_4UMMA5MajorE0ELS17_0ELNS16_7ScaleInE0ELS18_0EEEEEENSL_INS5_IJSC_SC_SC_EEENS5_IJSV_SV_SV_EEEEENS5_IJNS4_10UnderscoreES1E_S1E_EEEEENS5_IJNS4_13SM90_TMA_LOADES1H_EEENS5_IJNS4_14ComposedLayoutINS4_7SwizzleILi2ELi4ELi3EEENS4_18smem_ptr_flag_bitsILi4EEENSL_INS5_IJNSA_ILi8EEESF_EEENS5_IJSF_SC_EEEEEEENSL_INS5_IJNS5_IJNS5_IJSO_SC_EEENS5_IJSM_SB_EEEEEESC_NS5_IJSB_SC_EEEEEENS5_IJNS5_IJNS5_IJST_SX_EEESW_EEESV_NS5_IJSB_SX_EEEEEEEEEEEvNS4_8identityENS5_IJNS4_23SM90_TMA_LOAD_MULTICASTES25_EEES23_vS24_EENS_8epilogue10collective18CollectiveEpilogueINS28_23Sm100TmaWarpSpecializedILi4ELi2ELi16ELb1ELb0EEEJNS5_IJNSA_ILi64EEESF_SF_EEENS5_IJNSL_IS2D_SC_EENSL_INS5_IJSS_SB_EEENS5_IJSC_S2D_EEEEEEEENS_10bfloat16_tESK_S2K_SK_NS28_6fusion15FusionCallbacksIS2C_NS2L_17LinearCombinationIS2K_fS2K_fLNS_15FloatRoundStyleE2EEES2E_S2J_JEEENS4_5SM1004TMEM4LOAD26SM100_TMEM_LOAD_32dp32b16xES1H_NS1J_INS1K_ILi1ELi4ELi3EEENS1M_ILi16EEENSL_INS5_IJS1O_SS_EEENS5_IJSS_SC_EEEEEEENS4_39AutoVectorizingCopyWithAssumedAlignmentILi128EEENS4_14SM90_TMA_STOREES30_S32_S32_EEEvvEEEEvNT_6ParamsE) ;  /* 0xffffff0802587950 */ /* 0x000fea0003c3ffff */
        .weak           $__internal_1_$__cuda_sm10x_tcgen05_guardrail_trap_phase_invalid_during_alloc
        .type           $__internal_1_$__cuda_sm10x_tcgen05_guardrail_trap_phase_invalid_during_alloc,@function
        .size           $__internal_1_$__cuda_sm10x_tcgen05_guardrail_trap_phase_invalid_during_alloc,($__internal_2_$__cuda_sm10x_tcgen05_guardrail_trap_unallocated_columns_being_dealloced - $__internal_1_$__cuda_sm10x_tcgen05_guardrail_trap_phase_invalid_during_alloc)
$__internal_1_$__cuda_sm10x_tcgen05_guardrail_trap_phase_invalid_during_alloc:
[----:B------:R-:W-:Y:S05]  /*f6a0*/  BPT.TRAP 0x1 ;  /* 0x000000040000795c */ /* 0x000fea0000300000 */
[----:B------:R-:W-:-:S04]  /*f6b0*/  MOV R3, 0x0 ;  /* 0x0000000000037802 */ /* 0x000fc80000000f00 */
[----:B------:R-:W-:Y:S05]  /*f6c0*/  RET.REL.NODEC R2 `(_ZN7cutlass13device_kernelINS_4gemm6kernel13GemmUniversalIN4cute5tupleIJiiiiEEENS1_10collective13CollectiveMmaINS1_46MainloopSm100TmaUmmaWarpSpecializedBlockScaledILi12ELi2ELi2ENS5_IJNS4_1CILi2EEENSA_ILi1EEESC_EEEEENS5_IJNSA_ILi128EEESF_SF_EEENS5_IJNS_12float_e2m1_tENS_13float_ue8m0_tEEEENS5_IJNS5_IJlSC_lEEENS4_6LayoutINS5_IJNS5_IJNS5_IJNSA_ILi32EEENSA_ILi4EEEEEEiEEESP_NS5_IJSC_iEEEEEENS5_IJNS5_IJNS5_IJNSA_ILi16EEESN_EEEiEEENS5_IJNS5_IJNSA_ILi0EEESC_EEENSA_ILi512EEEEEENS5_IJSV_iEEEEEEEEEEESJ_S12_NS4_8TiledMMAINS4_8MMA_AtomIJNS4_17SM100_MMA_MXF4_SSISH_SH_fSI_Li128ELi128ELi32ELNS4_4UMMA5MajorE0ELS17_0ELNS16_7ScaleInE0ELS18_0EEEEEENSL_INS5_IJSC_SC_SC_EEENS5_IJSV_SV_SV_EEEEENS5_IJNS4_10UnderscoreES1E_S1E_EEEEENS5_IJNS4_13SM90_TMA_LOADES1H_EEENS5_IJNS4_14ComposedLayoutINS4_7SwizzleILi2ELi4ELi3EEENS4_18smem_ptr_flag_bitsILi4EEENSL_INS5_IJNSA_ILi8EEESF_EEENS5_IJSF_SC_EEEEEEENSL_INS5_IJNS5_IJNS5_IJSO_SC_EEENS5_IJSM_SB_EEEEEESC_NS5_IJSB_SC_EEEEEENS5_IJNS5_IJNS5_IJST_SX_EEESW_EEESV_NS5_IJSB_SX_EEEEEEEEEEEvNS4_8identityENS5_IJNS4_23SM90_TMA_LOAD_MULTICASTES25_EEES23_vS24_EENS_8epilogue10collective18CollectiveEpilogueINS28_23Sm100TmaWarpSpecializedILi4ELi2ELi16ELb1ELb0EEEJNS5_IJNSA_ILi64EEESF_SF_EEENS5_IJNSL_IS2D_SC_EENSL_INS5_IJSS_SB_EEENS5_IJSC_S2D_EEEEEEEENS_10bfloat16_tESK_S2K_SK_NS28_6fusion15FusionCallbacksIS2C_NS2L_17LinearCombinationIS2K_fS2K_fLNS_15FloatRoundStyleE2EEES2E_S2J_JEEENS4_5SM1004TMEM4LOAD26SM100_TMEM_LOAD_32dp32b16xES1H_NS1J_INS1K_ILi1ELi4ELi3EEENS1M_ILi16EEENSL_INS5_IJS1O_SS_EEENS5_IJSS_SC_EEEEEEENS4_39AutoVectorizingCopyWithAssumedAlignmentILi128EEENS4_14SM90_TMA_STOREES30_S32_S32_EEEvvEEEEvNT_6ParamsE) ;  /* 0xffffff08024c7950 */ /* 0x000fea0003c3ffff */
        .weak           $__internal_2_$__cuda_sm10x_tcgen05_guardrail_trap_unallocated_columns_being_dealloced
        .type           $__internal_2_$__cuda_sm10x_tcgen05_guardrail_trap_unallocated_columns_being_dealloced,@function
        .size           $__internal_2_$__cuda_sm10x_tcgen05_guardrail_trap_unallocated_columns_being_dealloced,(.L_x_266 - $__internal_2_$__cuda_sm10x_tcgen05_guardrail_trap_unallocated_columns_being_dealloced)
$__internal_2_$__cuda_sm10x_tcgen05_guardrail_trap_unallocated_columns_being_dealloced:
[----:B------:R-:W-:Y:S05]  /*f6d0*/  BPT.TRAP 0x1 ;  /* 0x000000040000795c */ /* 0x000fea0000300000 */
[----:B------:R-:W-:-:S04]  /*f6e0*/  HFMA2 R3, -RZ, RZ, 0, 0 ;  /* 0x00000000ff037431 */ /* 0x000fc800000001ff */
[----:B------:R-:W-:Y:S05]  /*f6f0*/  RET.REL.NODEC R2 `(_ZN7cutlass13device_kernelINS_4gemm6kernel13GemmUniversalIN4cute5tupleIJiiiiEEENS1_10collective13CollectiveMmaINS1_46MainloopSm100TmaUmmaWarpSpecializedBlockScaledILi12ELi2ELi2ENS5_IJNS4_1CILi2EEENSA_ILi1EEESC_EEEEENS5_IJNSA_ILi128EEESF_SF_EEENS5_IJNS_12float_e2m1_tENS_13float_ue8m0_tEEEENS5_IJNS5_IJlSC_lEEENS4_6LayoutINS5_IJNS5_IJNS5_IJNSA_ILi32EEENSA_ILi4EEEEEEiEEESP_NS5_IJSC_iEEEEEENS5_IJNS5_IJNS5_IJNSA_ILi16EEESN_EEEiEEENS5_IJNS5_IJNSA_ILi0EEESC_EEENSA_ILi512EEEEEENS5_IJSV_iEEEEEEEEEEESJ_S12_NS4_8TiledMMAINS4_8MMA_AtomIJNS4_17SM100_MMA_MXF4_SSISH_SH_fSI_Li128ELi128ELi32ELNS4_4UMMA5MajorE0ELS17_0ELNS16_7ScaleInE0ELS18_0EEEEEENSL_INS5_IJSC_SC_SC_EEENS5_IJSV_SV_SV_EEEEENS5_IJNS4_10UnderscoreES1E_S1E_EEEEENS5_IJNS4_13SM90_TMA_LOADES1H_EEENS5_IJNS4_14ComposedLayoutINS4_7SwizzleILi2ELi4ELi3EEENS4_18smem_ptr_flag_bitsILi4EEENSL_INS5_IJNSA_ILi8EEESF_EEENS5_IJSF_SC_EEEEEEENSL_INS5_IJNS5_IJNS5_IJSO_SC_EEENS5_IJSM_SB_EEEEEESC_NS5_IJSB_SC_EEEEEENS5_IJNS5_IJNS5_IJST_SX_EEESW_EEESV_NS5_IJSB_SX_EEEEEEEEEEEvNS4_8identityENS5_IJNS4_23SM90_TMA_LOAD_MULTICASTES25_EEES23_vS24_EENS_8epilogue10collective18CollectiveEpilogueINS28_23Sm100TmaWarpSpecializedILi4ELi2ELi16ELb1ELb0EEEJNS5_IJNSA_ILi64EEESF_SF_EEENS5_IJNSL_IS2D_SC_EENSL_INS5_IJSS_SB_EEENS5_IJSC_S2D_EEEEEEEENS_10bfloat16_tESK_S2K_SK_NS28_6fusion15FusionCallbacksIS2C_NS2L_17LinearCombinationIS2K_fS2K_fLNS_15FloatRoundStyleE2EEES2E_S2J_JEEENS4_5SM1004TMEM4LOAD26SM100_TMEM_LOAD_32dp32b16xES1H_NS1J_INS1K_ILi1ELi4ELi3EEENS1M_ILi16EEENSL_INS5_IJS1O_SS_EEENS5_IJSS_SC_EEEEEEENS4_39AutoVectorizingCopyWithAssumedAlignmentILi128EEENS4_14SM90_TMA_STOREES30_S32_S32_EEEvvEEEEvNT_6ParamsE) ;  /* 0xffffff0802407950 */ /* 0x000fea0003c3ffff */
.L_x_265:
[----:B------:R-:W-:-:S00]  /*f700*/  BRA `(.L_x_265) ;  /* 0xfffffffc00fc7947 */ /* 0x000fc0000383ffff */
[----:B------:R-:W-:-:S00]  /*f710*/  NOP ;  /* 0x0000000000007918 */ /* 0x000fc00000000000 */
        /* <DEDUP_REMOVED lines=14> */
.L_x_266:


//--------------------- .nv.global.init           --------------------------
	.section	.nv.global.init,"aw",@progbits
.nv.global.init:
	.type		$str$29,@object
	.size		$str$29,($str$30 - $str$29)
$str$29:
        /*0000*/ 	.byte	0x28, 0x61, 0x64, 0x64, 0x72, 0x65, 0x73, 0x73, 0x20, 0x26, 0x20, 0x6d, 0x61, 0x73, 0x6b, 0x29
        /*0010*/ 	.byte	0x20, 0x3d, 0x3d, 0x20, 0x30, 0x00
	.type		$str$30,@object
	.size		$str$30,($str$26 - $str$30)
$str$30:
        /*0016*/ 	.byte	0x2f, 0x74, 0x6d, 0x70, 0x2f, 0x63, 0x75, 0x74, 0x6c, 0x61, 0x73, 0x73, 0x5f, 0x73, 0x77, 0x65
        /*0026*/ 	.byte	0x65, 0x70, 0x5f, 0x73, 0x72, 0x63, 0x2f, 0x69, 0x6e, 0x63, 0x6c, 0x75, 0x64, 0x65, 0x2f, 0x63
        /*0036*/ 	.byte	0x75, 0x74, 0x65, 0x2f, 0x70, 0x6f, 0x69, 0x6e, 0x74, 0x65, 0x72, 0x5f, 0x66, 0x6c, 0x61, 0x67
        /*0046*/ 	.byte	0x67, 0x65, 0x64, 0x2e, 0x68, 0x70, 0x70, 0x00
	.type		$str$26,@object
	.size		$str$26,($str$25 - $str$26)
$str$26:
        /*004e*/ 	.byte	0x2f, 0x74, 0x6d, 0x70, 0x2f, 0x63, 0x75, 0x74, 0x6c, 0x61, 0x73, 0x73, 0x5f, 0x73, 0x77, 0x65
        /*005e*/ 	.byte	0x65, 0x70, 0x5f, 0x73, 0x72, 0x63, 0x2f, 0x69, 0x6e, 0x63, 0x6c, 0x75, 0x64, 0x65, 0x2f, 0x63
        /*006e*/ 	.byte	0x75, 0x74, 0x65, 0x2f, 0x61, 0x74, 0x6f, 0x6d, 0x2f, 0x63, 0x6f, 0x70, 0x79, 0x5f, 0x74, 0x72
        /*007e*/ 	.byte	0x61, 0x69, 0x74, 0x73, 0x5f, 0x73, 0x6d, 0x31, 0x30, 0x30, 0x2e, 0x68, 0x70, 0x70, 0x00
	.type		$str$25,@object
	.size		$str$25,(__unnamed_1 - $str$25)
$str$25:
        /*008d*/ 	.byte	0x28, 0x28, 0x75, 0x69, 0x6e, 0x74, 0x33, 0x32, 0x5f, 0x74, 0x28, 0x74, 0x68, 0x72, 0x65, 0x61
        /*009d*/ 	.byte	0x64, 0x49, 0x64, 0x78, 0x2e, 0x78, 0x29, 0x20, 0x2f, 0x20, 0x33, 0x32, 0x29, 0x20, 0x25, 0x20
        /*00ad*/ 	.byte	0x34, 0x29, 0x20, 0x3d, 0x3d, 0x20, 0x28, 0x28, 0x28, 0x74, 0x6d, 0x65, 0x6d, 0x5f, 0x61, 0x64
        /*00bd*/ 	.byte	0x64, 0x72, 0x20, 0x3e, 0x3e, 0x20, 0x31, 0x36, 0x29, 0x20, 0x2f, 0x20, 0x33, 0x32, 0x29, 0x20
        /*00cd*/ 	.byte	0x25, 0x20, 0x34, 0x29, 0x00
	.type		__unnamed_1,@object
	.size		__unnamed_1,(__unnamed_2 - __unnamed_1)
__unnamed_1:
        /*00d2*/ 	.byte	0x61, 0x75, 0x74, 0x6f, 0x20, 0x63, 0x75, 0x74, 0x65, 0x3a, 0x3a, 0x61, 0x73, 0x5f, 0x70, 0x6f
        /* <DEDUP_REMOVED lines=24> */
        /*0262*/ 	.byte	0x43, 0x3c, 0x32, 0x30, 0x34, 0x38, 0x3e, 0x3e, 0x3e, 0x3e, 0x5d, 0x00
	.type		__unnamed_2,@object
	.size		__unnamed_2,(.L_2 - __unnamed_2)
__unnamed_2:
        /* <DEDUP_REMOVED lines=40> */
        /*04ee*/ 	.byte	0x3a, 0x3a, 0x43, 0x3c, 0x30, 0x3e, 0x3e, 0x3e, 0x3e, 0x5d, 0x00
.L_2:


//--------------------- .nv.shared._ZN7cutlass13device_kernelINS_4gemm6kernel13GemmUniversalIN4cute5tupleIJiiiiEEENS1_10collective13CollectiveMmaINS1_46MainloopSm100TmaUmmaWarpSpecializedBlockScaledILi12ELi2ELi2ENS5_IJNS4_1CILi2EEENSA_ILi1EEESC_EEEEENS5_IJNSA_ILi128EEESF_SF_EEENS5_IJNS_12float_e2m1_tENS_13float_ue8m0_tEEEENS5_IJNS5_IJlSC_lEEENS4_6LayoutINS5_IJNS5_IJNS5_IJNSA_ILi32EEENSA_ILi4EEEEEEiEEESP_NS5_IJSC_iEEEEEENS5_IJNS5_IJNS5_IJNSA_ILi16EEESN_EEEiEEENS5_IJNS5_IJNSA_ILi0EEESC_EEENSA_ILi512EEEEEENS5_IJSV_iEEEEEEEEEEESJ_S12_NS4_8TiledMMAINS4_8MMA_AtomIJNS4_17SM100_MMA_MXF4_SSISH_SH_fSI_Li128ELi128ELi32ELNS4_4UMMA5MajorE0ELS17_0ELNS16_7ScaleInE0ELS18_0EEEEEENSL_INS5_IJSC_SC_SC_EEENS5_IJSV_SV_SV_EEEEENS5_IJNS4_10UnderscoreES1E_S1E_EEEEENS5_IJNS4_13SM90_TMA_LOADES1H_EEENS5_IJNS4_14ComposedLayoutINS4_7SwizzleILi2ELi4ELi3EEENS4_18smem_ptr_flag_bitsILi4EEENSL_INS5_IJNSA_ILi8EEESF_EEENS5_IJSF_SC_EEEEEEENSL_INS5_IJNS5_IJNS5_IJSO_SC_EEENS5_IJSM_SB_EEEEEESC_NS5_IJSB_SC_EEEEEENS5_IJNS5_IJNS5_IJST_SX_EEESW_EEESV_NS5_IJSB_SX_EEEEEEEEEEEvNS4_8identityENS5_IJNS4_23SM90_TMA_LOAD_MULTICASTES25_EEES23_vS24_EENS_8epilogue10collective18CollectiveEpilogueINS28_23Sm100TmaWarpSpecializedILi4ELi2ELi16ELb1ELb0EEEJNS5_IJNSA_ILi64EEESF_SF_EEENS5_IJNSL_IS2D_SC_EENSL_INS5_IJSS_SB_EEENS5_IJSC_S2D_EEEEEEEENS_10bfloat16_tESK_S2K_SK_NS28_6fusion15FusionCallbacksIS2C_NS2L_17LinearCombinationIS2K_fS2K_fLNS_15FloatRoundStyleE2EEES2E_S2J_JEEENS4_5SM1004TMEM4LOAD26SM100_TMEM_LOAD_32dp32b16xES1H_NS1J_INS1K_ILi1ELi4ELi3EEENS1M_ILi16EEENSL_INS5_IJS1O_SS_EEENS5_IJSS_SC_EEEEEEENS4_39AutoVectorizingCopyWithAssumedAlignmentILi128EEENS4_14SM90_TMA_STOREES30_S32_S32_EEEvvEEEEvNT_6ParamsE --------------------------
	.section	.nv.shared._ZN7cutlass13device_kernelINS_4gemm6kernel13GemmUniversalIN4cute5tupleIJiiiiEEENS1_10collective13CollectiveMmaINS1_46MainloopSm100TmaUmmaWarpSpecializedBlockScaledILi12ELi2ELi2ENS5_IJNS4_1CILi2EEENSA_ILi1EEESC_EEEEENS5_IJNSA_ILi128EEESF_SF_EEENS5_IJNS_12float_e2m1_tENS_13float_ue8m0_tEEEENS5_IJNS5_IJlSC_lEEENS4_6LayoutINS5_IJNS5_IJNS5_IJNSA_ILi32EEENSA_ILi4EEEEEEiEEESP_NS5_IJSC_iEEEEEENS5_IJNS5_IJNS5_IJNSA_ILi16EEESN_EEEiEEENS5_IJNS5_IJNSA_ILi0EEESC_EEENSA_ILi512EEEEEENS5_IJSV_iEEEEEEEEEEESJ_S12_NS4_8TiledMMAINS4_8MMA_AtomIJNS4_17SM100_MMA_MXF4_SSISH_SH_fSI_Li128ELi128ELi32ELNS4_4UMMA5MajorE0ELS17_0ELNS16_7ScaleInE0ELS18_0EEEEEENSL_INS5_IJSC_SC_SC_EEENS5_IJSV_SV_SV_EEEEENS5_IJNS4_10UnderscoreES1E_S1E_EEEEENS5_IJNS4_13SM90_TMA_LOADES1H_EEENS5_IJNS4_14ComposedLayoutINS4_7SwizzleILi2ELi4ELi3EEENS4_18smem_ptr_flag_bitsILi4EEENSL_INS5_IJNSA_ILi8EEESF_EEENS5_IJSF_SC_EEEEEEENSL_INS5_IJNS5_IJNS5_IJSO_SC_EEENS5_IJSM_SB_EEEEEESC_NS5_IJSB_SC_EEEEEENS5_IJNS5_IJNS5_IJST_SX_EEESW_EEESV_NS5_IJSB_SX_EEEEEEEEEEEvNS4_8identityENS5_IJNS4_23SM90_TMA_LOAD_MULTICASTES25_EEES23_vS24_EENS_8epilogue10collective18CollectiveEpilogueINS28_23Sm100TmaWarpSpecializedILi4ELi2ELi16ELb1ELb0EEEJNS5_IJNSA_ILi64EEESF_SF_EEENS5_IJNSL_IS2D_SC_EENSL_INS5_IJSS_SB_EEENS5_IJSC_S2D_EEEEEEEENS_10bfloat16_tESK_S2K_SK_NS28_6fusion15FusionCallbacksIS2C_NS2L_17LinearCombinationIS2K_fS2K_fLNS_15FloatRoundStyleE2EEES2E_S2J_JEEENS4_5SM1004TMEM4LOAD26SM100_TMEM_LOAD_32dp32b16xES1H_NS1J_INS1K_ILi1ELi4ELi3EEENS1M_ILi16EEENSL_INS5_IJS1O_SS_EEENS5_IJSS_SC_EEEEEEENS4_39AutoVectorizingCopyWithAssumedAlignmentILi128EEENS4_14SM90_TMA_STOREES30_S32_S32_EEEvvEEEEvNT_6ParamsE,"aw",@nobits
	.sectionflags	@""
	.align	16
	.zero		1024


//--------------------- .nv.shared.reserved.0     --------------------------
	.section	.nv.shared.reserved.0,"aw",@nobits
	.weak		__nv_reservedSMEM_offset_0_alias
	.size		__nv_reservedSMEM_offset_0_alias, 0, 64
	.other		__nv_reservedSMEM_offset_0_alias,@"STO_CUDA_RESERVED_SHARED STV_DEFAULT"
__nv_reservedSMEM_offset_0_alias:
	.zero		0
.nv.shared.reserved.0:
	.zero		64
	.weak		__nv_reservedSMEM_tcgen05_partition
	.type		__nv_reservedSMEM_tcgen05_partition,@object
	.size		__nv_reservedSMEM_tcgen05_partition,(.L_0 - __nv_reservedSMEM_tcgen05_partition)
__nv_reservedSMEM_tcgen05_partition:
	.zero		32
.L_0:


//--------------------- .nv.global                --------------------------
	.section	.nv.global,"aw",@nobits
.nv.global:
	.type		_ZN40_INTERNAL_63e6d13e_4_k_cu_b23d4aef_258324cute1_E,@object
	.size		_ZN40_INTERNAL_63e6d13e_4_k_cu_b23d4aef_258324cute1_E,(_ZN40_INTERNAL_63e6d13e_4_k_cu_b23d4aef_258324cuda3std3__45__cpo6cbeginE - _ZN40_INTERNAL_63e6d13e_4_k_cu_b23d4aef_258324cute1_E)
_ZN40_INTERNAL_63e6d13e_4_k_cu_b23d4aef_258324cute1_E:
	.zero		1
	.type		_ZN40_INTERNAL_63e6d13e_4_k_cu_b23d4aef_258324cuda3std3__45__cpo6cbeginE,@object
	.size		_ZN40_INTERNAL_63e6d13e_4_k_cu_b23d4aef_258324cuda3std3__45__cpo6cbeginE,(_ZN40_INTERNAL_63e6d13e_4_k_cu_b23d4aef_258324cuda3std3__48in_placeE - _ZN40_INTERNAL_63e6d13e_4_k_cu_b23d4aef_258324cuda3std3__45__cpo6cbeginE)
_ZN40_INTERNAL_63e6d13e_4_k_cu_b23d4aef_258324cuda3std3__45__cpo6cbeginE:
	.zero		1
	.type		_ZN40_INTERNAL_63e6d13e_4_k_cu_b23d4aef_258324cuda3std3__48in_placeE,@object
	.size		_ZN40_INTERNAL_63e6d13e_4_k_cu_b23d4aef_258324cuda3std3__48in_placeE,(_ZN40_INTERNAL_63e6d13e_4_k_cu_b23d4aef_258324cuda3std6ranges3__45__cpo9iter_moveE - _ZN40_INTERNAL_63e6d13e_4_k_cu_b23d4aef_258324cuda3std3__48in_placeE)
_ZN40_INTERNAL_63e6d13e_4_k_cu_b23d4aef_258324cuda3std3__48in_placeE:
	.zero		1
	.type		_ZN40_INTERNAL_63e6d13e_4_k_cu_b23d4aef_258324cuda3std6ranges3__45__cpo9iter_moveE,@object
	.size		_ZN40_INTERNAL_63e6d13e_4_k_cu_b23d4aef_258324cuda3std6ranges3__45__cpo9iter_moveE,(_ZN40_INTERNAL_63e6d13e_4_k_cu_b23d4aef_258324cuda3std3__45__cpo5beginE - _ZN40_INTERNAL_63e6d13e_4_k_cu_b23d4aef_258324cuda3std6ranges3__45__cpo9iter_moveE)
_ZN40_INTERNAL_63e6d13e_4_k_cu_b23d4aef_258324cuda3std6ranges3__45__cpo9iter_moveE:
	.zero		1
	.type		_ZN40_INTERNAL_63e6d13e_4_k_cu_b23d4aef_258324cuda3std3__45__cpo5beginE,@object
	.size		_ZN40_INTERNAL_63e6d13e_4_k_cu_b23d4aef_258324cuda3std3__45__cpo5beginE,(_ZN40_INTERNAL_63e6d13e_4_k_cu_b23d4aef_258324cuda3std3__442_GLOBAL__N__63e6d13e_4_k_cu_b23d4aef_258326ignoreE - _ZN40_INTERNAL_63e6d13e_4_k_cu_b23d4aef_258324cuda3std3__45__cpo5beginE)
_ZN40_INTERNAL_63e6d13e_4_k_cu_b23d4aef_258324cuda3std3__45__cpo5beginE:
	.zero		1
	.type		_ZN40_INTERNAL_63e6d13e_4_k_cu_b23d4aef_258324cuda3std3__442_GLOBAL__N__63e6d13e_4_k_cu_b23d4aef_258326ignoreE,@object
	.size		_ZN40_INTERNAL_63e6d13e_4_k_cu_b23d4aef_258324cuda3std3__442_GLOBAL__N__63e6d13e_4_k_cu_b23d4aef_258326ignoreE,(_ZN40_INTERNAL_63e6d13e_4_k_cu_b23d4aef_258324cute7productE - _ZN40_INTERNAL_63e6d13e_4_k_cu_b23d4aef_258324cuda3std3__442_GLOBAL__N__63e6d13e_4_k_cu_b23d4aef_258326ignoreE)
_ZN40_INTERNAL_63e6d13e_4_k_cu_b23d4aef_258324cuda3std3__442_GLOBAL__N__63e6d13e_4_k_cu_b23d4aef_258326ignoreE:
	.zero		1
	.type		_ZN40_INTERNAL_63e6d13e_4_k_cu_b23d4aef_258324cute7productE,@object
	.size		_ZN40_INTERNAL_63e6d13e_4_k_cu_b23d4aef_258324cute7productE,(_ZN40_INTERNAL_63e6d13e_4_k_cu_b23d4aef_258324cuda3std3__45__cpo3endE - _ZN40_INTERNAL_63e6d13e_4_k_cu_b23d4aef_258324cute7productE)
_ZN40_INTERNAL_63e6d13e_4_k_cu_b23d4aef_258324cute7productE:
	.zero		1
	.type		_ZN40_INTERNAL_63e6d13e_4_k_cu_b23d4aef_258324cuda3std3__45__cpo3endE,@object
	.size		_ZN40_INTERNAL_63e6d13e_4_k_cu_b23d4aef_258324cuda3std3__45__cpo3endE,(_ZN40_INTERNAL_63e6d13e_4_k_cu_b23d4aef_258324cuda3std3__419piecewise_constructE - _ZN40_INTERNAL_63e6d13e_4_k_cu_b23d4aef_258324cuda3std3__45__cpo3endE)
_ZN40_INTERNAL_63e6d13e_4_k_cu_b23d4aef_258324cuda3std3__45__cpo3endE:
	.zero		1
	.type		_ZN40_INTERNAL_63e6d13e_4_k_cu_b23d4aef_258324cuda3std3__419piecewise_constructE,@object
	.size		_ZN40_INTERNAL_63e6d13e_4_k_cu_b23d4aef_258324cuda3std3__419piecewise_constructE,(_ZN40_INTERNAL_63e6d13e_4_k_cu_b23d4aef_258324cuda3std3__45__cpo4cendE - _ZN40_INTERNAL_63e6d13e_4_k_cu_b23d4aef_258324cuda3std3__419piecewise_constructE)
_ZN40_INTERNAL_63e6d13e_4_k_cu_b23d4aef_258324cuda3std3__419piecewise_constructE:
	.zero		1
	.type		_ZN40_INTERNAL_63e6d13e_4_k_cu_b23d4aef_258324cuda3std3__45__cpo4cendE,@object
	.size		_ZN40_INTERNAL_63e6d13e_4_k_cu_b23d4aef_258324cuda3std3__45__cpo4cendE,(_ZN40_INTERNAL_63e6d13e_4_k_cu_b23d4aef_258324cuda3std6ranges3__45__cpo4swapE - _ZN40_INTERNAL_63e6d13e_4_k_cu_b23d4aef_258324cuda3std3__45__cpo4cendE)
_ZN40_INTERNAL_63e6d13e_4_k_cu_b23d4aef_258324cuda3std3__45__cpo4cendE:
	.zero		1
	.type		_ZN40_INTERNAL_63e6d13e_4_k_cu_b23d4aef_258324cuda3std6ranges3__45__cpo4swapE,@object
	.size		_ZN40_INTERNAL_63e6d13e_4_k_cu_b23d4aef_258324cuda3std6ranges3__45__cpo4swapE,(.L_10 - _ZN40_INTERNAL_63e6d13e_4_k_cu_b23d4aef_258324cuda3std6ranges3__45__cpo4swapE)
_ZN40_INTERNAL_63e6d13e_4_k_cu_b23d4aef_258324cuda3std6ranges3__45__cpo4swapE:
	.zero		1
.L_10:


//--------------------- .nv.constant0._ZN7cutlass13device_kernelINS_4gemm6kernel13GemmUniversalIN4cute5tupleIJiiiiEEENS1_10collective13CollectiveMmaINS1_46MainloopSm100TmaUmmaWarpSpecializedBlockScaledILi12ELi2ELi2ENS5_IJNS4_1CILi2EEENSA_ILi1EEESC_EEEEENS5_IJNSA_ILi128EEESF_SF_EEENS5_IJNS_12float_e2m1_tENS_13float_ue8m0_tEEEENS5_IJNS5_IJlSC_lEEENS4_6LayoutINS5_IJNS5_IJNS5_IJNSA_ILi32EEENSA_ILi4EEEEEEiEEESP_NS5_IJSC_iEEEEEENS5_IJNS5_IJNS5_IJNSA_ILi16EEESN_EEEiEEENS5_IJNS5_IJNSA_ILi0EEESC_EEENSA_ILi512EEEEEENS5_IJSV_iEEEEEEEEEEESJ_S12_NS4_8TiledMMAINS4_8MMA_AtomIJNS4_17SM100_MMA_MXF4_SSISH_SH_fSI_Li128ELi128ELi32ELNS4_4UMMA5MajorE0ELS17_0ELNS16_7ScaleInE0ELS18_0EEEEEENSL_INS5_IJSC_SC_SC_EEENS5_IJSV_SV_SV_EEEEENS5_IJNS4_10UnderscoreES1E_S1E_EEEEENS5_IJNS4_13SM90_TMA_LOADES1H_EEENS5_IJNS4_14ComposedLayoutINS4_7SwizzleILi2ELi4ELi3EEENS4_18smem_ptr_flag_bitsILi4EEENSL_INS5_IJNSA_ILi8EEESF_EEENS5_IJSF_SC_EEEEEEENSL_INS5_IJNS5_IJNS5_IJSO_SC_EEENS5_IJSM_SB_EEEEEESC_NS5_IJSB_SC_EEEEEENS5_IJNS5_IJNS5_IJST_SX_EEESW_EEESV_NS5_IJSB_SX_EEEEEEEEEEEvNS4_8identityENS5_IJNS4_23SM90_TMA_LOAD_MULTICASTES25_EEES23_vS24_EENS_8epilogue10collective18CollectiveEpilogueINS28_23Sm100TmaWarpSpecializedILi4ELi2ELi16ELb1ELb0EEEJNS5_IJNSA_ILi64EEESF_SF_EEENS5_IJNSL_IS2D_SC_EENSL_INS5_IJSS_SB_EEENS5_IJSC_S2D_EEEEEEEENS_10bfloat16_tESK_S2K_SK_NS28_6fusion15FusionCallbacksIS2C_NS2L_17LinearCombinationIS2K_fS2K_fLNS_15FloatRoundStyleE2EEES2E_S2J_JEEENS4_5SM1004TMEM4LOAD26SM100_TMEM_LOAD_32dp32b16xES1H_NS1J_INS1K_ILi1ELi4ELi3EEENS1M_ILi16EEENSL_INS5_IJS1O_SS_EEENS5_IJSS_SC_EEEEEEENS4_39AutoVectorizingCopyWithAssumedAlignmentILi128EEENS4_14SM90_TMA_STOREES30_S32_S32_EEEvvEEEEvNT_6ParamsE --------------------------
	.section	.nv.constant0._ZN7cutlass13device_kernelINS_4gemm6kernel13GemmUniversalIN4cute5tupleIJiiiiEEENS1_10collective13CollectiveMmaINS1_46MainloopSm100TmaUmmaWarpSpecializedBlockScaledILi12ELi2ELi2ENS5_IJNS4_1CILi2EEENSA_ILi1EEESC_EEEEENS5_IJNSA_ILi128EEESF_SF_EEENS5_IJNS_12float_e2m1_tENS_13float_ue8m0_tEEEENS5_IJNS5_IJlSC_lEEENS4_6LayoutINS5_IJNS5_IJNS5_IJNSA_ILi32EEENSA_ILi4EEEEEEiEEESP_NS5_IJSC_iEEEEEENS5_IJNS5_IJNS5_IJNSA_ILi16EEESN_EEEiEEENS5_IJNS5_IJNSA_ILi0EEESC_EEENSA_ILi512EEEEEENS5_IJSV_iEEEEEEEEEEESJ_S12_NS4_8TiledMMAINS4_8MMA_AtomIJNS4_17SM100_MMA_MXF4_SSISH_SH_fSI_Li128ELi128ELi32ELNS4_4UMMA5MajorE0ELS17_0ELNS16_7ScaleInE0ELS18_0EEEEEENSL_INS5_IJSC_SC_SC_EEENS5_IJSV_SV_SV_EEEEENS5_IJNS4_10UnderscoreES1E_S1E_EEEEENS5_IJNS4_13SM90_TMA_LOADES1H_EEENS5_IJNS4_14ComposedLayoutINS4_7SwizzleILi2ELi4ELi3EEENS4_18smem_ptr_flag_bitsILi4EEENSL_INS5_IJNSA_ILi8EEESF_EEENS5_IJSF_SC_EEEEEEENSL_INS5_IJNS5_IJNS5_IJSO_SC_EEENS5_IJSM_SB_EEEEEESC_NS5_IJSB_SC_EEEEEENS5_IJNS5_IJNS5_IJST_SX_EEESW_EEESV_NS5_IJSB_SX_EEEEEEEEEEEvNS4_8identityENS5_IJNS4_23SM90_TMA_LOAD_MULTICASTES25_EEES23_vS24_EENS_8epilogue10collective18CollectiveEpilogueINS28_23Sm100TmaWarpSpecializedILi4ELi2ELi16ELb1ELb0EEEJNS5_IJNSA_ILi64EEESF_SF_EEENS5_IJNSL_IS2D_SC_EENSL_INS5_IJSS_SB_EEENS5_IJSC_S2D_EEEEEEEENS_10bfloat16_tESK_S2K_SK_NS28_6fusion15FusionCallbacksIS2C_NS2L_17LinearCombinationIS2K_fS2K_fLNS_15FloatRoundStyleE2EEES2E_S2J_JEEENS4_5SM1004TMEM4LOAD26SM100_TMEM_LOAD_32dp32b16xES1H_NS1J_INS1K_ILi1ELi4ELi3EEENS1M_ILi16EEENSL_INS5_IJS1O_SS_EEENS5_IJSS_SC_EEEEEEENS4_39AutoVectorizingCopyWithAssumedAlignmentILi128EEENS4_14SM90_TMA_STOREES30_S32_S32_EEEvvEEEEvNT_6ParamsE,"a",@progbits
	.sectionflags	@""
	.align	4
.nv.constant0._ZN7cutlass13device_kernelINS_4gemm6kernel13GemmUniversalIN4cute5tupleIJiiiiEEENS1_10collective13CollectiveMmaINS1_46MainloopSm100TmaUmmaWarpSpecializedBlockScaledILi12ELi2ELi2ENS5_IJNS4_1CILi2EEENSA_ILi1EEESC_EEEEENS5_IJNSA_ILi128EEESF_SF_EEENS5_IJNS_12float_e2m1_tENS_13float_ue8m0_tEEEENS5_IJNS5_IJlSC_lEEENS4_6LayoutINS5_IJNS5_IJNS5_IJNSA_ILi32EEENSA_ILi4EEEEEEiEEESP_NS5_IJSC_iEEEEEENS5_IJNS5_IJNS5_IJNSA_ILi16EEESN_EEEiEEENS5_IJNS5_IJNSA_ILi0EEESC_EEENSA_ILi512EEEEEENS5_IJSV_iEEEEEEEEEEESJ_S12_NS4_8TiledMMAINS4_8MMA_AtomIJNS4_17SM100_MMA_MXF4_SSISH_SH_fSI_Li128ELi128ELi32ELNS4_4UMMA5MajorE0ELS17_0ELNS16_7ScaleInE0ELS18_0EEEEEENSL_INS5_IJSC_SC_SC_EEENS5_IJSV_SV_SV_EEEEENS5_IJNS4_10UnderscoreES1E_S1E_EEEEENS5_IJNS4_13SM90_TMA_LOADES1H_EEENS5_IJNS4_14ComposedLayoutINS4_7SwizzleILi2ELi4ELi3EEENS4_18smem_ptr_flag_bitsILi4EEENSL_INS5_IJNSA_ILi8EEESF_EEENS5_IJSF_SC_EEEEEEENSL_INS5_IJNS5_IJNS5_IJSO_SC_EEENS5_IJSM_SB_EEEEEESC_NS5_IJSB_SC_EEEEEENS5_IJNS5_IJNS5_IJST_SX_EEESW_EEESV_NS5_IJSB_SX_EEEEEEEEEEEvNS4_8identityENS5_IJNS4_23SM90_TMA_LOAD_MULTICASTES25_EEES23_vS24_EENS_8epilogue10collective18CollectiveEpilogueINS28_23Sm100TmaWarpSpecializedILi4ELi2ELi16ELb1ELb0EEEJNS5_IJNSA_ILi64EEESF_SF_EEENS5_IJNSL_IS2D_SC_EENSL_INS5_IJSS_SB_EEENS5_IJSC_S2D_EEEEEEEENS_10bfloat16_tESK_S2K_SK_NS28_6fusion15FusionCallbacksIS2C_NS2L_17LinearCombinationIS2K_fS2K_fLNS_15FloatRoundStyleE2EEES2E_S2J_JEEENS4_5SM1004TMEM4LOAD26SM100_TMEM_LOAD_32dp32b16xES1H_NS1J_INS1K_ILi1ELi4ELi3EEENS1M_ILi16EEENSL_INS5_IJS1O_SS_EEENS5_IJSS_SC_EEEEEEENS4_39AutoVectorizingCopyWithAssumedAlignmentILi128EEENS4_14SM90_TMA_STOREES30_S32_S32_EEEvvEEEEvNT_6ParamsE:
	.zero		3968


//--------------------- SYMBOLS --------------------------

	.type		.nv.reservedSmem.offset0,@object
	.size		.nv.reservedSmem.offset0,0x4
	.type		.nv.reservedSmem.cap,@object
	.size		.nv.reservedSmem.cap,0x4
	.type		__assertfail,@function
